//
// Generated by NVIDIA NVVM Compiler
//
// Compiler Build ID: CL-36424714
// Cuda compilation tools, release 13.0, V13.0.88
// Based on NVVM 20.0.0
//

.version 9.0
.target sm_100
.address_size 64

	// .globl	_ZN3cub18CUB_300001_SM_10006detail11EmptyKernelIvEEvv
.global .align 4 .b8 precalc_xorwow_matrix[102400];
.global .align 4 .b8 precalc_xorwow_offset_matrix[102400];
.global .align 4 .b8 mrg32k3aM1[2304];
.global .align 4 .b8 mrg32k3aM2[2304];
.global .align 4 .b8 mrg32k3aM1SubSeq[2016];
.global .align 4 .b8 mrg32k3aM2SubSeq[2016];
.global .align 4 .b8 mrg32k3aM1Seq[2304];
.global .align 4 .b8 mrg32k3aM2Seq[2304];
.const .align 8 .b8 __cr_lgamma_table[72];
// _ZZN3cub18CUB_300001_SM_10006detail10radix_sort31DeviceRadixSortSingleTileKernelINS1_5radix10policy_hubIfiyE10Policy1000ELNS0_9SortOrderE1EfiyNS1_21identity_decomposer_tEEEvPKT1_PSA_PKT2_PSE_T3_iiT4_E12temp_storage has been demoted
// _ZZN3cub18CUB_300001_SM_10006detail10radix_sort30DeviceRadixSortHistogramKernelINS1_5radix10policy_hubIfiyE10Policy1000ELNS0_9SortOrderE1EfyNS1_21identity_decomposer_tEEEvPT2_PKT1_SA_iiT3_E12temp_storage has been demoted
// _ZZN3cub18CUB_300001_SM_10006detail10radix_sort33DeviceRadixSortExclusiveSumKernelINS1_5radix10policy_hubIfiyE10Policy1000EyEEvPT0_E12temp_storage has been demoted
// _ZZN3cub18CUB_300001_SM_10006detail10radix_sort29DeviceRadixSortOnesweepKernelINS1_5radix10policy_hubIfiyE10Policy1000ELNS0_9SortOrderE1EfiyiiNS1_21identity_decomposer_tEEEvPT5_SB_PT3_PKSC_PT1_PKSG_PT2_PKSK_T4_iiT6_E1s has been demoted
// _ZZN3cub18CUB_300001_SM_10006detail10radix_sort31DeviceRadixSortSingleTileKernelINS1_5radix10policy_hubIffyE10Policy1000ELNS0_9SortOrderE1EffyNS1_21identity_decomposer_tEEEvPKT1_PSA_PKT2_PSE_T3_iiT4_E12temp_storage has been demoted
// _ZZN3cub18CUB_300001_SM_10006detail10radix_sort30DeviceRadixSortHistogramKernelINS1_5radix10policy_hubIffyE10Policy1000ELNS0_9SortOrderE1EfyNS1_21identity_decomposer_tEEEvPT2_PKT1_SA_iiT3_E12temp_storage has been demoted
// _ZZN3cub18CUB_300001_SM_10006detail10radix_sort33DeviceRadixSortExclusiveSumKernelINS1_5radix10policy_hubIffyE10Policy1000EyEEvPT0_E12temp_storage has been demoted
// _ZZN3cub18CUB_300001_SM_10006detail10radix_sort29DeviceRadixSortOnesweepKernelINS1_5radix10policy_hubIffyE10Policy1000ELNS0_9SortOrderE1EffyiiNS1_21identity_decomposer_tEEEvPT5_SB_PT3_PKSC_PT1_PKSG_PT2_PKSK_T4_iiT6_E1s has been demoted
.global .align 1 .b8 _ZN34_INTERNAL_863bafe5_4_k_cu_88c843a04cuda3std3__45__cpo5beginE[1];
.global .align 1 .b8 _ZN34_INTERNAL_863bafe5_4_k_cu_88c843a04cuda3std3__45__cpo3endE[1];
.global .align 1 .b8 _ZN34_INTERNAL_863bafe5_4_k_cu_88c843a04cuda3std3__45__cpo6cbeginE[1];
.global .align 1 .b8 _ZN34_INTERNAL_863bafe5_4_k_cu_88c843a04cuda3std3__45__cpo4cendE[1];
.global .align 1 .b8 _ZN34_INTERNAL_863bafe5_4_k_cu_88c843a04cuda3std3__45__cpo6rbeginE[1];
.global .align 1 .b8 _ZN34_INTERNAL_863bafe5_4_k_cu_88c843a04cuda3std3__45__cpo4rendE[1];
.global .align 1 .b8 _ZN34_INTERNAL_863bafe5_4_k_cu_88c843a04cuda3std3__45__cpo7crbeginE[1];
.global .align 1 .b8 _ZN34_INTERNAL_863bafe5_4_k_cu_88c843a04cuda3std3__45__cpo5crendE[1];
.global .align 1 .b8 _ZN34_INTERNAL_863bafe5_4_k_cu_88c843a04cuda3std3__436_GLOBAL__N__863bafe5_4_k_cu_88c843a06ignoreE[1];
.global .align 1 .b8 _ZN34_INTERNAL_863bafe5_4_k_cu_88c843a04cuda3std3__419piecewise_constructE[1];
.global .align 1 .b8 _ZN34_INTERNAL_863bafe5_4_k_cu_88c843a04cuda3std3__48in_placeE[1];
.global .align 1 .b8 _ZN34_INTERNAL_863bafe5_4_k_cu_88c843a04cuda3std3__420unreachable_sentinelE[1];
.global .align 1 .b8 _ZN34_INTERNAL_863bafe5_4_k_cu_88c843a04cuda3std3__47nulloptE[1];
.global .align 1 .b8 _ZN34_INTERNAL_863bafe5_4_k_cu_88c843a04cuda3std3__48unexpectE[1];
.global .align 1 .b8 _ZN34_INTERNAL_863bafe5_4_k_cu_88c843a04cuda3std6ranges3__45__cpo4swapE[1];
.global .align 1 .b8 _ZN34_INTERNAL_863bafe5_4_k_cu_88c843a04cuda3std6ranges3__45__cpo9iter_moveE[1];
.global .align 1 .b8 _ZN34_INTERNAL_863bafe5_4_k_cu_88c843a04cuda3std6ranges3__45__cpo5beginE[1];
.global .align 1 .b8 _ZN34_INTERNAL_863bafe5_4_k_cu_88c843a04cuda3std6ranges3__45__cpo3endE[1];
.global .align 1 .b8 _ZN34_INTERNAL_863bafe5_4_k_cu_88c843a04cuda3std6ranges3__45__cpo6cbeginE[1];
.global .align 1 .b8 _ZN34_INTERNAL_863bafe5_4_k_cu_88c843a04cuda3std6ranges3__45__cpo4cendE[1];
.global .align 1 .b8 _ZN34_INTERNAL_863bafe5_4_k_cu_88c843a04cuda3std6ranges3__45__cpo7advanceE[1];
.global .align 1 .b8 _ZN34_INTERNAL_863bafe5_4_k_cu_88c843a04cuda3std6ranges3__45__cpo9iter_swapE[1];
.global .align 1 .b8 _ZN34_INTERNAL_863bafe5_4_k_cu_88c843a04cuda3std6ranges3__45__cpo4nextE[1];
.global .align 1 .b8 _ZN34_INTERNAL_863bafe5_4_k_cu_88c843a04cuda3std6ranges3__45__cpo4prevE[1];
.global .align 1 .b8 _ZN34_INTERNAL_863bafe5_4_k_cu_88c843a04cuda3std6ranges3__45__cpo4dataE[1];
.global .align 1 .b8 _ZN34_INTERNAL_863bafe5_4_k_cu_88c843a04cuda3std6ranges3__45__cpo5cdataE[1];
.global .align 1 .b8 _ZN34_INTERNAL_863bafe5_4_k_cu_88c843a04cuda3std6ranges3__45__cpo4sizeE[1];
.global .align 1 .b8 _ZN34_INTERNAL_863bafe5_4_k_cu_88c843a04cuda3std6ranges3__45__cpo5ssizeE[1];
.global .align 1 .b8 _ZN34_INTERNAL_863bafe5_4_k_cu_88c843a04cuda3std6ranges3__45__cpo8distanceE[1];
.global .align 1 .b8 _ZN34_INTERNAL_863bafe5_4_k_cu_88c843a06thrust24THRUST_300001_SM_1000_NS8cuda_cub3parE[1];
.global .align 1 .b8 _ZN34_INTERNAL_863bafe5_4_k_cu_88c843a06thrust24THRUST_300001_SM_1000_NS8cuda_cub10par_nosyncE[1];
.global .align 1 .b8 _ZN34_INTERNAL_863bafe5_4_k_cu_88c843a06thrust24THRUST_300001_SM_1000_NS6system6detail10sequential3seqE[1];
.global .align 1 .b8 _ZN34_INTERNAL_863bafe5_4_k_cu_88c843a06thrust24THRUST_300001_SM_1000_NS6system3cpp3parE[1];
.global .align 1 .b8 _ZN34_INTERNAL_863bafe5_4_k_cu_88c843a06thrust24THRUST_300001_SM_1000_NS12placeholders2_1E[1];
.global .align 1 .b8 _ZN34_INTERNAL_863bafe5_4_k_cu_88c843a06thrust24THRUST_300001_SM_1000_NS12placeholders2_2E[1];
.global .align 1 .b8 _ZN34_INTERNAL_863bafe5_4_k_cu_88c843a06thrust24THRUST_300001_SM_1000_NS12placeholders2_3E[1];
.global .align 1 .b8 _ZN34_INTERNAL_863bafe5_4_k_cu_88c843a06thrust24THRUST_300001_SM_1000_NS12placeholders2_4E[1];
.global .align 1 .b8 _ZN34_INTERNAL_863bafe5_4_k_cu_88c843a06thrust24THRUST_300001_SM_1000_NS12placeholders2_5E[1];
.global .align 1 .b8 _ZN34_INTERNAL_863bafe5_4_k_cu_88c843a06thrust24THRUST_300001_SM_1000_NS12placeholders2_6E[1];
.global .align 1 .b8 _ZN34_INTERNAL_863bafe5_4_k_cu_88c843a06thrust24THRUST_300001_SM_1000_NS12placeholders2_7E[1];
.global .align 1 .b8 _ZN34_INTERNAL_863bafe5_4_k_cu_88c843a06thrust24THRUST_300001_SM_1000_NS12placeholders2_8E[1];
.global .align 1 .b8 _ZN34_INTERNAL_863bafe5_4_k_cu_88c843a06thrust24THRUST_300001_SM_1000_NS12placeholders2_9E[1];
.global .align 1 .b8 _ZN34_INTERNAL_863bafe5_4_k_cu_88c843a06thrust24THRUST_300001_SM_1000_NS12placeholders3_10E[1];
.global .align 1 .b8 _ZN34_INTERNAL_863bafe5_4_k_cu_88c843a06thrust24THRUST_300001_SM_1000_NS3seqE[1];
.global .align 1 .b8 _ZN34_INTERNAL_863bafe5_4_k_cu_88c843a06thrust24THRUST_300001_SM_1000_NS6deviceE[1];
.extern .shared .align 16 .b8 _ZN7cuda_nn6sharedE[];

.visible .entry _ZN3cub18CUB_300001_SM_10006detail11EmptyKernelIvEEvv()
{


	ret;

}
	// .globl	_ZN3cub18CUB_300001_SM_10006detail8for_each13static_kernelINS2_12policy_hub_t12policy_500_tElN6thrust24THRUST_300001_SM_1000_NS8cuda_cub10__tabulate7functorINS7_10device_ptrIiEENS7_6system6detail7generic6detail22compute_sequence_valueIivEElEEEEvT0_T1_
.visible .entry _ZN3cub18CUB_300001_SM_10006detail8for_each13static_kernelINS2_12policy_hub_t12policy_500_tElN6thrust24THRUST_300001_SM_1000_NS8cuda_cub10__tabulate7functorINS7_10device_ptrIiEENS7_6system6detail7generic6detail22compute_sequence_valueIivEElEEEEvT0_T1_(
	.param .u64 _ZN3cub18CUB_300001_SM_10006detail8for_each13static_kernelINS2_12policy_hub_t12policy_500_tElN6thrust24THRUST_300001_SM_1000_NS8cuda_cub10__tabulate7functorINS7_10device_ptrIiEENS7_6system6detail7generic6detail22compute_sequence_valueIivEElEEEEvT0_T1__param_0,
	.param .align 8 .b8 _ZN3cub18CUB_300001_SM_10006detail8for_each13static_kernelINS2_12policy_hub_t12policy_500_tElN6thrust24THRUST_300001_SM_1000_NS8cuda_cub10__tabulate7functorINS7_10device_ptrIiEENS7_6system6detail7generic6detail22compute_sequence_valueIivEElEEEEvT0_T1__param_1[16]
)
.maxntid 256
{
	.reg .pred 	%p<4>;
	.reg .b32 	%r<18>;
	.reg .b64 	%rd<20>;

	ld.param.u64 	%rd7, [_ZN3cub18CUB_300001_SM_10006detail8for_each13static_kernelINS2_12policy_hub_t12policy_500_tElN6thrust24THRUST_300001_SM_1000_NS8cuda_cub10__tabulate7functorINS7_10device_ptrIiEENS7_6system6detail7generic6detail22compute_sequence_valueIivEElEEEEvT0_T1__param_1];
	ld.param.u64 	%rd8, [_ZN3cub18CUB_300001_SM_10006detail8for_each13static_kernelINS2_12policy_hub_t12policy_500_tElN6thrust24THRUST_300001_SM_1000_NS8cuda_cub10__tabulate7functorINS7_10device_ptrIiEENS7_6system6detail7generic6detail22compute_sequence_valueIivEElEEEEvT0_T1__param_0];
	ld.param.v2.u32 	{%r3, %r4}, [_ZN3cub18CUB_300001_SM_10006detail8for_each13static_kernelINS2_12policy_hub_t12policy_500_tElN6thrust24THRUST_300001_SM_1000_NS8cuda_cub10__tabulate7functorINS7_10device_ptrIiEENS7_6system6detail7generic6detail22compute_sequence_valueIivEElEEEEvT0_T1__param_1+8];
	mov.u32 	%r5, %ctaid.x;
	mul.wide.u32 	%rd1, %r5, 512;
	sub.s64 	%rd2, %rd8, %rd1;
	setp.lt.s64 	%p1, %rd2, 512;
	@%p1 bra 	$L__BB1_2;
	mov.u32 	%r13, %tid.x;
	cvta.to.global.u64 	%rd15, %rd7;
	cvt.u64.u32 	%rd16, %r13;
	add.s64 	%rd17, %rd1, %rd16;
	cvt.u32.u64 	%r14, %rd17;
	mad.lo.s32 	%r15, %r4, %r14, %r3;
	shl.b64 	%rd18, %rd17, 2;
	add.s64 	%rd19, %rd15, %rd18;
	st.global.u32 	[%rd19], %r15;
	add.s32 	%r16, %r14, 256;
	mad.lo.s32 	%r17, %r4, %r16, %r3;
	st.global.u32 	[%rd19+1024], %r17;
	bra.uni 	$L__BB1_6;
$L__BB1_2:
	cvta.to.global.u64 	%rd3, %rd7;
	mov.u32 	%r6, %tid.x;
	cvt.s64.s32 	%rd4, %rd2;
	cvt.u64.u32 	%rd5, %r6;
	setp.le.s64 	%p2, %rd4, %rd5;
	@%p2 bra 	$L__BB1_4;
	add.s64 	%rd9, %rd1, %rd5;
	cvt.u32.u64 	%r7, %rd9;
	mad.lo.s32 	%r8, %r4, %r7, %r3;
	shl.b64 	%rd10, %rd9, 2;
	add.s64 	%rd11, %rd3, %rd10;
	st.global.u32 	[%rd11], %r8;
$L__BB1_4:
	cvt.u32.u64 	%r9, %rd5;
	add.s32 	%r10, %r9, 256;
	cvt.u64.u32 	%rd6, %r10;
	setp.le.s64 	%p3, %rd4, %rd6;
	@%p3 bra 	$L__BB1_6;
	add.s64 	%rd12, %rd1, %rd6;
	shl.b64 	%rd13, %rd12, 2;
	cvt.u32.u64 	%r11, %rd12;
	mad.lo.s32 	%r12, %r4, %r11, %r3;
	add.s64 	%rd14, %rd13, %rd3;
	st.global.u32 	[%rd14], %r12;
$L__BB1_6:
	ret;

}
	// .globl	_ZN3cub18CUB_300001_SM_10006detail10radix_sort31DeviceRadixSortSingleTileKernelINS1_5radix10policy_hubIfiyE10Policy1000ELNS0_9SortOrderE1EfiyNS1_21identity_decomposer_tEEEvPKT1_PSA_PKT2_PSE_T3_iiT4_
.visible .entry _ZN3cub18CUB_300001_SM_10006detail10radix_sort31DeviceRadixSortSingleTileKernelINS1_5radix10policy_hubIfiyE10Policy1000ELNS0_9SortOrderE1EfiyNS1_21identity_decomposer_tEEEvPKT1_PSA_PKT2_PSE_T3_iiT4_(
	.param .u64 .ptr .align 1 _ZN3cub18CUB_300001_SM_10006detail10radix_sort31DeviceRadixSortSingleTileKernelINS1_5radix10policy_hubIfiyE10Policy1000ELNS0_9SortOrderE1EfiyNS1_21identity_decomposer_tEEEvPKT1_PSA_PKT2_PSE_T3_iiT4__param_0,
	.param .u64 .ptr .align 1 _ZN3cub18CUB_300001_SM_10006detail10radix_sort31DeviceRadixSortSingleTileKernelINS1_5radix10policy_hubIfiyE10Policy1000ELNS0_9SortOrderE1EfiyNS1_21identity_decomposer_tEEEvPKT1_PSA_PKT2_PSE_T3_iiT4__param_1,
	.param .u64 .ptr .align 1 _ZN3cub18CUB_300001_SM_10006detail10radix_sort31DeviceRadixSortSingleTileKernelINS1_5radix10policy_hubIfiyE10Policy1000ELNS0_9SortOrderE1EfiyNS1_21identity_decomposer_tEEEvPKT1_PSA_PKT2_PSE_T3_iiT4__param_2,
	.param .u64 .ptr .align 1 _ZN3cub18CUB_300001_SM_10006detail10radix_sort31DeviceRadixSortSingleTileKernelINS1_5radix10policy_hubIfiyE10Policy1000ELNS0_9SortOrderE1EfiyNS1_21identity_decomposer_tEEEvPKT1_PSA_PKT2_PSE_T3_iiT4__param_3,
	.param .u64 _ZN3cub18CUB_300001_SM_10006detail10radix_sort31DeviceRadixSortSingleTileKernelINS1_5radix10policy_hubIfiyE10Policy1000ELNS0_9SortOrderE1EfiyNS1_21identity_decomposer_tEEEvPKT1_PSA_PKT2_PSE_T3_iiT4__param_4,
	.param .u32 _ZN3cub18CUB_300001_SM_10006detail10radix_sort31DeviceRadixSortSingleTileKernelINS1_5radix10policy_hubIfiyE10Policy1000ELNS0_9SortOrderE1EfiyNS1_21identity_decomposer_tEEEvPKT1_PSA_PKT2_PSE_T3_iiT4__param_5,
	.param .u32 _ZN3cub18CUB_300001_SM_10006detail10radix_sort31DeviceRadixSortSingleTileKernelINS1_5radix10policy_hubIfiyE10Policy1000ELNS0_9SortOrderE1EfiyNS1_21identity_decomposer_tEEEvPKT1_PSA_PKT2_PSE_T3_iiT4__param_6,
	.param .align 1 .b8 _ZN3cub18CUB_300001_SM_10006detail10radix_sort31DeviceRadixSortSingleTileKernelINS1_5radix10policy_hubIfiyE10Policy1000ELNS0_9SortOrderE1EfiyNS1_21identity_decomposer_tEEEvPKT1_PSA_PKT2_PSE_T3_iiT4__param_7[1]
)
.maxntid 256
.minnctapersm 1
{
	.reg .pred 	%p<130>;
	.reg .b16 	%rs<39>;
	.reg .b32 	%r<957>;
	.reg .b64 	%rd<37>;
	// demoted variable
	.shared .align 16 .b8 _ZZN3cub18CUB_300001_SM_10006detail10radix_sort31DeviceRadixSortSingleTileKernelINS1_5radix10policy_hubIfiyE10Policy1000ELNS0_9SortOrderE1EfiyNS1_21identity_decomposer_tEEEvPKT1_PSA_PKT2_PSE_T3_iiT4_E12temp_storage[33856];
	ld.param.u64 	%rd10, [_ZN3cub18CUB_300001_SM_10006detail10radix_sort31DeviceRadixSortSingleTileKernelINS1_5radix10policy_hubIfiyE10Policy1000ELNS0_9SortOrderE1EfiyNS1_21identity_decomposer_tEEEvPKT1_PSA_PKT2_PSE_T3_iiT4__param_0];
	ld.param.u64 	%rd6, [_ZN3cub18CUB_300001_SM_10006detail10radix_sort31DeviceRadixSortSingleTileKernelINS1_5radix10policy_hubIfiyE10Policy1000ELNS0_9SortOrderE1EfiyNS1_21identity_decomposer_tEEEvPKT1_PSA_PKT2_PSE_T3_iiT4__param_1];
	ld.param.u64 	%rd7, [_ZN3cub18CUB_300001_SM_10006detail10radix_sort31DeviceRadixSortSingleTileKernelINS1_5radix10policy_hubIfiyE10Policy1000ELNS0_9SortOrderE1EfiyNS1_21identity_decomposer_tEEEvPKT1_PSA_PKT2_PSE_T3_iiT4__param_2];
	ld.param.u64 	%rd8, [_ZN3cub18CUB_300001_SM_10006detail10radix_sort31DeviceRadixSortSingleTileKernelINS1_5radix10policy_hubIfiyE10Policy1000ELNS0_9SortOrderE1EfiyNS1_21identity_decomposer_tEEEvPKT1_PSA_PKT2_PSE_T3_iiT4__param_3];
	ld.param.u64 	%rd9, [_ZN3cub18CUB_300001_SM_10006detail10radix_sort31DeviceRadixSortSingleTileKernelINS1_5radix10policy_hubIfiyE10Policy1000ELNS0_9SortOrderE1EfiyNS1_21identity_decomposer_tEEEvPKT1_PSA_PKT2_PSE_T3_iiT4__param_4];
	ld.param.u32 	%r322, [_ZN3cub18CUB_300001_SM_10006detail10radix_sort31DeviceRadixSortSingleTileKernelINS1_5radix10policy_hubIfiyE10Policy1000ELNS0_9SortOrderE1EfiyNS1_21identity_decomposer_tEEEvPKT1_PSA_PKT2_PSE_T3_iiT4__param_5];
	ld.param.u32 	%r323, [_ZN3cub18CUB_300001_SM_10006detail10radix_sort31DeviceRadixSortSingleTileKernelINS1_5radix10policy_hubIfiyE10Policy1000ELNS0_9SortOrderE1EfiyNS1_21identity_decomposer_tEEEvPKT1_PSA_PKT2_PSE_T3_iiT4__param_6];
	cvta.to.global.u64 	%rd11, %rd10;
	cvt.u32.u64 	%r1, %rd9;
	mov.u32 	%r2, %tid.x;
	mul.lo.s32 	%r3, %r2, 19;
	setp.ge.s32 	%p1, %r3, %r1;
	mul.wide.u32 	%rd12, %r3, 4;
	add.s64 	%rd1, %rd11, %rd12;
	mov.b32 	%r877, -1;
	@%p1 bra 	$L__BB2_2;
	ld.global.u32 	%r877, [%rd1];
$L__BB2_2:
	add.s32 	%r6, %r3, 1;
	setp.ge.s32 	%p2, %r6, %r1;
	mov.b32 	%r878, -1;
	@%p2 bra 	$L__BB2_4;
	ld.global.u32 	%r878, [%rd1+4];
$L__BB2_4:
	add.s32 	%r9, %r3, 2;
	setp.ge.s32 	%p3, %r9, %r1;
	mov.b32 	%r879, -1;
	@%p3 bra 	$L__BB2_6;
	ld.global.u32 	%r879, [%rd1+8];
$L__BB2_6:
	add.s32 	%r12, %r3, 3;
	setp.ge.s32 	%p4, %r12, %r1;
	mov.b32 	%r880, -1;
	@%p4 bra 	$L__BB2_8;
	ld.global.u32 	%r880, [%rd1+12];
$L__BB2_8:
	add.s32 	%r15, %r3, 4;
	setp.ge.s32 	%p5, %r15, %r1;
	mov.b32 	%r881, -1;
	@%p5 bra 	$L__BB2_10;
	ld.global.u32 	%r881, [%rd1+16];
$L__BB2_10:
	add.s32 	%r18, %r3, 5;
	setp.ge.s32 	%p6, %r18, %r1;
	mov.b32 	%r882, -1;
	@%p6 bra 	$L__BB2_12;
	ld.global.u32 	%r882, [%rd1+20];
$L__BB2_12:
	add.s32 	%r21, %r3, 6;
	setp.ge.s32 	%p7, %r21, %r1;
	mov.b32 	%r883, -1;
	@%p7 bra 	$L__BB2_14;
	ld.global.u32 	%r883, [%rd1+24];
$L__BB2_14:
	add.s32 	%r24, %r3, 7;
	setp.ge.s32 	%p8, %r24, %r1;
	mov.b32 	%r884, -1;
	@%p8 bra 	$L__BB2_16;
	ld.global.u32 	%r884, [%rd1+28];
$L__BB2_16:
	add.s32 	%r27, %r3, 8;
	setp.ge.s32 	%p9, %r27, %r1;
	mov.b32 	%r885, -1;
	@%p9 bra 	$L__BB2_18;
	ld.global.u32 	%r885, [%rd1+32];
$L__BB2_18:
	add.s32 	%r30, %r3, 9;
	setp.ge.s32 	%p10, %r30, %r1;
	mov.b32 	%r886, -1;
	@%p10 bra 	$L__BB2_20;
	ld.global.u32 	%r886, [%rd1+36];
$L__BB2_20:
	add.s32 	%r33, %r3, 10;
	setp.ge.s32 	%p11, %r33, %r1;
	mov.b32 	%r887, -1;
	@%p11 bra 	$L__BB2_22;
	ld.global.u32 	%r887, [%rd1+40];
$L__BB2_22:
	add.s32 	%r36, %r3, 11;
	setp.ge.s32 	%p12, %r36, %r1;
	mov.b32 	%r888, -1;
	@%p12 bra 	$L__BB2_24;
	ld.global.u32 	%r888, [%rd1+44];
$L__BB2_24:
	add.s32 	%r39, %r3, 12;
	setp.ge.s32 	%p13, %r39, %r1;
	mov.b32 	%r889, -1;
	@%p13 bra 	$L__BB2_26;
	ld.global.u32 	%r889, [%rd1+48];
$L__BB2_26:
	add.s32 	%r42, %r3, 13;
	setp.ge.s32 	%p14, %r42, %r1;
	mov.b32 	%r890, -1;
	@%p14 bra 	$L__BB2_28;
	ld.global.u32 	%r890, [%rd1+52];
$L__BB2_28:
	add.s32 	%r45, %r3, 14;
	setp.ge.s32 	%p15, %r45, %r1;
	mov.b32 	%r891, -1;
	@%p15 bra 	$L__BB2_30;
	ld.global.u32 	%r891, [%rd1+56];
$L__BB2_30:
	add.s32 	%r48, %r3, 15;
	setp.ge.s32 	%p16, %r48, %r1;
	mov.b32 	%r892, -1;
	@%p16 bra 	$L__BB2_32;
	ld.global.u32 	%r892, [%rd1+60];
$L__BB2_32:
	add.s32 	%r51, %r3, 16;
	setp.ge.s32 	%p17, %r51, %r1;
	mov.b32 	%r893, -1;
	@%p17 bra 	$L__BB2_34;
	ld.global.u32 	%r893, [%rd1+64];
$L__BB2_34:
	add.s32 	%r54, %r3, 17;
	setp.ge.s32 	%p18, %r54, %r1;
	mov.b32 	%r894, -1;
	@%p18 bra 	$L__BB2_36;
	ld.global.u32 	%r894, [%rd1+68];
$L__BB2_36:
	add.s32 	%r57, %r3, 18;
	setp.ge.s32 	%p19, %r57, %r1;
	mov.b32 	%r895, -1;
	@%p19 bra 	$L__BB2_38;
	ld.global.u32 	%r895, [%rd1+72];
$L__BB2_38:
	bar.sync 	0;
	mov.b64 	{%r344, %r345}, %rd9;
	shfl.sync.idx.b32	%r60|%p20, %r344, 0, 31, -1;
	shfl.sync.idx.b32	%r346|%p21, %r345, 0, 31, -1;
	mov.b64 	%rd2, {%r60, %r346};
	setp.ge.s32 	%p22, %r3, %r60;
	cvta.to.global.u64 	%rd13, %rd7;
	add.s64 	%rd3, %rd13, %rd12;
	@%p22 bra 	$L__BB2_40;
	ld.global.u32 	%r954, [%rd3];
$L__BB2_40:
	setp.ge.s32 	%p23, %r6, %r60;
	@%p23 bra 	$L__BB2_42;
	ld.global.u32 	%r953, [%rd3+4];
$L__BB2_42:
	setp.ge.s32 	%p24, %r9, %r60;
	@%p24 bra 	$L__BB2_44;
	ld.global.u32 	%r952, [%rd3+8];
$L__BB2_44:
	setp.ge.s32 	%p25, %r12, %r60;
	@%p25 bra 	$L__BB2_46;
	ld.global.u32 	%r951, [%rd3+12];
$L__BB2_46:
	setp.ge.s32 	%p26, %r15, %r60;
	@%p26 bra 	$L__BB2_48;
	ld.global.u32 	%r950, [%rd3+16];
$L__BB2_48:
	setp.ge.s32 	%p27, %r18, %r60;
	@%p27 bra 	$L__BB2_50;
	ld.global.u32 	%r949, [%rd3+20];
$L__BB2_50:
	setp.ge.s32 	%p28, %r21, %r60;
	@%p28 bra 	$L__BB2_52;
	ld.global.u32 	%r948, [%rd3+24];
$L__BB2_52:
	setp.ge.s32 	%p29, %r24, %r60;
	@%p29 bra 	$L__BB2_54;
	ld.global.u32 	%r947, [%rd3+28];
$L__BB2_54:
	setp.ge.s32 	%p30, %r27, %r60;
	@%p30 bra 	$L__BB2_56;
	ld.global.u32 	%r946, [%rd3+32];
$L__BB2_56:
	setp.ge.s32 	%p31, %r30, %r60;
	@%p31 bra 	$L__BB2_58;
	ld.global.u32 	%r945, [%rd3+36];
$L__BB2_58:
	setp.ge.s32 	%p32, %r33, %r60;
	@%p32 bra 	$L__BB2_60;
	ld.global.u32 	%r944, [%rd3+40];
$L__BB2_60:
	setp.ge.s32 	%p33, %r36, %r60;
	@%p33 bra 	$L__BB2_62;
	ld.global.u32 	%r943, [%rd3+44];
$L__BB2_62:
	setp.ge.s32 	%p34, %r39, %r60;
	@%p34 bra 	$L__BB2_64;
	ld.global.u32 	%r942, [%rd3+48];
$L__BB2_64:
	setp.ge.s32 	%p35, %r42, %r60;
	@%p35 bra 	$L__BB2_66;
	ld.global.u32 	%r941, [%rd3+52];
$L__BB2_66:
	setp.ge.s32 	%p36, %r45, %r60;
	@%p36 bra 	$L__BB2_68;
	ld.global.u32 	%r940, [%rd3+56];
$L__BB2_68:
	setp.ge.s32 	%p37, %r48, %r60;
	@%p37 bra 	$L__BB2_70;
	ld.global.u32 	%r939, [%rd3+60];
$L__BB2_70:
	setp.ge.s32 	%p38, %r51, %r60;
	@%p38 bra 	$L__BB2_72;
	ld.global.u32 	%r938, [%rd3+64];
$L__BB2_72:
	setp.ge.s32 	%p39, %r54, %r60;
	@%p39 bra 	$L__BB2_74;
	ld.global.u32 	%r937, [%rd3+68];
$L__BB2_74:
	setp.ge.s32 	%p40, %r57, %r60;
	@%p40 bra 	$L__BB2_76;
	ld.global.u32 	%r936, [%rd3+72];
$L__BB2_76:
	bar.sync 	0;
	setp.gt.s32 	%p41, %r877, -1;
	selp.b32 	%r366, -2147483648, -1, %p41;
	xor.b32  	%r935, %r366, %r877;
	setp.gt.s32 	%p42, %r878, -1;
	selp.b32 	%r367, -2147483648, -1, %p42;
	xor.b32  	%r934, %r367, %r878;
	setp.gt.s32 	%p43, %r879, -1;
	selp.b32 	%r368, -2147483648, -1, %p43;
	xor.b32  	%r933, %r368, %r879;
	setp.gt.s32 	%p44, %r880, -1;
	selp.b32 	%r369, -2147483648, -1, %p44;
	xor.b32  	%r932, %r369, %r880;
	setp.gt.s32 	%p45, %r881, -1;
	selp.b32 	%r370, -2147483648, -1, %p45;
	xor.b32  	%r931, %r370, %r881;
	setp.gt.s32 	%p46, %r882, -1;
	selp.b32 	%r371, -2147483648, -1, %p46;
	xor.b32  	%r930, %r371, %r882;
	setp.gt.s32 	%p47, %r883, -1;
	selp.b32 	%r372, -2147483648, -1, %p47;
	xor.b32  	%r929, %r372, %r883;
	setp.gt.s32 	%p48, %r884, -1;
	selp.b32 	%r373, -2147483648, -1, %p48;
	xor.b32  	%r928, %r373, %r884;
	setp.gt.s32 	%p49, %r885, -1;
	selp.b32 	%r374, -2147483648, -1, %p49;
	xor.b32  	%r927, %r374, %r885;
	setp.gt.s32 	%p50, %r886, -1;
	selp.b32 	%r375, -2147483648, -1, %p50;
	xor.b32  	%r926, %r375, %r886;
	setp.gt.s32 	%p51, %r887, -1;
	selp.b32 	%r376, -2147483648, -1, %p51;
	xor.b32  	%r925, %r376, %r887;
	setp.gt.s32 	%p52, %r888, -1;
	selp.b32 	%r377, -2147483648, -1, %p52;
	xor.b32  	%r924, %r377, %r888;
	setp.gt.s32 	%p53, %r889, -1;
	selp.b32 	%r378, -2147483648, -1, %p53;
	xor.b32  	%r923, %r378, %r889;
	setp.gt.s32 	%p54, %r890, -1;
	selp.b32 	%r379, -2147483648, -1, %p54;
	xor.b32  	%r922, %r379, %r890;
	setp.gt.s32 	%p55, %r891, -1;
	selp.b32 	%r380, -2147483648, -1, %p55;
	xor.b32  	%r921, %r380, %r891;
	setp.gt.s32 	%p56, %r892, -1;
	selp.b32 	%r381, -2147483648, -1, %p56;
	xor.b32  	%r920, %r381, %r892;
	setp.gt.s32 	%p57, %r893, -1;
	selp.b32 	%r382, -2147483648, -1, %p57;
	xor.b32  	%r919, %r382, %r893;
	setp.gt.s32 	%p58, %r894, -1;
	selp.b32 	%r383, -2147483648, -1, %p58;
	xor.b32  	%r918, %r383, %r894;
	setp.gt.s32 	%p59, %r895, -1;
	selp.b32 	%r384, -2147483648, -1, %p59;
	xor.b32  	%r917, %r384, %r895;
	shr.u32 	%r118, %r2, 5;
	shl.b32 	%r385, %r2, 2;
	mov.u32 	%r386, _ZZN3cub18CUB_300001_SM_10006detail10radix_sort31DeviceRadixSortSingleTileKernelINS1_5radix10policy_hubIfiyE10Policy1000ELNS0_9SortOrderE1EfiyNS1_21identity_decomposer_tEEEvPKT1_PSA_PKT2_PSE_T3_iiT4_E12temp_storage;
	add.s32 	%r119, %r386, %r385;
	shl.b32 	%r387, %r2, 7;
	add.s32 	%r120, %r119, %r387;
	shl.b32 	%r388, %r118, 2;
	add.s32 	%r389, %r386, %r388;
	add.s32 	%r121, %r389, 33792;
	mad.lo.s32 	%r122, %r2, -56, %r120;
	add.s32 	%r916, %r322, 6;
	sub.s32 	%r915, %r323, %r322;
$L__BB2_77:
	add.s32 	%r449, %r916, -6;
	min.s32 	%r392, %r915, 6;
	mov.b32 	%r478, 0;
	st.shared.u32 	[%r119], %r478;
	st.shared.u32 	[%r119+1024], %r478;
	st.shared.u32 	[%r119+2048], %r478;
	st.shared.u32 	[%r119+3072], %r478;
	st.shared.u32 	[%r119+4096], %r478;
	st.shared.u32 	[%r119+5120], %r478;
	st.shared.u32 	[%r119+6144], %r478;
	st.shared.u32 	[%r119+7168], %r478;
	st.shared.u32 	[%r119+8192], %r478;
	st.shared.u32 	[%r119+9216], %r478;
	st.shared.u32 	[%r119+10240], %r478;
	st.shared.u32 	[%r119+11264], %r478;
	st.shared.u32 	[%r119+12288], %r478;
	st.shared.u32 	[%r119+13312], %r478;
	st.shared.u32 	[%r119+14336], %r478;
	st.shared.u32 	[%r119+15360], %r478;
	st.shared.u32 	[%r119+16384], %r478;
	st.shared.u32 	[%r119+17408], %r478;
	st.shared.u32 	[%r119+18432], %r478;
	st.shared.u32 	[%r119+19456], %r478;
	st.shared.u32 	[%r119+20480], %r478;
	st.shared.u32 	[%r119+21504], %r478;
	st.shared.u32 	[%r119+22528], %r478;
	st.shared.u32 	[%r119+23552], %r478;
	st.shared.u32 	[%r119+24576], %r478;
	st.shared.u32 	[%r119+25600], %r478;
	st.shared.u32 	[%r119+26624], %r478;
	st.shared.u32 	[%r119+27648], %r478;
	st.shared.u32 	[%r119+28672], %r478;
	st.shared.u32 	[%r119+29696], %r478;
	st.shared.u32 	[%r119+30720], %r478;
	st.shared.u32 	[%r119+31744], %r478;
	st.shared.u32 	[%r119+32768], %r478;
	// begin inline asm
	bmsk.clamp.b32 %r390, %r478, %r392;
	// end inline asm
	setp.eq.s32 	%p60, %r935, 2147483647;
	selp.b32 	%r394, -2147483648, %r935, %p60;
	// begin inline asm
	shr.b32 %r393, %r394, %r449;
	// end inline asm
	and.b32  	%r481, %r390, %r393;
	shl.b32 	%r482, %r481, 10;
	not.b32 	%r483, %r482;
	and.b32  	%r484, %r483, 31744;
	add.s32 	%r485, %r119, %r484;
	shr.u32 	%r486, %r481, 4;
	and.b32  	%r487, %r486, 268435454;
	sub.s32 	%r166, %r485, %r487;
	ld.shared.u16 	%rs1, [%r166+2];
	add.s16 	%rs20, %rs1, 1;
	st.shared.u16 	[%r166+2], %rs20;
	setp.eq.s32 	%p61, %r934, 2147483647;
	selp.b32 	%r397, -2147483648, %r934, %p61;
	// begin inline asm
	shr.b32 %r396, %r397, %r449;
	// end inline asm
	and.b32  	%r488, %r390, %r396;
	shl.b32 	%r489, %r488, 10;
	not.b32 	%r490, %r489;
	and.b32  	%r491, %r490, 31744;
	add.s32 	%r492, %r119, %r491;
	shr.u32 	%r493, %r488, 4;
	and.b32  	%r494, %r493, 268435454;
	sub.s32 	%r167, %r492, %r494;
	ld.shared.u16 	%rs2, [%r167+2];
	add.s16 	%rs21, %rs2, 1;
	st.shared.u16 	[%r167+2], %rs21;
	setp.eq.s32 	%p62, %r933, 2147483647;
	selp.b32 	%r400, -2147483648, %r933, %p62;
	// begin inline asm
	shr.b32 %r399, %r400, %r449;
	// end inline asm
	and.b32  	%r495, %r390, %r399;
	shl.b32 	%r496, %r495, 10;
	not.b32 	%r497, %r496;
	and.b32  	%r498, %r497, 31744;
	add.s32 	%r499, %r119, %r498;
	shr.u32 	%r500, %r495, 4;
	and.b32  	%r501, %r500, 268435454;
	sub.s32 	%r168, %r499, %r501;
	ld.shared.u16 	%rs3, [%r168+2];
	add.s16 	%rs22, %rs3, 1;
	st.shared.u16 	[%r168+2], %rs22;
	setp.eq.s32 	%p63, %r932, 2147483647;
	selp.b32 	%r403, -2147483648, %r932, %p63;
	// begin inline asm
	shr.b32 %r402, %r403, %r449;
	// end inline asm
	and.b32  	%r502, %r390, %r402;
	shl.b32 	%r503, %r502, 10;
	not.b32 	%r504, %r503;
	and.b32  	%r505, %r504, 31744;
	add.s32 	%r506, %r119, %r505;
	shr.u32 	%r507, %r502, 4;
	and.b32  	%r508, %r507, 268435454;
	sub.s32 	%r169, %r506, %r508;
	ld.shared.u16 	%rs4, [%r169+2];
	add.s16 	%rs23, %rs4, 1;
	st.shared.u16 	[%r169+2], %rs23;
	setp.eq.s32 	%p64, %r931, 2147483647;
	selp.b32 	%r406, -2147483648, %r931, %p64;
	// begin inline asm
	shr.b32 %r405, %r406, %r449;
	// end inline asm
	and.b32  	%r509, %r390, %r405;
	shl.b32 	%r510, %r509, 10;
	not.b32 	%r511, %r510;
	and.b32  	%r512, %r511, 31744;
	add.s32 	%r513, %r119, %r512;
	shr.u32 	%r514, %r509, 4;
	and.b32  	%r515, %r514, 268435454;
	sub.s32 	%r170, %r513, %r515;
	ld.shared.u16 	%rs5, [%r170+2];
	add.s16 	%rs24, %rs5, 1;
	st.shared.u16 	[%r170+2], %rs24;
	setp.eq.s32 	%p65, %r930, 2147483647;
	selp.b32 	%r409, -2147483648, %r930, %p65;
	// begin inline asm
	shr.b32 %r408, %r409, %r449;
	// end inline asm
	and.b32  	%r516, %r390, %r408;
	shl.b32 	%r517, %r516, 10;
	not.b32 	%r518, %r517;
	and.b32  	%r519, %r518, 31744;
	add.s32 	%r520, %r119, %r519;
	shr.u32 	%r521, %r516, 4;
	and.b32  	%r522, %r521, 268435454;
	sub.s32 	%r171, %r520, %r522;
	ld.shared.u16 	%rs6, [%r171+2];
	add.s16 	%rs25, %rs6, 1;
	st.shared.u16 	[%r171+2], %rs25;
	setp.eq.s32 	%p66, %r929, 2147483647;
	selp.b32 	%r412, -2147483648, %r929, %p66;
	// begin inline asm
	shr.b32 %r411, %r412, %r449;
	// end inline asm
	and.b32  	%r523, %r390, %r411;
	shl.b32 	%r524, %r523, 10;
	not.b32 	%r525, %r524;
	and.b32  	%r526, %r525, 31744;
	add.s32 	%r527, %r119, %r526;
	shr.u32 	%r528, %r523, 4;
	and.b32  	%r529, %r528, 268435454;
	sub.s32 	%r172, %r527, %r529;
	ld.shared.u16 	%rs7, [%r172+2];
	add.s16 	%rs26, %rs7, 1;
	st.shared.u16 	[%r172+2], %rs26;
	setp.eq.s32 	%p67, %r928, 2147483647;
	selp.b32 	%r415, -2147483648, %r928, %p67;
	// begin inline asm
	shr.b32 %r414, %r415, %r449;
	// end inline asm
	and.b32  	%r530, %r390, %r414;
	shl.b32 	%r531, %r530, 10;
	not.b32 	%r532, %r531;
	and.b32  	%r533, %r532, 31744;
	add.s32 	%r534, %r119, %r533;
	shr.u32 	%r535, %r530, 4;
	and.b32  	%r536, %r535, 268435454;
	sub.s32 	%r173, %r534, %r536;
	ld.shared.u16 	%rs8, [%r173+2];
	add.s16 	%rs27, %rs8, 1;
	st.shared.u16 	[%r173+2], %rs27;
	setp.eq.s32 	%p68, %r927, 2147483647;
	selp.b32 	%r418, -2147483648, %r927, %p68;
	// begin inline asm
	shr.b32 %r417, %r418, %r449;
	// end inline asm
	and.b32  	%r537, %r390, %r417;
	shl.b32 	%r538, %r537, 10;
	not.b32 	%r539, %r538;
	and.b32  	%r540, %r539, 31744;
	add.s32 	%r541, %r119, %r540;
	shr.u32 	%r542, %r537, 4;
	and.b32  	%r543, %r542, 268435454;
	sub.s32 	%r174, %r541, %r543;
	ld.shared.u16 	%rs9, [%r174+2];
	add.s16 	%rs28, %rs9, 1;
	st.shared.u16 	[%r174+2], %rs28;
	setp.eq.s32 	%p69, %r926, 2147483647;
	selp.b32 	%r421, -2147483648, %r926, %p69;
	// begin inline asm
	shr.b32 %r420, %r421, %r449;
	// end inline asm
	and.b32  	%r544, %r390, %r420;
	shl.b32 	%r545, %r544, 10;
	not.b32 	%r546, %r545;
	and.b32  	%r547, %r546, 31744;
	add.s32 	%r548, %r119, %r547;
	shr.u32 	%r549, %r544, 4;
	and.b32  	%r550, %r549, 268435454;
	sub.s32 	%r175, %r548, %r550;
	ld.shared.u16 	%rs10, [%r175+2];
	add.s16 	%rs29, %rs10, 1;
	st.shared.u16 	[%r175+2], %rs29;
	setp.eq.s32 	%p70, %r925, 2147483647;
	selp.b32 	%r424, -2147483648, %r925, %p70;
	// begin inline asm
	shr.b32 %r423, %r424, %r449;
	// end inline asm
	and.b32  	%r551, %r390, %r423;
	shl.b32 	%r552, %r551, 10;
	not.b32 	%r553, %r552;
	and.b32  	%r554, %r553, 31744;
	add.s32 	%r555, %r119, %r554;
	shr.u32 	%r556, %r551, 4;
	and.b32  	%r557, %r556, 268435454;
	sub.s32 	%r176, %r555, %r557;
	ld.shared.u16 	%rs11, [%r176+2];
	add.s16 	%rs30, %rs11, 1;
	st.shared.u16 	[%r176+2], %rs30;
	setp.eq.s32 	%p71, %r924, 2147483647;
	selp.b32 	%r427, -2147483648, %r924, %p71;
	// begin inline asm
	shr.b32 %r426, %r427, %r449;
	// end inline asm
	and.b32  	%r558, %r390, %r426;
	shl.b32 	%r559, %r558, 10;
	not.b32 	%r560, %r559;
	and.b32  	%r561, %r560, 31744;
	add.s32 	%r562, %r119, %r561;
	shr.u32 	%r563, %r558, 4;
	and.b32  	%r564, %r563, 268435454;
	sub.s32 	%r177, %r562, %r564;
	ld.shared.u16 	%rs12, [%r177+2];
	add.s16 	%rs31, %rs12, 1;
	st.shared.u16 	[%r177+2], %rs31;
	setp.eq.s32 	%p72, %r923, 2147483647;
	selp.b32 	%r430, -2147483648, %r923, %p72;
	// begin inline asm
	shr.b32 %r429, %r430, %r449;
	// end inline asm
	and.b32  	%r565, %r390, %r429;
	shl.b32 	%r566, %r565, 10;
	not.b32 	%r567, %r566;
	and.b32  	%r568, %r567, 31744;
	add.s32 	%r569, %r119, %r568;
	shr.u32 	%r570, %r565, 4;
	and.b32  	%r571, %r570, 268435454;
	sub.s32 	%r178, %r569, %r571;
	ld.shared.u16 	%rs13, [%r178+2];
	add.s16 	%rs32, %rs13, 1;
	st.shared.u16 	[%r178+2], %rs32;
	setp.eq.s32 	%p73, %r922, 2147483647;
	selp.b32 	%r433, -2147483648, %r922, %p73;
	// begin inline asm
	shr.b32 %r432, %r433, %r449;
	// end inline asm
	and.b32  	%r572, %r390, %r432;
	shl.b32 	%r573, %r572, 10;
	not.b32 	%r574, %r573;
	and.b32  	%r575, %r574, 31744;
	add.s32 	%r576, %r119, %r575;
	shr.u32 	%r577, %r572, 4;
	and.b32  	%r578, %r577, 268435454;
	sub.s32 	%r179, %r576, %r578;
	ld.shared.u16 	%rs14, [%r179+2];
	add.s16 	%rs33, %rs14, 1;
	st.shared.u16 	[%r179+2], %rs33;
	setp.eq.s32 	%p74, %r921, 2147483647;
	selp.b32 	%r436, -2147483648, %r921, %p74;
	// begin inline asm
	shr.b32 %r435, %r436, %r449;
	// end inline asm
	and.b32  	%r579, %r390, %r435;
	shl.b32 	%r580, %r579, 10;
	not.b32 	%r581, %r580;
	and.b32  	%r582, %r581, 31744;
	add.s32 	%r583, %r119, %r582;
	shr.u32 	%r584, %r579, 4;
	and.b32  	%r585, %r584, 268435454;
	sub.s32 	%r180, %r583, %r585;
	ld.shared.u16 	%rs15, [%r180+2];
	add.s16 	%rs34, %rs15, 1;
	st.shared.u16 	[%r180+2], %rs34;
	setp.eq.s32 	%p75, %r920, 2147483647;
	selp.b32 	%r439, -2147483648, %r920, %p75;
	// begin inline asm
	shr.b32 %r438, %r439, %r449;
	// end inline asm
	and.b32  	%r586, %r390, %r438;
	shl.b32 	%r587, %r586, 10;
	not.b32 	%r588, %r587;
	and.b32  	%r589, %r588, 31744;
	add.s32 	%r590, %r119, %r589;
	shr.u32 	%r591, %r586, 4;
	and.b32  	%r592, %r591, 268435454;
	sub.s32 	%r181, %r590, %r592;
	ld.shared.u16 	%rs16, [%r181+2];
	add.s16 	%rs35, %rs16, 1;
	st.shared.u16 	[%r181+2], %rs35;
	setp.eq.s32 	%p76, %r919, 2147483647;
	selp.b32 	%r442, -2147483648, %r919, %p76;
	// begin inline asm
	shr.b32 %r441, %r442, %r449;
	// end inline asm
	and.b32  	%r593, %r390, %r441;
	shl.b32 	%r594, %r593, 10;
	not.b32 	%r595, %r594;
	and.b32  	%r596, %r595, 31744;
	add.s32 	%r597, %r119, %r596;
	shr.u32 	%r598, %r593, 4;
	and.b32  	%r599, %r598, 268435454;
	sub.s32 	%r182, %r597, %r599;
	ld.shared.u16 	%rs17, [%r182+2];
	add.s16 	%rs36, %rs17, 1;
	st.shared.u16 	[%r182+2], %rs36;
	setp.eq.s32 	%p77, %r918, 2147483647;
	selp.b32 	%r445, -2147483648, %r918, %p77;
	// begin inline asm
	shr.b32 %r444, %r445, %r449;
	// end inline asm
	and.b32  	%r600, %r390, %r444;
	shl.b32 	%r601, %r600, 10;
	not.b32 	%r602, %r601;
	and.b32  	%r603, %r602, 31744;
	add.s32 	%r604, %r119, %r603;
	shr.u32 	%r605, %r600, 4;
	and.b32  	%r606, %r605, 268435454;
	sub.s32 	%r183, %r604, %r606;
	ld.shared.u16 	%rs18, [%r183+2];
	add.s16 	%rs37, %rs18, 1;
	st.shared.u16 	[%r183+2], %rs37;
	setp.eq.s32 	%p78, %r917, 2147483647;
	selp.b32 	%r448, -2147483648, %r917, %p78;
	// begin inline asm
	shr.b32 %r447, %r448, %r449;
	// end inline asm
	and.b32  	%r607, %r390, %r447;
	shl.b32 	%r608, %r607, 10;
	not.b32 	%r609, %r608;
	and.b32  	%r610, %r609, 31744;
	add.s32 	%r611, %r119, %r610;
	shr.u32 	%r612, %r607, 4;
	and.b32  	%r613, %r612, 268435454;
	sub.s32 	%r184, %r611, %r613;
	ld.shared.u16 	%rs19, [%r184+2];
	add.s16 	%rs38, %rs19, 1;
	st.shared.u16 	[%r184+2], %rs38;
	bar.sync 	0;
	ld.shared.u32 	%r185, [%r120];
	ld.shared.u32 	%r614, [%r120+4];
	ld.shared.u32 	%r615, [%r120+8];
	ld.shared.u32 	%r616, [%r120+12];
	ld.shared.u32 	%r617, [%r120+16];
	ld.shared.u32 	%r618, [%r120+20];
	ld.shared.u32 	%r619, [%r120+24];
	ld.shared.u32 	%r620, [%r120+28];
	ld.shared.u32 	%r621, [%r120+32];
	ld.shared.u32 	%r622, [%r120+36];
	ld.shared.u32 	%r623, [%r120+40];
	ld.shared.u32 	%r624, [%r120+44];
	ld.shared.u32 	%r625, [%r120+48];
	ld.shared.u32 	%r626, [%r120+52];
	ld.shared.u32 	%r627, [%r120+56];
	ld.shared.u32 	%r628, [%r120+60];
	ld.shared.u32 	%r629, [%r120+64];
	ld.shared.u32 	%r630, [%r120+68];
	ld.shared.u32 	%r631, [%r120+72];
	ld.shared.u32 	%r632, [%r120+76];
	ld.shared.u32 	%r633, [%r120+80];
	ld.shared.u32 	%r634, [%r120+84];
	ld.shared.u32 	%r635, [%r120+88];
	ld.shared.u32 	%r636, [%r120+92];
	ld.shared.u32 	%r637, [%r120+96];
	ld.shared.u32 	%r638, [%r120+100];
	ld.shared.u32 	%r639, [%r120+104];
	ld.shared.u32 	%r640, [%r120+108];
	ld.shared.u32 	%r641, [%r120+112];
	ld.shared.u32 	%r642, [%r120+116];
	ld.shared.u32 	%r643, [%r120+120];
	ld.shared.u32 	%r644, [%r120+124];
	ld.shared.u32 	%r645, [%r120+128];
	add.s32 	%r186, %r614, %r185;
	add.s32 	%r187, %r615, %r186;
	add.s32 	%r188, %r616, %r187;
	add.s32 	%r189, %r617, %r188;
	add.s32 	%r190, %r618, %r189;
	add.s32 	%r191, %r619, %r190;
	add.s32 	%r192, %r620, %r191;
	add.s32 	%r193, %r621, %r192;
	add.s32 	%r194, %r622, %r193;
	add.s32 	%r195, %r623, %r194;
	add.s32 	%r196, %r624, %r195;
	add.s32 	%r197, %r625, %r196;
	add.s32 	%r198, %r626, %r197;
	add.s32 	%r199, %r627, %r198;
	add.s32 	%r200, %r628, %r199;
	add.s32 	%r201, %r629, %r200;
	add.s32 	%r202, %r630, %r201;
	add.s32 	%r203, %r631, %r202;
	add.s32 	%r204, %r632, %r203;
	add.s32 	%r205, %r633, %r204;
	add.s32 	%r206, %r634, %r205;
	add.s32 	%r207, %r635, %r206;
	add.s32 	%r208, %r636, %r207;
	add.s32 	%r209, %r637, %r208;
	add.s32 	%r210, %r638, %r209;
	add.s32 	%r211, %r639, %r210;
	add.s32 	%r212, %r640, %r211;
	add.s32 	%r213, %r641, %r212;
	add.s32 	%r214, %r642, %r213;
	add.s32 	%r215, %r643, %r214;
	add.s32 	%r216, %r644, %r215;
	add.s32 	%r455, %r645, %r216;
	// begin inline asm
	mov.u32 %r450, %laneid;
	// end inline asm
	mov.b32 	%r453, 1;
	mov.b32 	%r480, -1;
	// begin inline asm
	{  .reg .u32 r0;  .reg .pred p;  shfl.sync.up.b32 r0|p, %r455, %r453, %r478, %r480;  @p add.u32 r0, r0, %r455;  mov.u32 %r451, r0;}
	// end inline asm
	mov.b32 	%r459, 2;
	// begin inline asm
	{  .reg .u32 r0;  .reg .pred p;  shfl.sync.up.b32 r0|p, %r451, %r459, %r478, %r480;  @p add.u32 r0, r0, %r451;  mov.u32 %r457, r0;}
	// end inline asm
	mov.b32 	%r465, 4;
	// begin inline asm
	{  .reg .u32 r0;  .reg .pred p;  shfl.sync.up.b32 r0|p, %r457, %r465, %r478, %r480;  @p add.u32 r0, r0, %r457;  mov.u32 %r463, r0;}
	// end inline asm
	mov.b32 	%r471, 8;
	// begin inline asm
	{  .reg .u32 r0;  .reg .pred p;  shfl.sync.up.b32 r0|p, %r463, %r471, %r478, %r480;  @p add.u32 r0, r0, %r463;  mov.u32 %r469, r0;}
	// end inline asm
	mov.b32 	%r477, 16;
	// begin inline asm
	{  .reg .u32 r0;  .reg .pred p;  shfl.sync.up.b32 r0|p, %r469, %r477, %r478, %r480;  @p add.u32 r0, r0, %r469;  mov.u32 %r475, r0;}
	// end inline asm
	setp.ne.s32 	%p79, %r450, 31;
	@%p79 bra 	$L__BB2_79;
	st.shared.u32 	[%r121], %r475;
$L__BB2_79:
	sub.s32 	%r646, %r475, %r455;
	setp.gt.u32 	%p80, %r2, 31;
	setp.eq.s32 	%p81, %r118, 7;
	setp.eq.s32 	%p82, %r118, 6;
	setp.eq.s32 	%p83, %r118, 5;
	setp.eq.s32 	%p84, %r118, 4;
	setp.eq.s32 	%p85, %r118, 3;
	setp.eq.s32 	%p86, %r118, 2;
	setp.eq.s32 	%p87, %r118, 1;
	bar.sync 	0;
	ld.shared.v4.u32 	{%r647, %r648, %r649, %r650}, [_ZZN3cub18CUB_300001_SM_10006detail10radix_sort31DeviceRadixSortSingleTileKernelINS1_5radix10policy_hubIfiyE10Policy1000ELNS0_9SortOrderE1EfiyNS1_21identity_decomposer_tEEEvPKT1_PSA_PKT2_PSE_T3_iiT4_E12temp_storage+33792];
	selp.b32 	%r651, %r647, %r955, %p87;
	add.s32 	%r652, %r648, %r647;
	selp.b32 	%r653, %r652, %r651, %p86;
	add.s32 	%r654, %r652, %r649;
	selp.b32 	%r655, %r654, %r653, %p85;
	add.s32 	%r656, %r654, %r650;
	selp.b32 	%r657, %r656, %r655, %p84;
	ld.shared.v4.u32 	{%r658, %r659, %r660, %r661}, [_ZZN3cub18CUB_300001_SM_10006detail10radix_sort31DeviceRadixSortSingleTileKernelINS1_5radix10policy_hubIfiyE10Policy1000ELNS0_9SortOrderE1EfiyNS1_21identity_decomposer_tEEEvPKT1_PSA_PKT2_PSE_T3_iiT4_E12temp_storage+33808];
	add.s32 	%r662, %r656, %r658;
	selp.b32 	%r663, %r662, %r657, %p83;
	add.s32 	%r664, %r662, %r659;
	selp.b32 	%r665, %r664, %r663, %p82;
	add.s32 	%r666, %r664, %r660;
	selp.b32 	%r955, %r666, %r665, %p81;
	add.s32 	%r221, %r666, %r661;
	setp.ne.s32 	%p88, %r450, 0;
	selp.b32 	%r667, %r646, 0, %p88;
	add.s32 	%r668, %r955, %r667;
	or.pred  	%p89, %p80, %p88;
	selp.b32 	%r956, %r668, %r646, %p80;
	@%p89 bra 	$L__BB2_81;
	shl.b32 	%r956, %r221, 16;
	st.shared.u32 	[_ZZN3cub18CUB_300001_SM_10006detail10radix_sort31DeviceRadixSortSingleTileKernelINS1_5radix10policy_hubIfiyE10Policy1000ELNS0_9SortOrderE1EfiyNS1_21identity_decomposer_tEEEvPKT1_PSA_PKT2_PSE_T3_iiT4_E12temp_storage+33832], %r956;
$L__BB2_81:
	setp.eq.s32 	%p90, %r2, 0;
	bar.sync 	0;
	ld.shared.u32 	%r669, [_ZZN3cub18CUB_300001_SM_10006detail10radix_sort31DeviceRadixSortSingleTileKernelINS1_5radix10policy_hubIfiyE10Policy1000ELNS0_9SortOrderE1EfiyNS1_21identity_decomposer_tEEEvPKT1_PSA_PKT2_PSE_T3_iiT4_E12temp_storage+33832];
	selp.b32 	%r670, 0, %r669, %p90;
	add.s32 	%r671, %r956, %r670;
	add.s32 	%r672, %r185, %r671;
	add.s32 	%r673, %r186, %r671;
	add.s32 	%r674, %r187, %r671;
	add.s32 	%r675, %r188, %r671;
	add.s32 	%r676, %r189, %r671;
	add.s32 	%r677, %r190, %r671;
	add.s32 	%r678, %r191, %r671;
	add.s32 	%r679, %r192, %r671;
	add.s32 	%r680, %r193, %r671;
	add.s32 	%r681, %r194, %r671;
	add.s32 	%r682, %r195, %r671;
	add.s32 	%r683, %r196, %r671;
	add.s32 	%r684, %r197, %r671;
	add.s32 	%r685, %r198, %r671;
	add.s32 	%r686, %r199, %r671;
	add.s32 	%r687, %r200, %r671;
	add.s32 	%r688, %r201, %r671;
	add.s32 	%r689, %r202, %r671;
	add.s32 	%r690, %r203, %r671;
	add.s32 	%r691, %r204, %r671;
	add.s32 	%r692, %r205, %r671;
	add.s32 	%r693, %r206, %r671;
	add.s32 	%r694, %r207, %r671;
	add.s32 	%r695, %r208, %r671;
	add.s32 	%r696, %r209, %r671;
	add.s32 	%r697, %r210, %r671;
	add.s32 	%r698, %r211, %r671;
	add.s32 	%r699, %r212, %r671;
	add.s32 	%r700, %r213, %r671;
	add.s32 	%r701, %r214, %r671;
	add.s32 	%r702, %r215, %r671;
	add.s32 	%r703, %r216, %r671;
	st.shared.u32 	[%r120], %r671;
	st.shared.u32 	[%r120+4], %r672;
	st.shared.u32 	[%r120+8], %r673;
	st.shared.u32 	[%r120+12], %r674;
	st.shared.u32 	[%r120+16], %r675;
	st.shared.u32 	[%r120+20], %r676;
	st.shared.u32 	[%r120+24], %r677;
	st.shared.u32 	[%r120+28], %r678;
	st.shared.u32 	[%r120+32], %r679;
	st.shared.u32 	[%r120+36], %r680;
	st.shared.u32 	[%r120+40], %r681;
	st.shared.u32 	[%r120+44], %r682;
	st.shared.u32 	[%r120+48], %r683;
	st.shared.u32 	[%r120+52], %r684;
	st.shared.u32 	[%r120+56], %r685;
	st.shared.u32 	[%r120+60], %r686;
	st.shared.u32 	[%r120+64], %r687;
	st.shared.u32 	[%r120+68], %r688;
	st.shared.u32 	[%r120+72], %r689;
	st.shared.u32 	[%r120+76], %r690;
	st.shared.u32 	[%r120+80], %r691;
	st.shared.u32 	[%r120+84], %r692;
	st.shared.u32 	[%r120+88], %r693;
	st.shared.u32 	[%r120+92], %r694;
	st.shared.u32 	[%r120+96], %r695;
	st.shared.u32 	[%r120+100], %r696;
	st.shared.u32 	[%r120+104], %r697;
	st.shared.u32 	[%r120+108], %r698;
	st.shared.u32 	[%r120+112], %r699;
	st.shared.u32 	[%r120+116], %r700;
	st.shared.u32 	[%r120+120], %r701;
	st.shared.u32 	[%r120+124], %r702;
	st.shared.u32 	[%r120+128], %r703;
	bar.sync 	0;
	cvt.u32.u16 	%r704, %rs1;
	ld.shared.u16 	%r705, [%r166+2];
	add.s32 	%r225, %r705, %r704;
	cvt.u32.u16 	%r706, %rs2;
	ld.shared.u16 	%r707, [%r167+2];
	add.s32 	%r226, %r707, %r706;
	cvt.u32.u16 	%r708, %rs3;
	ld.shared.u16 	%r709, [%r168+2];
	add.s32 	%r227, %r709, %r708;
	cvt.u32.u16 	%r710, %rs4;
	ld.shared.u16 	%r711, [%r169+2];
	add.s32 	%r228, %r711, %r710;
	cvt.u32.u16 	%r712, %rs5;
	ld.shared.u16 	%r713, [%r170+2];
	add.s32 	%r229, %r713, %r712;
	cvt.u32.u16 	%r714, %rs6;
	ld.shared.u16 	%r715, [%r171+2];
	add.s32 	%r230, %r715, %r714;
	cvt.u32.u16 	%r716, %rs7;
	ld.shared.u16 	%r717, [%r172+2];
	add.s32 	%r231, %r717, %r716;
	cvt.u32.u16 	%r718, %rs8;
	ld.shared.u16 	%r719, [%r173+2];
	add.s32 	%r232, %r719, %r718;
	cvt.u32.u16 	%r720, %rs9;
	ld.shared.u16 	%r721, [%r174+2];
	add.s32 	%r233, %r721, %r720;
	cvt.u32.u16 	%r722, %rs10;
	ld.shared.u16 	%r723, [%r175+2];
	add.s32 	%r234, %r723, %r722;
	cvt.u32.u16 	%r724, %rs11;
	ld.shared.u16 	%r725, [%r176+2];
	add.s32 	%r235, %r725, %r724;
	cvt.u32.u16 	%r726, %rs12;
	ld.shared.u16 	%r727, [%r177+2];
	add.s32 	%r236, %r727, %r726;
	cvt.u32.u16 	%r728, %rs13;
	ld.shared.u16 	%r729, [%r178+2];
	add.s32 	%r237, %r729, %r728;
	cvt.u32.u16 	%r730, %rs14;
	ld.shared.u16 	%r731, [%r179+2];
	add.s32 	%r238, %r731, %r730;
	cvt.u32.u16 	%r732, %rs15;
	ld.shared.u16 	%r733, [%r180+2];
	add.s32 	%r239, %r733, %r732;
	cvt.u32.u16 	%r734, %rs16;
	ld.shared.u16 	%r735, [%r181+2];
	add.s32 	%r240, %r735, %r734;
	cvt.u32.u16 	%r736, %rs17;
	ld.shared.u16 	%r737, [%r182+2];
	add.s32 	%r241, %r737, %r736;
	cvt.u32.u16 	%r738, %rs18;
	ld.shared.u16 	%r739, [%r183+2];
	add.s32 	%r242, %r739, %r738;
	cvt.u32.u16 	%r740, %rs19;
	ld.shared.u16 	%r741, [%r184+2];
	add.s32 	%r243, %r741, %r740;
	bar.sync 	0;
	setp.lt.s32 	%p91, %r916, %r323;
	@%p91 bra 	$L__BB2_121;
	cvt.u64.u32 	%rd15, %r2;
	shl.b32 	%r742, %r225, 2;
	mov.u32 	%r743, _ZZN3cub18CUB_300001_SM_10006detail10radix_sort31DeviceRadixSortSingleTileKernelINS1_5radix10policy_hubIfiyE10Policy1000ELNS0_9SortOrderE1EfiyNS1_21identity_decomposer_tEEEvPKT1_PSA_PKT2_PSE_T3_iiT4_E12temp_storage;
	add.s32 	%r744, %r743, %r742;
	st.shared.u32 	[%r744], %r935;
	shl.b32 	%r745, %r226, 2;
	add.s32 	%r746, %r743, %r745;
	st.shared.u32 	[%r746], %r934;
	shl.b32 	%r747, %r227, 2;
	add.s32 	%r748, %r743, %r747;
	st.shared.u32 	[%r748], %r933;
	shl.b32 	%r749, %r228, 2;
	add.s32 	%r750, %r743, %r749;
	st.shared.u32 	[%r750], %r932;
	shl.b32 	%r751, %r229, 2;
	add.s32 	%r752, %r743, %r751;
	st.shared.u32 	[%r752], %r931;
	shl.b32 	%r753, %r230, 2;
	add.s32 	%r754, %r743, %r753;
	st.shared.u32 	[%r754], %r930;
	shl.b32 	%r755, %r231, 2;
	add.s32 	%r756, %r743, %r755;
	st.shared.u32 	[%r756], %r929;
	shl.b32 	%r757, %r232, 2;
	add.s32 	%r758, %r743, %r757;
	st.shared.u32 	[%r758], %r928;
	shl.b32 	%r759, %r233, 2;
	add.s32 	%r760, %r743, %r759;
	st.shared.u32 	[%r760], %r927;
	shl.b32 	%r761, %r234, 2;
	add.s32 	%r762, %r743, %r761;
	st.shared.u32 	[%r762], %r926;
	shl.b32 	%r763, %r235, 2;
	add.s32 	%r764, %r743, %r763;
	st.shared.u32 	[%r764], %r925;
	shl.b32 	%r765, %r236, 2;
	add.s32 	%r766, %r743, %r765;
	st.shared.u32 	[%r766], %r924;
	shl.b32 	%r767, %r237, 2;
	add.s32 	%r768, %r743, %r767;
	st.shared.u32 	[%r768], %r923;
	shl.b32 	%r769, %r238, 2;
	add.s32 	%r770, %r743, %r769;
	st.shared.u32 	[%r770], %r922;
	shl.b32 	%r771, %r239, 2;
	add.s32 	%r772, %r743, %r771;
	st.shared.u32 	[%r772], %r921;
	shl.b32 	%r773, %r240, 2;
	add.s32 	%r774, %r743, %r773;
	st.shared.u32 	[%r774], %r920;
	shl.b32 	%r775, %r241, 2;
	add.s32 	%r776, %r743, %r775;
	st.shared.u32 	[%r776], %r919;
	shl.b32 	%r777, %r242, 2;
	add.s32 	%r778, %r743, %r777;
	st.shared.u32 	[%r778], %r918;
	shl.b32 	%r779, %r243, 2;
	add.s32 	%r780, %r743, %r779;
	st.shared.u32 	[%r780], %r917;
	bar.sync 	0;
	mad.lo.s32 	%r244, %r2, -72, %r122;
	ld.shared.u32 	%r245, [%r244];
	ld.shared.u32 	%r246, [%r244+1024];
	ld.shared.u32 	%r247, [%r244+2048];
	ld.shared.u32 	%r248, [%r244+3072];
	ld.shared.u32 	%r249, [%r244+4096];
	ld.shared.u32 	%r250, [%r244+5120];
	ld.shared.u32 	%r251, [%r244+6144];
	ld.shared.u32 	%r252, [%r244+7168];
	ld.shared.u32 	%r253, [%r244+8192];
	ld.shared.u32 	%r254, [%r244+9216];
	ld.shared.u32 	%r255, [%r244+10240];
	ld.shared.u32 	%r256, [%r244+11264];
	ld.shared.u32 	%r257, [%r244+12288];
	ld.shared.u32 	%r258, [%r244+13312];
	ld.shared.u32 	%r259, [%r244+14336];
	ld.shared.u32 	%r260, [%r244+15360];
	ld.shared.u32 	%r261, [%r244+16384];
	ld.shared.u32 	%r262, [%r244+17408];
	ld.shared.u32 	%r263, [%r244+18432];
	bar.sync 	0;
	st.shared.u32 	[%r744], %r954;
	st.shared.u32 	[%r746], %r953;
	st.shared.u32 	[%r748], %r952;
	st.shared.u32 	[%r750], %r951;
	st.shared.u32 	[%r752], %r950;
	st.shared.u32 	[%r754], %r949;
	st.shared.u32 	[%r756], %r948;
	st.shared.u32 	[%r758], %r947;
	st.shared.u32 	[%r760], %r946;
	st.shared.u32 	[%r762], %r945;
	st.shared.u32 	[%r764], %r944;
	st.shared.u32 	[%r766], %r943;
	st.shared.u32 	[%r768], %r942;
	st.shared.u32 	[%r770], %r941;
	st.shared.u32 	[%r772], %r940;
	st.shared.u32 	[%r774], %r939;
	st.shared.u32 	[%r776], %r938;
	st.shared.u32 	[%r778], %r937;
	st.shared.u32 	[%r780], %r936;
	bar.sync 	0;
	ld.shared.u32 	%r264, [%r244+1024];
	ld.shared.u32 	%r265, [%r244+2048];
	ld.shared.u32 	%r266, [%r244+3072];
	ld.shared.u32 	%r267, [%r244+4096];
	ld.shared.u32 	%r268, [%r244+5120];
	ld.shared.u32 	%r269, [%r244+6144];
	ld.shared.u32 	%r270, [%r244+7168];
	ld.shared.u32 	%r271, [%r244+8192];
	ld.shared.u32 	%r272, [%r244+9216];
	ld.shared.u32 	%r273, [%r244+10240];
	ld.shared.u32 	%r274, [%r244+11264];
	ld.shared.u32 	%r275, [%r244+12288];
	ld.shared.u32 	%r276, [%r244+13312];
	ld.shared.u32 	%r277, [%r244+14336];
	ld.shared.u32 	%r278, [%r244+15360];
	ld.shared.u32 	%r279, [%r244+16384];
	ld.shared.u32 	%r280, [%r244+17408];
	ld.shared.u32 	%r281, [%r244+18432];
	setp.gt.u64 	%p92, %rd2, %rd15;
	cvta.to.global.u64 	%rd16, %rd6;
	mul.wide.u32 	%rd17, %r2, 4;
	add.s64 	%rd4, %rd16, %rd17;
	cvta.to.global.u64 	%rd18, %rd8;
	add.s64 	%rd5, %rd18, %rd17;
	@%p92 bra 	$L__BB2_83;
	bra.uni 	$L__BB2_84;
$L__BB2_83:
	ld.shared.u32 	%r781, [%r244];
	setp.gt.s32 	%p93, %r245, -1;
	selp.b32 	%r782, -1, -2147483648, %p93;
	xor.b32  	%r783, %r782, %r245;
	st.global.u32 	[%rd4], %r783;
	st.global.u32 	[%rd5], %r781;
$L__BB2_84:
	add.s32 	%r784, %r2, 256;
	cvt.u64.u32 	%rd19, %r784;
	setp.le.u64 	%p94, %rd2, %rd19;
	@%p94 bra 	$L__BB2_86;
	setp.gt.s32 	%p95, %r246, -1;
	selp.b32 	%r785, -1, -2147483648, %p95;
	xor.b32  	%r786, %r785, %r246;
	st.global.u32 	[%rd4+1024], %r786;
	st.global.u32 	[%rd5+1024], %r264;
$L__BB2_86:
	add.s32 	%r787, %r2, 512;
	cvt.u64.u32 	%rd20, %r787;
	setp.le.u64 	%p96, %rd2, %rd20;
	@%p96 bra 	$L__BB2_88;
	setp.gt.s32 	%p97, %r247, -1;
	selp.b32 	%r788, -1, -2147483648, %p97;
	xor.b32  	%r789, %r788, %r247;
	st.global.u32 	[%rd4+2048], %r789;
	st.global.u32 	[%rd5+2048], %r265;
$L__BB2_88:
	add.s32 	%r790, %r2, 768;
	cvt.u64.u32 	%rd21, %r790;
	setp.le.u64 	%p98, %rd2, %rd21;
	@%p98 bra 	$L__BB2_90;
	setp.gt.s32 	%p99, %r248, -1;
	selp.b32 	%r791, -1, -2147483648, %p99;
	xor.b32  	%r792, %r791, %r248;
	st.global.u32 	[%rd4+3072], %r792;
	st.global.u32 	[%rd5+3072], %r266;
$L__BB2_90:
	or.b32  	%r793, %r2, 1024;
	cvt.u64.u32 	%rd22, %r793;
	setp.le.u64 	%p100, %rd2, %rd22;
	@%p100 bra 	$L__BB2_92;
	setp.gt.s32 	%p101, %r249, -1;
	selp.b32 	%r794, -1, -2147483648, %p101;
	xor.b32  	%r795, %r794, %r249;
	st.global.u32 	[%rd4+4096], %r795;
	st.global.u32 	[%rd5+4096], %r267;
$L__BB2_92:
	add.s32 	%r796, %r2, 1280;
	cvt.u64.u32 	%rd23, %r796;
	setp.le.u64 	%p102, %rd2, %rd23;
	@%p102 bra 	$L__BB2_94;
	setp.gt.s32 	%p103, %r250, -1;
	selp.b32 	%r797, -1, -2147483648, %p103;
	xor.b32  	%r798, %r797, %r250;
	st.global.u32 	[%rd4+5120], %r798;
	st.global.u32 	[%rd5+5120], %r268;
$L__BB2_94:
	add.s32 	%r799, %r2, 1536;
	cvt.u64.u32 	%rd24, %r799;
	setp.le.u64 	%p104, %rd2, %rd24;
	@%p104 bra 	$L__BB2_96;
	setp.gt.s32 	%p105, %r251, -1;
	selp.b32 	%r800, -1, -2147483648, %p105;
	xor.b32  	%r801, %r800, %r251;
	st.global.u32 	[%rd4+6144], %r801;
	st.global.u32 	[%rd5+6144], %r269;
$L__BB2_96:
	add.s32 	%r802, %r2, 1792;
	cvt.u64.u32 	%rd25, %r802;
	setp.le.u64 	%p106, %rd2, %rd25;
	@%p106 bra 	$L__BB2_98;
	setp.gt.s32 	%p107, %r252, -1;
	selp.b32 	%r803, -1, -2147483648, %p107;
	xor.b32  	%r804, %r803, %r252;
	st.global.u32 	[%rd4+7168], %r804;
	st.global.u32 	[%rd5+7168], %r270;
$L__BB2_98:
	or.b32  	%r805, %r2, 2048;
	cvt.u64.u32 	%rd26, %r805;
	setp.le.u64 	%p108, %rd2, %rd26;
	@%p108 bra 	$L__BB2_100;
	setp.gt.s32 	%p109, %r253, -1;
	selp.b32 	%r806, -1, -2147483648, %p109;
	xor.b32  	%r807, %r806, %r253;
	st.global.u32 	[%rd4+8192], %r807;
	st.global.u32 	[%rd5+8192], %r271;
$L__BB2_100:
	add.s32 	%r808, %r2, 2304;
	cvt.u64.u32 	%rd27, %r808;
	setp.le.u64 	%p110, %rd2, %rd27;
	@%p110 bra 	$L__BB2_102;
	setp.gt.s32 	%p111, %r254, -1;
	selp.b32 	%r809, -1, -2147483648, %p111;
	xor.b32  	%r810, %r809, %r254;
	st.global.u32 	[%rd4+9216], %r810;
	st.global.u32 	[%rd5+9216], %r272;
$L__BB2_102:
	add.s32 	%r811, %r2, 2560;
	cvt.u64.u32 	%rd28, %r811;
	setp.le.u64 	%p112, %rd2, %rd28;
	@%p112 bra 	$L__BB2_104;
	setp.gt.s32 	%p113, %r255, -1;
	selp.b32 	%r812, -1, -2147483648, %p113;
	xor.b32  	%r813, %r812, %r255;
	st.global.u32 	[%rd4+10240], %r813;
	st.global.u32 	[%rd5+10240], %r273;
$L__BB2_104:
	add.s32 	%r814, %r2, 2816;
	cvt.u64.u32 	%rd29, %r814;
	setp.le.u64 	%p114, %rd2, %rd29;
	@%p114 bra 	$L__BB2_106;
	setp.gt.s32 	%p115, %r256, -1;
	selp.b32 	%r815, -1, -2147483648, %p115;
	xor.b32  	%r816, %r815, %r256;
	st.global.u32 	[%rd4+11264], %r816;
	st.global.u32 	[%rd5+11264], %r274;
$L__BB2_106:
	or.b32  	%r817, %r2, 3072;
	cvt.u64.u32 	%rd30, %r817;
	setp.le.u64 	%p116, %rd2, %rd30;
	@%p116 bra 	$L__BB2_108;
	setp.gt.s32 	%p117, %r257, -1;
	selp.b32 	%r818, -1, -2147483648, %p117;
	xor.b32  	%r819, %r818, %r257;
	st.global.u32 	[%rd4+12288], %r819;
	st.global.u32 	[%rd5+12288], %r275;
$L__BB2_108:
	add.s32 	%r820, %r2, 3328;
	cvt.u64.u32 	%rd31, %r820;
	setp.le.u64 	%p118, %rd2, %rd31;
	@%p118 bra 	$L__BB2_110;
	setp.gt.s32 	%p119, %r258, -1;
	selp.b32 	%r821, -1, -2147483648, %p119;
	xor.b32  	%r822, %r821, %r258;
	st.global.u32 	[%rd4+13312], %r822;
	st.global.u32 	[%rd5+13312], %r276;
$L__BB2_110:
	add.s32 	%r823, %r2, 3584;
	cvt.u64.u32 	%rd32, %r823;
	setp.le.u64 	%p120, %rd2, %rd32;
	@%p120 bra 	$L__BB2_112;
	setp.gt.s32 	%p121, %r259, -1;
	selp.b32 	%r824, -1, -2147483648, %p121;
	xor.b32  	%r825, %r824, %r259;
	st.global.u32 	[%rd4+14336], %r825;
	st.global.u32 	[%rd5+14336], %r277;
$L__BB2_112:
	add.s32 	%r826, %r2, 3840;
	cvt.u64.u32 	%rd33, %r826;
	setp.le.u64 	%p122, %rd2, %rd33;
	@%p122 bra 	$L__BB2_114;
	setp.gt.s32 	%p123, %r260, -1;
	selp.b32 	%r827, -1, -2147483648, %p123;
	xor.b32  	%r828, %r827, %r260;
	st.global.u32 	[%rd4+15360], %r828;
	st.global.u32 	[%rd5+15360], %r278;
$L__BB2_114:
	or.b32  	%r829, %r2, 4096;
	cvt.u64.u32 	%rd34, %r829;
	setp.le.u64 	%p124, %rd2, %rd34;
	@%p124 bra 	$L__BB2_116;
	setp.gt.s32 	%p125, %r261, -1;
	selp.b32 	%r830, -1, -2147483648, %p125;
	xor.b32  	%r831, %r830, %r261;
	st.global.u32 	[%rd4+16384], %r831;
	st.global.u32 	[%rd5+16384], %r279;
$L__BB2_116:
	add.s32 	%r832, %r2, 4352;
	cvt.u64.u32 	%rd35, %r832;
	setp.le.u64 	%p126, %rd2, %rd35;
	@%p126 bra 	$L__BB2_118;
	setp.gt.s32 	%p127, %r262, -1;
	selp.b32 	%r833, -1, -2147483648, %p127;
	xor.b32  	%r834, %r833, %r262;
	st.global.u32 	[%rd4+17408], %r834;
	st.global.u32 	[%rd5+17408], %r280;
$L__BB2_118:
	add.s32 	%r835, %r2, 4608;
	cvt.u64.u32 	%rd36, %r835;
	setp.le.u64 	%p128, %rd2, %rd36;
	@%p128 bra 	$L__BB2_120;
	setp.gt.s32 	%p129, %r263, -1;
	selp.b32 	%r836, -1, -2147483648, %p129;
	xor.b32  	%r837, %r836, %r263;
	st.global.u32 	[%rd4+18432], %r837;
	st.global.u32 	[%rd5+18432], %r281;
$L__BB2_120:
	ret;
$L__BB2_121:
	shl.b32 	%r838, %r225, 2;
	mov.u32 	%r839, _ZZN3cub18CUB_300001_SM_10006detail10radix_sort31DeviceRadixSortSingleTileKernelINS1_5radix10policy_hubIfiyE10Policy1000ELNS0_9SortOrderE1EfiyNS1_21identity_decomposer_tEEEvPKT1_PSA_PKT2_PSE_T3_iiT4_E12temp_storage;
	add.s32 	%r840, %r839, %r838;
	st.shared.u32 	[%r840], %r935;
	shl.b32 	%r841, %r226, 2;
	add.s32 	%r842, %r839, %r841;
	st.shared.u32 	[%r842], %r934;
	shl.b32 	%r843, %r227, 2;
	add.s32 	%r844, %r839, %r843;
	st.shared.u32 	[%r844], %r933;
	shl.b32 	%r845, %r228, 2;
	add.s32 	%r846, %r839, %r845;
	st.shared.u32 	[%r846], %r932;
	shl.b32 	%r847, %r229, 2;
	add.s32 	%r848, %r839, %r847;
	st.shared.u32 	[%r848], %r931;
	shl.b32 	%r849, %r230, 2;
	add.s32 	%r850, %r839, %r849;
	st.shared.u32 	[%r850], %r930;
	shl.b32 	%r851, %r231, 2;
	add.s32 	%r852, %r839, %r851;
	st.shared.u32 	[%r852], %r929;
	shl.b32 	%r853, %r232, 2;
	add.s32 	%r854, %r839, %r853;
	st.shared.u32 	[%r854], %r928;
	shl.b32 	%r855, %r233, 2;
	add.s32 	%r856, %r839, %r855;
	st.shared.u32 	[%r856], %r927;
	shl.b32 	%r857, %r234, 2;
	add.s32 	%r858, %r839, %r857;
	st.shared.u32 	[%r858], %r926;
	shl.b32 	%r859, %r235, 2;
	add.s32 	%r860, %r839, %r859;
	st.shared.u32 	[%r860], %r925;
	shl.b32 	%r861, %r236, 2;
	add.s32 	%r862, %r839, %r861;
	st.shared.u32 	[%r862], %r924;
	shl.b32 	%r863, %r237, 2;
	add.s32 	%r864, %r839, %r863;
	st.shared.u32 	[%r864], %r923;
	shl.b32 	%r865, %r238, 2;
	add.s32 	%r866, %r839, %r865;
	st.shared.u32 	[%r866], %r922;
	shl.b32 	%r867, %r239, 2;
	add.s32 	%r868, %r839, %r867;
	st.shared.u32 	[%r868], %r921;
	shl.b32 	%r869, %r240, 2;
	add.s32 	%r870, %r839, %r869;
	st.shared.u32 	[%r870], %r920;
	shl.b32 	%r871, %r241, 2;
	add.s32 	%r872, %r839, %r871;
	st.shared.u32 	[%r872], %r919;
	shl.b32 	%r873, %r242, 2;
	add.s32 	%r874, %r839, %r873;
	st.shared.u32 	[%r874], %r918;
	shl.b32 	%r875, %r243, 2;
	add.s32 	%r876, %r839, %r875;
	st.shared.u32 	[%r876], %r917;
	bar.sync 	0;
	ld.shared.u32 	%r935, [%r122];
	ld.shared.u32 	%r934, [%r122+4];
	ld.shared.u32 	%r933, [%r122+8];
	ld.shared.u32 	%r932, [%r122+12];
	ld.shared.u32 	%r931, [%r122+16];
	ld.shared.u32 	%r930, [%r122+20];
	ld.shared.u32 	%r929, [%r122+24];
	ld.shared.u32 	%r928, [%r122+28];
	ld.shared.u32 	%r927, [%r122+32];
	ld.shared.u32 	%r926, [%r122+36];
	ld.shared.u32 	%r925, [%r122+40];
	ld.shared.u32 	%r924, [%r122+44];
	ld.shared.u32 	%r923, [%r122+48];
	ld.shared.u32 	%r922, [%r122+52];
	ld.shared.u32 	%r921, [%r122+56];
	ld.shared.u32 	%r920, [%r122+60];
	ld.shared.u32 	%r919, [%r122+64];
	ld.shared.u32 	%r918, [%r122+68];
	ld.shared.u32 	%r917, [%r122+72];
	bar.sync 	0;
	st.shared.u32 	[%r840], %r954;
	st.shared.u32 	[%r842], %r953;
	st.shared.u32 	[%r844], %r952;
	st.shared.u32 	[%r846], %r951;
	st.shared.u32 	[%r848], %r950;
	st.shared.u32 	[%r850], %r949;
	st.shared.u32 	[%r852], %r948;
	st.shared.u32 	[%r854], %r947;
	st.shared.u32 	[%r856], %r946;
	st.shared.u32 	[%r858], %r945;
	st.shared.u32 	[%r860], %r944;
	st.shared.u32 	[%r862], %r943;
	st.shared.u32 	[%r864], %r942;
	st.shared.u32 	[%r866], %r941;
	st.shared.u32 	[%r868], %r940;
	st.shared.u32 	[%r870], %r939;
	st.shared.u32 	[%r872], %r938;
	st.shared.u32 	[%r874], %r937;
	st.shared.u32 	[%r876], %r936;
	bar.sync 	0;
	ld.shared.u32 	%r954, [%r122];
	ld.shared.u32 	%r953, [%r122+4];
	ld.shared.u32 	%r952, [%r122+8];
	ld.shared.u32 	%r951, [%r122+12];
	ld.shared.u32 	%r950, [%r122+16];
	ld.shared.u32 	%r949, [%r122+20];
	ld.shared.u32 	%r948, [%r122+24];
	ld.shared.u32 	%r947, [%r122+28];
	ld.shared.u32 	%r946, [%r122+32];
	ld.shared.u32 	%r945, [%r122+36];
	ld.shared.u32 	%r944, [%r122+40];
	ld.shared.u32 	%r943, [%r122+44];
	ld.shared.u32 	%r942, [%r122+48];
	ld.shared.u32 	%r941, [%r122+52];
	ld.shared.u32 	%r940, [%r122+56];
	ld.shared.u32 	%r939, [%r122+60];
	ld.shared.u32 	%r938, [%r122+64];
	ld.shared.u32 	%r937, [%r122+68];
	ld.shared.u32 	%r936, [%r122+72];
	bar.sync 	0;
	add.s32 	%r916, %r916, 6;
	add.s32 	%r915, %r915, -6;
	bra.uni 	$L__BB2_77;

}
	// .globl	_ZN3cub18CUB_300001_SM_10006detail10radix_sort30DeviceRadixSortHistogramKernelINS1_5radix10policy_hubIfiyE10Policy1000ELNS0_9SortOrderE1EfyNS1_21identity_decomposer_tEEEvPT2_PKT1_SA_iiT3_
.visible .entry _ZN3cub18CUB_300001_SM_10006detail10radix_sort30DeviceRadixSortHistogramKernelINS1_5radix10policy_hubIfiyE10Policy1000ELNS0_9SortOrderE1EfyNS1_21identity_decomposer_tEEEvPT2_PKT1_SA_iiT3_(
	.param .u64 .ptr .align 1 _ZN3cub18CUB_300001_SM_10006detail10radix_sort30DeviceRadixSortHistogramKernelINS1_5radix10policy_hubIfiyE10Policy1000ELNS0_9SortOrderE1EfyNS1_21identity_decomposer_tEEEvPT2_PKT1_SA_iiT3__param_0,
	.param .u64 .ptr .align 1 _ZN3cub18CUB_300001_SM_10006detail10radix_sort30DeviceRadixSortHistogramKernelINS1_5radix10policy_hubIfiyE10Policy1000ELNS0_9SortOrderE1EfyNS1_21identity_decomposer_tEEEvPT2_PKT1_SA_iiT3__param_1,
	.param .u64 _ZN3cub18CUB_300001_SM_10006detail10radix_sort30DeviceRadixSortHistogramKernelINS1_5radix10policy_hubIfiyE10Policy1000ELNS0_9SortOrderE1EfyNS1_21identity_decomposer_tEEEvPT2_PKT1_SA_iiT3__param_2,
	.param .u32 _ZN3cub18CUB_300001_SM_10006detail10radix_sort30DeviceRadixSortHistogramKernelINS1_5radix10policy_hubIfiyE10Policy1000ELNS0_9SortOrderE1EfyNS1_21identity_decomposer_tEEEvPT2_PKT1_SA_iiT3__param_3,
	.param .u32 _ZN3cub18CUB_300001_SM_10006detail10radix_sort30DeviceRadixSortHistogramKernelINS1_5radix10policy_hubIfiyE10Policy1000ELNS0_9SortOrderE1EfyNS1_21identity_decomposer_tEEEvPT2_PKT1_SA_iiT3__param_4,
	.param .align 1 .b8 _ZN3cub18CUB_300001_SM_10006detail10radix_sort30DeviceRadixSortHistogramKernelINS1_5radix10policy_hubIfiyE10Policy1000ELNS0_9SortOrderE1EfyNS1_21identity_decomposer_tEEEvPT2_PKT1_SA_iiT3__param_5[1]
)
.maxntid 128
{
	.reg .pred 	%p<123>;
	.reg .b32 	%r<518>;
	.reg .b64 	%rd<137>;
	// demoted variable
	.shared .align 4 .b8 _ZZN3cub18CUB_300001_SM_10006detail10radix_sort30DeviceRadixSortHistogramKernelINS1_5radix10policy_hubIfiyE10Policy1000ELNS0_9SortOrderE1EfyNS1_21identity_decomposer_tEEEvPT2_PKT1_SA_iiT3_E12temp_storage[4096];
	ld.param.u64 	%rd18, [_ZN3cub18CUB_300001_SM_10006detail10radix_sort30DeviceRadixSortHistogramKernelINS1_5radix10policy_hubIfiyE10Policy1000ELNS0_9SortOrderE1EfyNS1_21identity_decomposer_tEEEvPT2_PKT1_SA_iiT3__param_0];
	ld.param.u64 	%rd19, [_ZN3cub18CUB_300001_SM_10006detail10radix_sort30DeviceRadixSortHistogramKernelINS1_5radix10policy_hubIfiyE10Policy1000ELNS0_9SortOrderE1EfyNS1_21identity_decomposer_tEEEvPT2_PKT1_SA_iiT3__param_1];
	ld.param.u64 	%rd17, [_ZN3cub18CUB_300001_SM_10006detail10radix_sort30DeviceRadixSortHistogramKernelINS1_5radix10policy_hubIfiyE10Policy1000ELNS0_9SortOrderE1EfyNS1_21identity_decomposer_tEEEvPT2_PKT1_SA_iiT3__param_2];
	ld.param.u32 	%r174, [_ZN3cub18CUB_300001_SM_10006detail10radix_sort30DeviceRadixSortHistogramKernelINS1_5radix10policy_hubIfiyE10Policy1000ELNS0_9SortOrderE1EfyNS1_21identity_decomposer_tEEEvPT2_PKT1_SA_iiT3__param_3];
	ld.param.u32 	%r175, [_ZN3cub18CUB_300001_SM_10006detail10radix_sort30DeviceRadixSortHistogramKernelINS1_5radix10policy_hubIfiyE10Policy1000ELNS0_9SortOrderE1EfyNS1_21identity_decomposer_tEEEvPT2_PKT1_SA_iiT3__param_4];
	cvta.to.global.u64 	%rd1, %rd19;
	cvta.to.global.u64 	%rd2, %rd18;
	setp.eq.s64 	%p2, %rd17, 0;
	@%p2 bra 	$L__BB3_153;
	sub.s32 	%r176, %r175, %r174;
	add.s32 	%r177, %r176, 7;
	shr.s32 	%r178, %r177, 31;
	shr.u32 	%r179, %r178, 29;
	add.s32 	%r180, %r177, %r179;
	shr.s32 	%r181, %r180, 3;
	mov.u32 	%r182, %tid.x;
	setp.gt.u32 	%p3, %r182, 255;
	setp.lt.s32 	%p4, %r177, 8;
	mov.u32 	%r183, %ctaid.x;
	shl.b32 	%r184, %r183, 11;
	cvt.u64.u32 	%rd3, %r184;
	mov.u32 	%r185, %nctaid.x;
	shl.b32 	%r186, %r185, 11;
	cvt.u64.u32 	%rd4, %r186;
	add.s32 	%r1, %r181, -1;
	and.b32  	%r2, %r181, 15;
	and.b32  	%r3, %r181, 7;
	add.s32 	%r4, %r3, -1;
	and.b32  	%r5, %r181, 3;
	or.pred  	%p1, %p3, %p4;
	shl.b32 	%r187, %r182, 2;
	mov.u32 	%r188, _ZZN3cub18CUB_300001_SM_10006detail10radix_sort30DeviceRadixSortHistogramKernelINS1_5radix10policy_hubIfiyE10Policy1000ELNS0_9SortOrderE1EfyNS1_21identity_decomposer_tEEEvPT2_PKT1_SA_iiT3_E12temp_storage;
	add.s32 	%r6, %r188, %r187;
	and.b32  	%r7, %r181, 268435440;
	cvt.u64.u32 	%rd5, %r182;
	add.s32 	%r8, %r182, 128;
	add.s32 	%r9, %r182, 256;
	add.s32 	%r10, %r182, 384;
	add.s32 	%r11, %r182, 512;
	add.s32 	%r12, %r182, 640;
	add.s32 	%r13, %r182, 768;
	or.b32  	%r14, %r182, 1024;
	add.s32 	%r15, %r182, 1920;
	and.b32  	%r16, %r181, 268435448;
	and.b32  	%r17, %r181, 1;
	neg.s32 	%r18, %r7;
	add.s32 	%r19, %r6, 8192;
	add.s64 	%rd21, %rd17, -1;
	shr.u64 	%rd22, %rd21, 30;
	add.s64 	%rd23, %rd22, 1;
	min.u64 	%rd6, %rd23, %rd17;
	mov.b64 	%rd135, 0;
$L__BB3_2:
	@%p1 bra 	$L__BB3_30;
	setp.lt.u32 	%p5, %r1, 15;
	mov.b32 	%r471, 0;
	@%p5 bra 	$L__BB3_6;
	mov.u32 	%r468, %r19;
	mov.u32 	%r469, %r18;
$L__BB3_5:
	.pragma "nounroll";
	mov.b32 	%r190, 0;
	st.shared.u32 	[%r468+-8192], %r190;
	st.shared.u32 	[%r468+-7168], %r190;
	st.shared.u32 	[%r468+-6144], %r190;
	st.shared.u32 	[%r468+-5120], %r190;
	st.shared.u32 	[%r468+-4096], %r190;
	st.shared.u32 	[%r468+-3072], %r190;
	st.shared.u32 	[%r468+-2048], %r190;
	st.shared.u32 	[%r468+-1024], %r190;
	st.shared.u32 	[%r468], %r190;
	st.shared.u32 	[%r468+1024], %r190;
	st.shared.u32 	[%r468+2048], %r190;
	st.shared.u32 	[%r468+3072], %r190;
	st.shared.u32 	[%r468+4096], %r190;
	st.shared.u32 	[%r468+5120], %r190;
	st.shared.u32 	[%r468+6144], %r190;
	st.shared.u32 	[%r468+7168], %r190;
	add.s32 	%r469, %r469, 16;
	add.s32 	%r468, %r468, 16384;
	setp.ne.s32 	%p6, %r469, 0;
	mov.u32 	%r471, %r7;
	@%p6 bra 	$L__BB3_5;
$L__BB3_6:
	add.s32 	%r25, %r2, -1;
	setp.eq.s32 	%p7, %r2, 0;
	@%p7 bra 	$L__BB3_16;
	setp.lt.u32 	%p8, %r25, 7;
	@%p8 bra 	$L__BB3_9;
	shl.b32 	%r191, %r471, 10;
	add.s32 	%r192, %r6, %r191;
	mov.b32 	%r193, 0;
	st.shared.u32 	[%r192], %r193;
	st.shared.u32 	[%r192+1024], %r193;
	st.shared.u32 	[%r192+2048], %r193;
	st.shared.u32 	[%r192+3072], %r193;
	st.shared.u32 	[%r192+4096], %r193;
	st.shared.u32 	[%r192+5120], %r193;
	st.shared.u32 	[%r192+6144], %r193;
	st.shared.u32 	[%r192+7168], %r193;
	add.s32 	%r471, %r471, 8;
$L__BB3_9:
	setp.eq.s32 	%p9, %r3, 0;
	@%p9 bra 	$L__BB3_16;
	setp.lt.u32 	%p10, %r4, 3;
	@%p10 bra 	$L__BB3_12;
	shl.b32 	%r194, %r471, 10;
	add.s32 	%r195, %r6, %r194;
	mov.b32 	%r196, 0;
	st.shared.u32 	[%r195], %r196;
	st.shared.u32 	[%r195+1024], %r196;
	st.shared.u32 	[%r195+2048], %r196;
	st.shared.u32 	[%r195+3072], %r196;
	add.s32 	%r471, %r471, 4;
$L__BB3_12:
	setp.eq.s32 	%p11, %r5, 0;
	@%p11 bra 	$L__BB3_16;
	setp.eq.s32 	%p12, %r5, 1;
	shl.b32 	%r197, %r471, 10;
	add.s32 	%r30, %r6, %r197;
	mov.b32 	%r198, 0;
	st.shared.u32 	[%r30], %r198;
	@%p12 bra 	$L__BB3_16;
	setp.eq.s32 	%p13, %r5, 2;
	mov.b32 	%r199, 0;
	st.shared.u32 	[%r30+1024], %r199;
	@%p13 bra 	$L__BB3_16;
	mov.b32 	%r200, 0;
	st.shared.u32 	[%r30+2048], %r200;
$L__BB3_16:
	cvt.u32.u64 	%r201, %rd5;
	setp.gt.u32 	%p14, %r201, 127;
	@%p14 bra 	$L__BB3_30;
	setp.lt.u32 	%p15, %r1, 15;
	mov.b32 	%r475, 0;
	@%p15 bra 	$L__BB3_20;
	mov.b32 	%r473, 0;
$L__BB3_19:
	.pragma "nounroll";
	shl.b32 	%r204, %r473, 10;
	add.s32 	%r205, %r6, %r204;
	mov.b32 	%r206, 0;
	st.shared.u32 	[%r205+512], %r206;
	st.shared.u32 	[%r205+1536], %r206;
	st.shared.u32 	[%r205+2560], %r206;
	st.shared.u32 	[%r205+3584], %r206;
	st.shared.u32 	[%r205+4608], %r206;
	st.shared.u32 	[%r205+5632], %r206;
	st.shared.u32 	[%r205+6656], %r206;
	st.shared.u32 	[%r205+7680], %r206;
	st.shared.u32 	[%r205+8704], %r206;
	st.shared.u32 	[%r205+9728], %r206;
	st.shared.u32 	[%r205+10752], %r206;
	st.shared.u32 	[%r205+11776], %r206;
	st.shared.u32 	[%r205+12800], %r206;
	st.shared.u32 	[%r205+13824], %r206;
	st.shared.u32 	[%r205+14848], %r206;
	st.shared.u32 	[%r205+15872], %r206;
	add.s32 	%r473, %r473, 16;
	setp.ne.s32 	%p16, %r473, %r7;
	mov.u32 	%r475, %r7;
	@%p16 bra 	$L__BB3_19;
$L__BB3_20:
	setp.eq.s32 	%p17, %r2, 0;
	@%p17 bra 	$L__BB3_30;
	setp.lt.u32 	%p18, %r25, 7;
	@%p18 bra 	$L__BB3_23;
	shl.b32 	%r207, %r475, 10;
	add.s32 	%r208, %r6, %r207;
	mov.b32 	%r209, 0;
	st.shared.u32 	[%r208+512], %r209;
	st.shared.u32 	[%r208+1536], %r209;
	st.shared.u32 	[%r208+2560], %r209;
	st.shared.u32 	[%r208+3584], %r209;
	st.shared.u32 	[%r208+4608], %r209;
	st.shared.u32 	[%r208+5632], %r209;
	st.shared.u32 	[%r208+6656], %r209;
	st.shared.u32 	[%r208+7680], %r209;
	add.s32 	%r475, %r475, 8;
$L__BB3_23:
	setp.eq.s32 	%p19, %r3, 0;
	@%p19 bra 	$L__BB3_30;
	setp.lt.u32 	%p20, %r4, 3;
	@%p20 bra 	$L__BB3_26;
	shl.b32 	%r210, %r475, 10;
	add.s32 	%r211, %r6, %r210;
	mov.b32 	%r212, 0;
	st.shared.u32 	[%r211+512], %r212;
	st.shared.u32 	[%r211+1536], %r212;
	st.shared.u32 	[%r211+2560], %r212;
	st.shared.u32 	[%r211+3584], %r212;
	add.s32 	%r475, %r475, 4;
$L__BB3_26:
	setp.eq.s32 	%p21, %r5, 0;
	@%p21 bra 	$L__BB3_30;
	setp.eq.s32 	%p22, %r5, 1;
	shl.b32 	%r213, %r475, 10;
	add.s32 	%r38, %r6, %r213;
	mov.b32 	%r214, 0;
	st.shared.u32 	[%r38+512], %r214;
	@%p22 bra 	$L__BB3_30;
	setp.eq.s32 	%p23, %r5, 2;
	mov.b32 	%r215, 0;
	st.shared.u32 	[%r38+1536], %r215;
	@%p23 bra 	$L__BB3_30;
	mov.b32 	%r216, 0;
	st.shared.u32 	[%r38+2560], %r216;
$L__BB3_30:
	bar.sync 	0;
	bar.sync 	0;
	shl.b64 	%rd8, %rd135, 30;
	sub.s64 	%rd24, %rd17, %rd8;
	min.u64 	%rd9, %rd24, 1073741824;
	setp.le.u64 	%p24, %rd9, %rd3;
	@%p24 bra 	$L__BB3_70;
	mov.u64 	%rd136, %rd3;
$L__BB3_32:
	add.s64 	%rd11, %rd136, %rd8;
	sub.s64 	%rd12, %rd17, %rd11;
	setp.lt.u64 	%p25, %rd12, 2048;
	@%p25 bra 	$L__BB3_34;
	add.s64 	%rd27, %rd11, %rd5;
	shl.b64 	%rd28, %rd27, 2;
	add.s64 	%rd29, %rd1, %rd28;
	ld.global.u32 	%r507, [%rd29];
	ld.global.u32 	%r506, [%rd29+512];
	ld.global.u32 	%r505, [%rd29+1024];
	ld.global.u32 	%r504, [%rd29+1536];
	ld.global.u32 	%r503, [%rd29+2048];
	ld.global.u32 	%r502, [%rd29+2560];
	ld.global.u32 	%r501, [%rd29+3072];
	ld.global.u32 	%r500, [%rd29+3584];
	ld.global.u32 	%r499, [%rd29+4096];
	ld.global.u32 	%r498, [%rd29+4608];
	ld.global.u32 	%r497, [%rd29+5120];
	ld.global.u32 	%r496, [%rd29+5632];
	ld.global.u32 	%r495, [%rd29+6144];
	ld.global.u32 	%r494, [%rd29+6656];
	ld.global.u32 	%r493, [%rd29+7168];
	ld.global.u32 	%r492, [%rd29+7680];
	bra.uni 	$L__BB3_66;
$L__BB3_34:
	cvt.u32.u64 	%r218, %rd5;
	cvt.u32.u64 	%r55, %rd12;
	setp.ge.s32 	%p26, %r218, %r55;
	add.s64 	%rd25, %rd11, %rd5;
	shl.b64 	%rd26, %rd25, 2;
	add.s64 	%rd13, %rd1, %rd26;
	mov.b32 	%r507, -1;
	@%p26 bra 	$L__BB3_36;
	ld.global.u32 	%r507, [%rd13];
$L__BB3_36:
	setp.ge.s32 	%p27, %r8, %r55;
	mov.b32 	%r506, -1;
	@%p27 bra 	$L__BB3_38;
	ld.global.u32 	%r506, [%rd13+512];
$L__BB3_38:
	setp.ge.s32 	%p28, %r9, %r55;
	mov.b32 	%r505, -1;
	@%p28 bra 	$L__BB3_40;
	ld.global.u32 	%r505, [%rd13+1024];
$L__BB3_40:
	setp.ge.s32 	%p29, %r10, %r55;
	mov.b32 	%r504, -1;
	@%p29 bra 	$L__BB3_42;
	ld.global.u32 	%r504, [%rd13+1536];
$L__BB3_42:
	setp.ge.s32 	%p30, %r11, %r55;
	mov.b32 	%r503, -1;
	@%p30 bra 	$L__BB3_44;
	ld.global.u32 	%r503, [%rd13+2048];
$L__BB3_44:
	setp.ge.s32 	%p31, %r12, %r55;
	mov.b32 	%r502, -1;
	@%p31 bra 	$L__BB3_46;
	ld.global.u32 	%r502, [%rd13+2560];
$L__BB3_46:
	setp.ge.s32 	%p32, %r13, %r55;
	mov.b32 	%r501, -1;
	@%p32 bra 	$L__BB3_48;
	ld.global.u32 	%r501, [%rd13+3072];
$L__BB3_48:
	mov.u32 	%r226, %tid.x;
	add.s32 	%r227, %r226, 896;
	setp.ge.s32 	%p33, %r227, %r55;
	mov.b32 	%r500, -1;
	@%p33 bra 	$L__BB3_50;
	ld.global.u32 	%r500, [%rd13+3584];
$L__BB3_50:
	setp.ge.s32 	%p34, %r14, %r55;
	mov.b32 	%r499, -1;
	@%p34 bra 	$L__BB3_52;
	ld.global.u32 	%r499, [%rd13+4096];
$L__BB3_52:
	add.s32 	%r231, %r226, 1152;
	setp.ge.s32 	%p35, %r231, %r55;
	mov.b32 	%r498, -1;
	@%p35 bra 	$L__BB3_54;
	ld.global.u32 	%r498, [%rd13+4608];
$L__BB3_54:
	add.s32 	%r234, %r226, 1280;
	setp.ge.s32 	%p36, %r234, %r55;
	mov.b32 	%r497, -1;
	@%p36 bra 	$L__BB3_56;
	ld.global.u32 	%r497, [%rd13+5120];
$L__BB3_56:
	add.s32 	%r237, %r226, 1408;
	setp.ge.s32 	%p37, %r237, %r55;
	mov.b32 	%r496, -1;
	@%p37 bra 	$L__BB3_58;
	ld.global.u32 	%r496, [%rd13+5632];
$L__BB3_58:
	add.s32 	%r240, %r226, 1536;
	setp.ge.s32 	%p38, %r240, %r55;
	mov.b32 	%r495, -1;
	@%p38 bra 	$L__BB3_60;
	ld.global.u32 	%r495, [%rd13+6144];
$L__BB3_60:
	add.s32 	%r243, %r226, 1664;
	setp.ge.s32 	%p39, %r243, %r55;
	mov.b32 	%r494, -1;
	@%p39 bra 	$L__BB3_62;
	ld.global.u32 	%r494, [%rd13+6656];
$L__BB3_62:
	add.s32 	%r246, %r226, 1792;
	setp.ge.s32 	%p40, %r246, %r55;
	mov.b32 	%r493, -1;
	@%p40 bra 	$L__BB3_64;
	ld.global.u32 	%r493, [%rd13+7168];
$L__BB3_64:
	setp.ge.s32 	%p41, %r15, %r55;
	mov.b32 	%r492, -1;
	@%p41 bra 	$L__BB3_66;
	ld.global.u32 	%r492, [%rd13+7680];
$L__BB3_66:
	setp.le.s32 	%p42, %r175, %r174;
	@%p42 bra 	$L__BB3_69;
	setp.lt.s32 	%p43, %r507, 0;
	selp.b32 	%r249, 0, 2147483647, %p43;
	xor.b32  	%r250, %r249, %r507;
	setp.lt.s32 	%p44, %r506, 0;
	selp.b32 	%r251, 0, 2147483647, %p44;
	xor.b32  	%r252, %r251, %r506;
	setp.lt.s32 	%p45, %r505, 0;
	selp.b32 	%r253, 0, 2147483647, %p45;
	xor.b32  	%r254, %r253, %r505;
	setp.lt.s32 	%p46, %r504, 0;
	selp.b32 	%r255, 0, 2147483647, %p46;
	xor.b32  	%r256, %r255, %r504;
	setp.lt.s32 	%p47, %r503, 0;
	selp.b32 	%r257, 0, 2147483647, %p47;
	xor.b32  	%r258, %r257, %r503;
	setp.lt.s32 	%p48, %r502, 0;
	selp.b32 	%r259, 0, 2147483647, %p48;
	xor.b32  	%r260, %r259, %r502;
	setp.lt.s32 	%p49, %r501, 0;
	selp.b32 	%r261, 0, 2147483647, %p49;
	xor.b32  	%r262, %r261, %r501;
	setp.lt.s32 	%p50, %r500, 0;
	selp.b32 	%r263, 0, 2147483647, %p50;
	xor.b32  	%r264, %r263, %r500;
	setp.lt.s32 	%p51, %r499, 0;
	selp.b32 	%r265, 0, 2147483647, %p51;
	xor.b32  	%r266, %r265, %r499;
	setp.lt.s32 	%p52, %r498, 0;
	selp.b32 	%r267, 0, 2147483647, %p52;
	xor.b32  	%r268, %r267, %r498;
	setp.lt.s32 	%p53, %r497, 0;
	selp.b32 	%r269, 0, 2147483647, %p53;
	xor.b32  	%r270, %r269, %r497;
	setp.lt.s32 	%p54, %r496, 0;
	selp.b32 	%r271, 0, 2147483647, %p54;
	xor.b32  	%r272, %r271, %r496;
	setp.lt.s32 	%p55, %r495, 0;
	selp.b32 	%r273, 0, 2147483647, %p55;
	xor.b32  	%r274, %r273, %r495;
	setp.lt.s32 	%p56, %r494, 0;
	selp.b32 	%r275, 0, 2147483647, %p56;
	xor.b32  	%r276, %r275, %r494;
	setp.lt.s32 	%p57, %r493, 0;
	selp.b32 	%r277, 0, 2147483647, %p57;
	xor.b32  	%r278, %r277, %r493;
	setp.lt.s32 	%p58, %r492, 0;
	selp.b32 	%r279, 0, 2147483647, %p58;
	xor.b32  	%r280, %r279, %r492;
	setp.eq.s32 	%p59, %r250, 2147483647;
	selp.b32 	%r103, -2147483648, %r250, %p59;
	setp.eq.s32 	%p60, %r252, 2147483647;
	selp.b32 	%r104, -2147483648, %r252, %p60;
	setp.eq.s32 	%p61, %r254, 2147483647;
	selp.b32 	%r105, -2147483648, %r254, %p61;
	setp.eq.s32 	%p62, %r256, 2147483647;
	selp.b32 	%r106, -2147483648, %r256, %p62;
	setp.eq.s32 	%p63, %r258, 2147483647;
	selp.b32 	%r107, -2147483648, %r258, %p63;
	setp.eq.s32 	%p64, %r260, 2147483647;
	selp.b32 	%r108, -2147483648, %r260, %p64;
	setp.eq.s32 	%p65, %r262, 2147483647;
	selp.b32 	%r109, -2147483648, %r262, %p65;
	setp.eq.s32 	%p66, %r264, 2147483647;
	selp.b32 	%r110, -2147483648, %r264, %p66;
	setp.eq.s32 	%p67, %r266, 2147483647;
	selp.b32 	%r111, -2147483648, %r266, %p67;
	setp.eq.s32 	%p68, %r268, 2147483647;
	selp.b32 	%r112, -2147483648, %r268, %p68;
	setp.eq.s32 	%p69, %r270, 2147483647;
	selp.b32 	%r113, -2147483648, %r270, %p69;
	setp.eq.s32 	%p70, %r272, 2147483647;
	selp.b32 	%r114, -2147483648, %r272, %p70;
	setp.eq.s32 	%p71, %r274, 2147483647;
	selp.b32 	%r115, -2147483648, %r274, %p71;
	setp.eq.s32 	%p72, %r276, 2147483647;
	selp.b32 	%r116, -2147483648, %r276, %p72;
	setp.eq.s32 	%p73, %r278, 2147483647;
	selp.b32 	%r117, -2147483648, %r278, %p73;
	setp.eq.s32 	%p74, %r280, 2147483647;
	selp.b32 	%r118, -2147483648, %r280, %p74;
	mov.b32 	%r508, 0;
	mov.u32 	%r509, %r174;
$L__BB3_68:
	sub.s32 	%r281, %r175, %r509;
	shl.b32 	%r282, %r508, 10;
	mov.u32 	%r283, _ZZN3cub18CUB_300001_SM_10006detail10radix_sort30DeviceRadixSortHistogramKernelINS1_5radix10policy_hubIfiyE10Policy1000ELNS0_9SortOrderE1EfyNS1_21identity_decomposer_tEEEvPT2_PKT1_SA_iiT3_E12temp_storage;
	add.s32 	%r284, %r283, %r282;
	min.s32 	%r285, %r281, 8;
	mov.b32 	%r286, -1;
	shl.b32 	%r287, %r286, %r285;
	not.b32 	%r288, %r287;
	shr.u32 	%r289, %r103, %r509;
	and.b32  	%r290, %r289, %r288;
	shl.b32 	%r291, %r290, 2;
	add.s32 	%r292, %r284, %r291;
	atom.shared.add.u32 	%r293, [%r292], 1;
	shr.u32 	%r294, %r104, %r509;
	and.b32  	%r295, %r294, %r288;
	shl.b32 	%r296, %r295, 2;
	add.s32 	%r297, %r284, %r296;
	atom.shared.add.u32 	%r298, [%r297], 1;
	shr.u32 	%r299, %r105, %r509;
	and.b32  	%r300, %r299, %r288;
	shl.b32 	%r301, %r300, 2;
	add.s32 	%r302, %r284, %r301;
	atom.shared.add.u32 	%r303, [%r302], 1;
	shr.u32 	%r304, %r106, %r509;
	and.b32  	%r305, %r304, %r288;
	shl.b32 	%r306, %r305, 2;
	add.s32 	%r307, %r284, %r306;
	atom.shared.add.u32 	%r308, [%r307], 1;
	shr.u32 	%r309, %r107, %r509;
	and.b32  	%r310, %r309, %r288;
	shl.b32 	%r311, %r310, 2;
	add.s32 	%r312, %r284, %r311;
	atom.shared.add.u32 	%r313, [%r312], 1;
	shr.u32 	%r314, %r108, %r509;
	and.b32  	%r315, %r314, %r288;
	shl.b32 	%r316, %r315, 2;
	add.s32 	%r317, %r284, %r316;
	atom.shared.add.u32 	%r318, [%r317], 1;
	shr.u32 	%r319, %r109, %r509;
	and.b32  	%r320, %r319, %r288;
	shl.b32 	%r321, %r320, 2;
	add.s32 	%r322, %r284, %r321;
	atom.shared.add.u32 	%r323, [%r322], 1;
	shr.u32 	%r324, %r110, %r509;
	and.b32  	%r325, %r324, %r288;
	shl.b32 	%r326, %r325, 2;
	add.s32 	%r327, %r284, %r326;
	atom.shared.add.u32 	%r328, [%r327], 1;
	shr.u32 	%r329, %r111, %r509;
	and.b32  	%r330, %r329, %r288;
	shl.b32 	%r331, %r330, 2;
	add.s32 	%r332, %r284, %r331;
	atom.shared.add.u32 	%r333, [%r332], 1;
	shr.u32 	%r334, %r112, %r509;
	and.b32  	%r335, %r334, %r288;
	shl.b32 	%r336, %r335, 2;
	add.s32 	%r337, %r284, %r336;
	atom.shared.add.u32 	%r338, [%r337], 1;
	shr.u32 	%r339, %r113, %r509;
	and.b32  	%r340, %r339, %r288;
	shl.b32 	%r341, %r340, 2;
	add.s32 	%r342, %r284, %r341;
	atom.shared.add.u32 	%r343, [%r342], 1;
	shr.u32 	%r344, %r114, %r509;
	and.b32  	%r345, %r344, %r288;
	shl.b32 	%r346, %r345, 2;
	add.s32 	%r347, %r284, %r346;
	atom.shared.add.u32 	%r348, [%r347], 1;
	shr.u32 	%r349, %r115, %r509;
	and.b32  	%r350, %r349, %r288;
	shl.b32 	%r351, %r350, 2;
	add.s32 	%r352, %r284, %r351;
	atom.shared.add.u32 	%r353, [%r352], 1;
	shr.u32 	%r354, %r116, %r509;
	and.b32  	%r355, %r354, %r288;
	shl.b32 	%r356, %r355, 2;
	add.s32 	%r357, %r284, %r356;
	atom.shared.add.u32 	%r358, [%r357], 1;
	shr.u32 	%r359, %r117, %r509;
	and.b32  	%r360, %r359, %r288;
	shl.b32 	%r361, %r360, 2;
	add.s32 	%r362, %r284, %r361;
	atom.shared.add.u32 	%r363, [%r362], 1;
	shr.u32 	%r364, %r118, %r509;
	and.b32  	%r365, %r364, %r288;
	shl.b32 	%r366, %r365, 2;
	add.s32 	%r367, %r284, %r366;
	atom.shared.add.u32 	%r368, [%r367], 1;
	add.s32 	%r509, %r509, 8;
	add.s32 	%r508, %r508, 1;
	setp.lt.s32 	%p75, %r509, %r175;
	@%p75 bra 	$L__BB3_68;
$L__BB3_69:
	add.s64 	%rd136, %rd136, %rd4;
	setp.lt.u64 	%p76, %rd136, %rd9;
	@%p76 bra 	$L__BB3_32;
$L__BB3_70:
	bar.sync 	0;
	@%p1 bra 	$L__BB3_152;
	setp.lt.u32 	%p77, %r1, 7;
	mov.b32 	%r512, 0;
	@%p77 bra 	$L__BB3_90;
	mov.b32 	%r510, 0;
$L__BB3_73:
	.pragma "nounroll";
	shl.b32 	%r371, %r510, 10;
	add.s32 	%r124, %r6, %r371;
	ld.shared.u32 	%r125, [%r124];
	setp.eq.s32 	%p78, %r125, 0;
	@%p78 bra 	$L__BB3_75;
	cvt.u32.u64 	%r372, %rd5;
	shl.b32 	%r373, %r510, 8;
	add.s32 	%r374, %r373, %r372;
	mul.wide.u32 	%rd30, %r374, 8;
	add.s64 	%rd31, %rd2, %rd30;
	cvt.u64.u32 	%rd32, %r125;
	atom.global.add.u64 	%rd33, [%rd31], %rd32;
$L__BB3_75:
	ld.shared.u32 	%r126, [%r124+1024];
	setp.eq.s32 	%p79, %r126, 0;
	@%p79 bra 	$L__BB3_77;
	cvt.u32.u64 	%r375, %rd5;
	shl.b32 	%r376, %r510, 8;
	add.s32 	%r377, %r376, %r375;
	add.s32 	%r378, %r377, 256;
	mul.wide.u32 	%rd34, %r378, 8;
	add.s64 	%rd35, %rd2, %rd34;
	cvt.u64.u32 	%rd36, %r126;
	atom.global.add.u64 	%rd37, [%rd35], %rd36;
$L__BB3_77:
	ld.shared.u32 	%r127, [%r124+2048];
	setp.eq.s32 	%p80, %r127, 0;
	@%p80 bra 	$L__BB3_79;
	cvt.u32.u64 	%r379, %rd5;
	shl.b32 	%r380, %r510, 8;
	add.s32 	%r381, %r380, %r379;
	add.s32 	%r382, %r381, 512;
	mul.wide.u32 	%rd38, %r382, 8;
	add.s64 	%rd39, %rd2, %rd38;
	cvt.u64.u32 	%rd40, %r127;
	atom.global.add.u64 	%rd41, [%rd39], %rd40;
$L__BB3_79:
	ld.shared.u32 	%r128, [%r124+3072];
	setp.eq.s32 	%p81, %r128, 0;
	@%p81 bra 	$L__BB3_81;
	cvt.u32.u64 	%r383, %rd5;
	shl.b32 	%r384, %r510, 8;
	add.s32 	%r385, %r384, %r383;
	add.s32 	%r386, %r385, 768;
	mul.wide.u32 	%rd42, %r386, 8;
	add.s64 	%rd43, %rd2, %rd42;
	cvt.u64.u32 	%rd44, %r128;
	atom.global.add.u64 	%rd45, [%rd43], %rd44;
$L__BB3_81:
	ld.shared.u32 	%r129, [%r124+4096];
	setp.eq.s32 	%p82, %r129, 0;
	@%p82 bra 	$L__BB3_83;
	cvt.u32.u64 	%r387, %rd5;
	shl.b32 	%r388, %r510, 8;
	add.s32 	%r389, %r388, %r387;
	add.s32 	%r390, %r389, 1024;
	mul.wide.u32 	%rd46, %r390, 8;
	add.s64 	%rd47, %rd2, %rd46;
	cvt.u64.u32 	%rd48, %r129;
	atom.global.add.u64 	%rd49, [%rd47], %rd48;
$L__BB3_83:
	ld.shared.u32 	%r130, [%r124+5120];
	setp.eq.s32 	%p83, %r130, 0;
	@%p83 bra 	$L__BB3_85;
	cvt.u32.u64 	%r391, %rd5;
	shl.b32 	%r392, %r510, 8;
	add.s32 	%r393, %r392, %r391;
	add.s32 	%r394, %r393, 1280;
	mul.wide.u32 	%rd50, %r394, 8;
	add.s64 	%rd51, %rd2, %rd50;
	cvt.u64.u32 	%rd52, %r130;
	atom.global.add.u64 	%rd53, [%rd51], %rd52;
$L__BB3_85:
	ld.shared.u32 	%r131, [%r124+6144];
	setp.eq.s32 	%p84, %r131, 0;
	@%p84 bra 	$L__BB3_87;
	cvt.u32.u64 	%r395, %rd5;
	shl.b32 	%r396, %r510, 8;
	add.s32 	%r397, %r396, %r395;
	add.s32 	%r398, %r397, 1536;
	mul.wide.u32 	%rd54, %r398, 8;
	add.s64 	%rd55, %rd2, %rd54;
	cvt.u64.u32 	%rd56, %r131;
	atom.global.add.u64 	%rd57, [%rd55], %rd56;
$L__BB3_87:
	ld.shared.u32 	%r132, [%r124+7168];
	setp.eq.s32 	%p85, %r132, 0;
	@%p85 bra 	$L__BB3_89;
	cvt.u32.u64 	%r399, %rd5;
	shl.b32 	%r400, %r510, 8;
	add.s32 	%r401, %r400, %r399;
	add.s32 	%r402, %r401, 1792;
	mul.wide.u32 	%rd58, %r402, 8;
	add.s64 	%rd59, %rd2, %rd58;
	cvt.u64.u32 	%rd60, %r132;
	atom.global.add.u64 	%rd61, [%rd59], %rd60;
$L__BB3_89:
	add.s32 	%r510, %r510, 8;
	setp.ne.s32 	%p86, %r510, %r16;
	mov.u32 	%r512, %r16;
	@%p86 bra 	$L__BB3_73;
$L__BB3_90:
	add.s32 	%r135, %r5, -1;
	setp.eq.s32 	%p87, %r3, 0;
	@%p87 bra 	$L__BB3_111;
	setp.lt.u32 	%p88, %r4, 3;
	@%p88 bra 	$L__BB3_101;
	shl.b32 	%r403, %r512, 10;
	add.s32 	%r136, %r6, %r403;
	ld.shared.u32 	%r137, [%r136];
	setp.eq.s32 	%p89, %r137, 0;
	@%p89 bra 	$L__BB3_94;
	cvt.u32.u64 	%r404, %rd5;
	shl.b32 	%r405, %r512, 8;
	add.s32 	%r406, %r405, %r404;
	mul.wide.u32 	%rd62, %r406, 8;
	add.s64 	%rd63, %rd2, %rd62;
	cvt.u64.u32 	%rd64, %r137;
	atom.global.add.u64 	%rd65, [%rd63], %rd64;
$L__BB3_94:
	ld.shared.u32 	%r138, [%r136+1024];
	setp.eq.s32 	%p90, %r138, 0;
	@%p90 bra 	$L__BB3_96;
	cvt.u32.u64 	%r407, %rd5;
	shl.b32 	%r408, %r512, 8;
	add.s32 	%r409, %r408, %r407;
	add.s32 	%r410, %r409, 256;
	mul.wide.u32 	%rd66, %r410, 8;
	add.s64 	%rd67, %rd2, %rd66;
	cvt.u64.u32 	%rd68, %r138;
	atom.global.add.u64 	%rd69, [%rd67], %rd68;
$L__BB3_96:
	ld.shared.u32 	%r139, [%r136+2048];
	setp.eq.s32 	%p91, %r139, 0;
	@%p91 bra 	$L__BB3_98;
	cvt.u32.u64 	%r411, %rd5;
	shl.b32 	%r412, %r512, 8;
	add.s32 	%r413, %r412, %r411;
	add.s32 	%r414, %r413, 512;
	mul.wide.u32 	%rd70, %r414, 8;
	add.s64 	%rd71, %rd2, %rd70;
	cvt.u64.u32 	%rd72, %r139;
	atom.global.add.u64 	%rd73, [%rd71], %rd72;
$L__BB3_98:
	ld.shared.u32 	%r140, [%r136+3072];
	setp.eq.s32 	%p92, %r140, 0;
	@%p92 bra 	$L__BB3_100;
	cvt.u32.u64 	%r415, %rd5;
	shl.b32 	%r416, %r512, 8;
	add.s32 	%r417, %r416, %r415;
	add.s32 	%r418, %r417, 768;
	mul.wide.u32 	%rd74, %r418, 8;
	add.s64 	%rd75, %rd2, %rd74;
	cvt.u64.u32 	%rd76, %r140;
	atom.global.add.u64 	%rd77, [%rd75], %rd76;
$L__BB3_100:
	add.s32 	%r512, %r512, 4;
$L__BB3_101:
	setp.eq.s32 	%p93, %r5, 0;
	@%p93 bra 	$L__BB3_111;
	setp.eq.s32 	%p94, %r135, 0;
	@%p94 bra 	$L__BB3_108;
	shl.b32 	%r419, %r512, 10;
	add.s32 	%r143, %r6, %r419;
	ld.shared.u32 	%r144, [%r143];
	setp.eq.s32 	%p95, %r144, 0;
	@%p95 bra 	$L__BB3_105;
	cvt.u32.u64 	%r420, %rd5;
	shl.b32 	%r421, %r512, 8;
	add.s32 	%r422, %r421, %r420;
	mul.wide.u32 	%rd78, %r422, 8;
	add.s64 	%rd79, %rd2, %rd78;
	cvt.u64.u32 	%rd80, %r144;
	atom.global.add.u64 	%rd81, [%rd79], %rd80;
$L__BB3_105:
	ld.shared.u32 	%r145, [%r143+1024];
	setp.eq.s32 	%p96, %r145, 0;
	@%p96 bra 	$L__BB3_107;
	cvt.u32.u64 	%r423, %rd5;
	shl.b32 	%r424, %r512, 8;
	add.s32 	%r425, %r424, %r423;
	add.s32 	%r426, %r425, 256;
	mul.wide.u32 	%rd82, %r426, 8;
	add.s64 	%rd83, %rd2, %rd82;
	cvt.u64.u32 	%rd84, %r145;
	atom.global.add.u64 	%rd85, [%rd83], %rd84;
$L__BB3_107:
	add.s32 	%r512, %r512, 2;
$L__BB3_108:
	setp.eq.s32 	%p97, %r17, 0;
	@%p97 bra 	$L__BB3_111;
	shl.b32 	%r427, %r512, 10;
	add.s32 	%r428, %r6, %r427;
	ld.shared.u32 	%r148, [%r428];
	setp.eq.s32 	%p98, %r148, 0;
	@%p98 bra 	$L__BB3_111;
	cvt.u32.u64 	%r429, %rd5;
	shl.b32 	%r430, %r512, 8;
	add.s32 	%r431, %r430, %r429;
	mul.wide.u32 	%rd86, %r431, 8;
	add.s64 	%rd87, %rd2, %rd86;
	cvt.u64.u32 	%rd88, %r148;
	atom.global.add.u64 	%rd89, [%rd87], %rd88;
$L__BB3_111:
	cvt.u32.u64 	%r432, %rd5;
	setp.gt.u32 	%p99, %r432, 127;
	@%p99 bra 	$L__BB3_152;
	setp.lt.u32 	%p100, %r1, 7;
	mov.b32 	%r516, 0;
	@%p100 bra 	$L__BB3_131;
	mov.b32 	%r514, 0;
$L__BB3_114:
	.pragma "nounroll";
	shl.b32 	%r436, %r514, 10;
	add.s32 	%r150, %r6, %r436;
	ld.shared.u32 	%r151, [%r150+512];
	setp.eq.s32 	%p101, %r151, 0;
	shl.b32 	%r437, %r514, 8;
	add.s32 	%r438, %r437, %r432;
	mul.wide.u32 	%rd90, %r438, 8;
	add.s64 	%rd15, %rd2, %rd90;
	@%p101 bra 	$L__BB3_116;
	cvt.u64.u32 	%rd91, %r151;
	atom.global.add.u64 	%rd92, [%rd15+1024], %rd91;
$L__BB3_116:
	ld.shared.u32 	%r152, [%r150+1536];
	setp.eq.s32 	%p102, %r152, 0;
	@%p102 bra 	$L__BB3_118;
	cvt.u64.u32 	%rd93, %r152;
	atom.global.add.u64 	%rd94, [%rd15+3072], %rd93;
$L__BB3_118:
	ld.shared.u32 	%r153, [%r150+2560];
	setp.eq.s32 	%p103, %r153, 0;
	@%p103 bra 	$L__BB3_120;
	cvt.u64.u32 	%rd95, %r153;
	atom.global.add.u64 	%rd96, [%rd15+5120], %rd95;
$L__BB3_120:
	ld.shared.u32 	%r154, [%r150+3584];
	setp.eq.s32 	%p104, %r154, 0;
	@%p104 bra 	$L__BB3_122;
	cvt.u64.u32 	%rd97, %r154;
	atom.global.add.u64 	%rd98, [%rd15+7168], %rd97;
$L__BB3_122:
	ld.shared.u32 	%r155, [%r150+4608];
	setp.eq.s32 	%p105, %r155, 0;
	@%p105 bra 	$L__BB3_124;
	cvt.u64.u32 	%rd99, %r155;
	atom.global.add.u64 	%rd100, [%rd15+9216], %rd99;
$L__BB3_124:
	ld.shared.u32 	%r156, [%r150+5632];
	setp.eq.s32 	%p106, %r156, 0;
	@%p106 bra 	$L__BB3_126;
	cvt.u64.u32 	%rd101, %r156;
	atom.global.add.u64 	%rd102, [%rd15+11264], %rd101;
$L__BB3_126:
	ld.shared.u32 	%r157, [%r150+6656];
	setp.eq.s32 	%p107, %r157, 0;
	@%p107 bra 	$L__BB3_128;
	cvt.u64.u32 	%rd103, %r157;
	atom.global.add.u64 	%rd104, [%rd15+13312], %rd103;
$L__BB3_128:
	ld.shared.u32 	%r158, [%r150+7680];
	setp.eq.s32 	%p108, %r158, 0;
	@%p108 bra 	$L__BB3_130;
	cvt.u64.u32 	%rd105, %r158;
	atom.global.add.u64 	%rd106, [%rd15+15360], %rd105;
$L__BB3_130:
	add.s32 	%r514, %r514, 8;
	setp.ne.s32 	%p109, %r514, %r16;
	mov.u32 	%r516, %r16;
	@%p109 bra 	$L__BB3_114;
$L__BB3_131:
	setp.eq.s32 	%p110, %r3, 0;
	@%p110 bra 	$L__BB3_152;
	setp.lt.u32 	%p111, %r4, 3;
	@%p111 bra 	$L__BB3_142;
	shl.b32 	%r439, %r516, 10;
	add.s32 	%r161, %r6, %r439;
	ld.shared.u32 	%r162, [%r161+512];
	setp.eq.s32 	%p112, %r162, 0;
	@%p112 bra 	$L__BB3_135;
	shl.b32 	%r441, %r516, 8;
	add.s32 	%r442, %r441, %r432;
	mul.wide.u32 	%rd107, %r442, 8;
	add.s64 	%rd108, %rd2, %rd107;
	cvt.u64.u32 	%rd109, %r162;
	atom.global.add.u64 	%rd110, [%rd108+1024], %rd109;
$L__BB3_135:
	ld.shared.u32 	%r163, [%r161+1536];
	setp.eq.s32 	%p113, %r163, 0;
	@%p113 bra 	$L__BB3_137;
	shl.b32 	%r444, %r516, 8;
	add.s32 	%r445, %r444, %r432;
	add.s32 	%r446, %r445, 256;
	mul.wide.u32 	%rd111, %r446, 8;
	add.s64 	%rd112, %rd2, %rd111;
	cvt.u64.u32 	%rd113, %r163;
	atom.global.add.u64 	%rd114, [%rd112+1024], %rd113;
$L__BB3_137:
	ld.shared.u32 	%r164, [%r161+2560];
	setp.eq.s32 	%p114, %r164, 0;
	@%p114 bra 	$L__BB3_139;
	shl.b32 	%r448, %r516, 8;
	add.s32 	%r449, %r448, %r432;
	add.s32 	%r450, %r449, 512;
	mul.wide.u32 	%rd115, %r450, 8;
	add.s64 	%rd116, %rd2, %rd115;
	cvt.u64.u32 	%rd117, %r164;
	atom.global.add.u64 	%rd118, [%rd116+1024], %rd117;
$L__BB3_139:
	ld.shared.u32 	%r165, [%r161+3584];
	setp.eq.s32 	%p115, %r165, 0;
	@%p115 bra 	$L__BB3_141;
	shl.b32 	%r452, %r516, 8;
	add.s32 	%r453, %r452, %r432;
	add.s32 	%r454, %r453, 768;
	mul.wide.u32 	%rd119, %r454, 8;
	add.s64 	%rd120, %rd2, %rd119;
	cvt.u64.u32 	%rd121, %r165;
	atom.global.add.u64 	%rd122, [%rd120+1024], %rd121;
$L__BB3_141:
	add.s32 	%r516, %r516, 4;
$L__BB3_142:
	setp.eq.s32 	%p116, %r5, 0;
	@%p116 bra 	$L__BB3_152;
	setp.eq.s32 	%p117, %r135, 0;
	@%p117 bra 	$L__BB3_149;
	shl.b32 	%r455, %r516, 10;
	add.s32 	%r168, %r6, %r455;
	ld.shared.u32 	%r169, [%r168+512];
	setp.eq.s32 	%p118, %r169, 0;
	@%p118 bra 	$L__BB3_146;
	shl.b32 	%r457, %r516, 8;
	add.s32 	%r458, %r457, %r432;
	mul.wide.u32 	%rd123, %r458, 8;
	add.s64 	%rd124, %rd2, %rd123;
	cvt.u64.u32 	%rd125, %r169;
	atom.global.add.u64 	%rd126, [%rd124+1024], %rd125;
$L__BB3_146:
	ld.shared.u32 	%r170, [%r168+1536];
	setp.eq.s32 	%p119, %r170, 0;
	@%p119 bra 	$L__BB3_148;
	shl.b32 	%r460, %r516, 8;
	add.s32 	%r461, %r460, %r432;
	add.s32 	%r462, %r461, 256;
	mul.wide.u32 	%rd127, %r462, 8;
	add.s64 	%rd128, %rd2, %rd127;
	cvt.u64.u32 	%rd129, %r170;
	atom.global.add.u64 	%rd130, [%rd128+1024], %rd129;
$L__BB3_148:
	add.s32 	%r516, %r516, 2;
$L__BB3_149:
	setp.eq.s32 	%p120, %r17, 0;
	@%p120 bra 	$L__BB3_152;
	shl.b32 	%r463, %r516, 10;
	add.s32 	%r464, %r6, %r463;
	ld.shared.u32 	%r173, [%r464+512];
	setp.eq.s32 	%p121, %r173, 0;
	@%p121 bra 	$L__BB3_152;
	shl.b32 	%r466, %r516, 8;
	add.s32 	%r467, %r466, %r432;
	mul.wide.u32 	%rd131, %r467, 8;
	add.s64 	%rd132, %rd2, %rd131;
	cvt.u64.u32 	%rd133, %r173;
	atom.global.add.u64 	%rd134, [%rd132+1024], %rd133;
$L__BB3_152:
	bar.sync 	0;
	add.s64 	%rd135, %rd135, 1;
	setp.ne.s64 	%p122, %rd135, %rd6;
	@%p122 bra 	$L__BB3_2;
$L__BB3_153:
	ret;

}
	// .globl	_ZN3cub18CUB_300001_SM_10006detail10radix_sort33DeviceRadixSortExclusiveSumKernelINS1_5radix10policy_hubIfiyE10Policy1000EyEEvPT0_
.visible .entry _ZN3cub18CUB_300001_SM_10006detail10radix_sort33DeviceRadixSortExclusiveSumKernelINS1_5radix10policy_hubIfiyE10Policy1000EyEEvPT0_(
	.param .u64 .ptr .align 1 _ZN3cub18CUB_300001_SM_10006detail10radix_sort33DeviceRadixSortExclusiveSumKernelINS1_5radix10policy_hubIfiyE10Policy1000EyEEvPT0__param_0
)
{
	.reg .pred 	%p<4>;
	.reg .b32 	%r<28>;
	.reg .b64 	%rd<54>;
	// demoted variable
	.shared .align 16 .b8 _ZZN3cub18CUB_300001_SM_10006detail10radix_sort33DeviceRadixSortExclusiveSumKernelINS1_5radix10policy_hubIfiyE10Policy1000EyEEvPT0_E12temp_storage[2336];
	ld.param.u64 	%rd5, [_ZN3cub18CUB_300001_SM_10006detail10radix_sort33DeviceRadixSortExclusiveSumKernelINS1_5radix10policy_hubIfiyE10Policy1000EyEEvPT0__param_0];
	cvta.to.global.u64 	%rd6, %rd5;
	mov.u32 	%r3, %ctaid.x;
	shl.b32 	%r4, %r3, 8;
	mov.u32 	%r1, %tid.x;
	setp.gt.u32 	%p1, %r1, 255;
	add.s32 	%r5, %r4, %r1;
	mul.wide.s32 	%rd7, %r5, 8;
	add.s64 	%rd1, %rd6, %rd7;
	@%p1 bra 	$L__BB4_2;
	ld.global.u64 	%rd53, [%rd1];
$L__BB4_2:
	shr.u32 	%r6, %r1, 3;
	add.s32 	%r7, %r6, %r1;
	shl.b32 	%r8, %r7, 3;
	mov.u32 	%r9, _ZZN3cub18CUB_300001_SM_10006detail10radix_sort33DeviceRadixSortExclusiveSumKernelINS1_5radix10policy_hubIfiyE10Policy1000EyEEvPT0_E12temp_storage;
	add.s32 	%r10, %r9, %r8;
	add.s32 	%r2, %r10, 16;
	st.shared.u64 	[%r10+16], %rd53;
	bar.sync 	0;
	setp.gt.u32 	%p2, %r1, 31;
	@%p2 bra 	$L__BB4_4;
	mad.lo.s32 	%r27, %r1, 72, %r9;
	ld.shared.u64 	%rd23, [%r27+16];
	ld.shared.u64 	%rd24, [%r27+24];
	ld.shared.u64 	%rd25, [%r27+32];
	ld.shared.u64 	%rd26, [%r27+40];
	ld.shared.u64 	%rd27, [%r27+48];
	ld.shared.u64 	%rd28, [%r27+56];
	ld.shared.u64 	%rd29, [%r27+64];
	ld.shared.u64 	%rd30, [%r27+72];
	add.s64 	%rd31, %rd24, %rd23;
	add.s64 	%rd32, %rd31, %rd25;
	add.s64 	%rd33, %rd32, %rd26;
	add.s64 	%rd34, %rd33, %rd27;
	add.s64 	%rd35, %rd34, %rd28;
	add.s64 	%rd36, %rd35, %rd29;
	add.s64 	%rd10, %rd36, %rd30;
	mov.b32 	%r11, 1;
	mov.b32 	%r24, 0;
	mov.b32 	%r25, -1;
	// begin inline asm
	{  .reg .u64 r0;  .reg .u32 lo;  .reg .u32 hi;  .reg .pred p;  mov.b64 {lo, hi}, %rd10;  shfl.sync.up.b32 lo|p, lo, %r11, %r24, %r25;  shfl.sync.up.b32 hi|p, hi, %r11, %r24, %r25;  mov.b64 r0, {lo, hi};  @p add.u64 r0, r0, %rd10;  mov.u64 %rd8, r0;}
	// end inline asm
	mov.b32 	%r14, 2;
	// begin inline asm
	{  .reg .u64 r0;  .reg .u32 lo;  .reg .u32 hi;  .reg .pred p;  mov.b64 {lo, hi}, %rd8;  shfl.sync.up.b32 lo|p, lo, %r14, %r24, %r25;  shfl.sync.up.b32 hi|p, hi, %r14, %r24, %r25;  mov.b64 r0, {lo, hi};  @p add.u64 r0, r0, %rd8;  mov.u64 %rd11, r0;}
	// end inline asm
	mov.b32 	%r17, 4;
	// begin inline asm
	{  .reg .u64 r0;  .reg .u32 lo;  .reg .u32 hi;  .reg .pred p;  mov.b64 {lo, hi}, %rd11;  shfl.sync.up.b32 lo|p, lo, %r17, %r24, %r25;  shfl.sync.up.b32 hi|p, hi, %r17, %r24, %r25;  mov.b64 r0, {lo, hi};  @p add.u64 r0, r0, %rd11;  mov.u64 %rd14, r0;}
	// end inline asm
	mov.b32 	%r20, 8;
	// begin inline asm
	{  .reg .u64 r0;  .reg .u32 lo;  .reg .u32 hi;  .reg .pred p;  mov.b64 {lo, hi}, %rd14;  shfl.sync.up.b32 lo|p, lo, %r20, %r24, %r25;  shfl.sync.up.b32 hi|p, hi, %r20, %r24, %r25;  mov.b64 r0, {lo, hi};  @p add.u64 r0, r0, %rd14;  mov.u64 %rd17, r0;}
	// end inline asm
	mov.b32 	%r23, 16;
	// begin inline asm
	{  .reg .u64 r0;  .reg .u32 lo;  .reg .u32 hi;  .reg .pred p;  mov.b64 {lo, hi}, %rd17;  shfl.sync.up.b32 lo|p, lo, %r23, %r24, %r25;  shfl.sync.up.b32 hi|p, hi, %r23, %r24, %r25;  mov.b64 r0, {lo, hi};  @p add.u64 r0, r0, %rd17;  mov.u64 %rd20, r0;}
	// end inline asm
	sub.s64 	%rd37, %rd20, %rd10;
	ld.shared.u64 	%rd38, [%r27+16];
	ld.shared.u64 	%rd39, [%r27+24];
	ld.shared.u64 	%rd40, [%r27+32];
	ld.shared.u64 	%rd41, [%r27+40];
	ld.shared.u64 	%rd42, [%r27+48];
	ld.shared.u64 	%rd43, [%r27+56];
	ld.shared.u64 	%rd44, [%r27+64];
	add.s64 	%rd45, %rd38, %rd37;
	add.s64 	%rd46, %rd39, %rd45;
	add.s64 	%rd47, %rd40, %rd46;
	add.s64 	%rd48, %rd41, %rd47;
	add.s64 	%rd49, %rd42, %rd48;
	add.s64 	%rd50, %rd43, %rd49;
	add.s64 	%rd51, %rd44, %rd50;
	st.shared.u64 	[%r27+16], %rd37;
	st.shared.u64 	[%r27+24], %rd45;
	st.shared.u64 	[%r27+32], %rd46;
	st.shared.u64 	[%r27+40], %rd47;
	st.shared.u64 	[%r27+48], %rd48;
	st.shared.u64 	[%r27+56], %rd49;
	st.shared.u64 	[%r27+64], %rd50;
	st.shared.u64 	[%r27+72], %rd51;
$L__BB4_4:
	setp.gt.u32 	%p3, %r1, 255;
	bar.sync 	0;
	@%p3 bra 	$L__BB4_6;
	ld.shared.u64 	%rd52, [%r2];
	st.global.u64 	[%rd1], %rd52;
$L__BB4_6:
	ret;

}
	// .globl	_ZN3cub18CUB_300001_SM_10006detail10radix_sort29DeviceRadixSortOnesweepKernelINS1_5radix10policy_hubIfiyE10Policy1000ELNS0_9SortOrderE1EfiyiiNS1_21identity_decomposer_tEEEvPT5_SB_PT3_PKSC_PT1_PKSG_PT2_PKSK_T4_iiT6_
.visible .entry _ZN3cub18CUB_300001_SM_10006detail10radix_sort29DeviceRadixSortOnesweepKernelINS1_5radix10policy_hubIfiyE10Policy1000ELNS0_9SortOrderE1EfiyiiNS1_21identity_decomposer_tEEEvPT5_SB_PT3_PKSC_PT1_PKSG_PT2_PKSK_T4_iiT6_(
	.param .u64 .ptr .align 1 _ZN3cub18CUB_300001_SM_10006detail10radix_sort29DeviceRadixSortOnesweepKernelINS1_5radix10policy_hubIfiyE10Policy1000ELNS0_9SortOrderE1EfiyiiNS1_21identity_decomposer_tEEEvPT5_SB_PT3_PKSC_PT1_PKSG_PT2_PKSK_T4_iiT6__param_0,
	.param .u64 .ptr .align 1 _ZN3cub18CUB_300001_SM_10006detail10radix_sort29DeviceRadixSortOnesweepKernelINS1_5radix10policy_hubIfiyE10Policy1000ELNS0_9SortOrderE1EfiyiiNS1_21identity_decomposer_tEEEvPT5_SB_PT3_PKSC_PT1_PKSG_PT2_PKSK_T4_iiT6__param_1,
	.param .u64 .ptr .align 1 _ZN3cub18CUB_300001_SM_10006detail10radix_sort29DeviceRadixSortOnesweepKernelINS1_5radix10policy_hubIfiyE10Policy1000ELNS0_9SortOrderE1EfiyiiNS1_21identity_decomposer_tEEEvPT5_SB_PT3_PKSC_PT1_PKSG_PT2_PKSK_T4_iiT6__param_2,
	.param .u64 .ptr .align 1 _ZN3cub18CUB_300001_SM_10006detail10radix_sort29DeviceRadixSortOnesweepKernelINS1_5radix10policy_hubIfiyE10Policy1000ELNS0_9SortOrderE1EfiyiiNS1_21identity_decomposer_tEEEvPT5_SB_PT3_PKSC_PT1_PKSG_PT2_PKSK_T4_iiT6__param_3,
	.param .u64 .ptr .align 1 _ZN3cub18CUB_300001_SM_10006detail10radix_sort29DeviceRadixSortOnesweepKernelINS1_5radix10policy_hubIfiyE10Policy1000ELNS0_9SortOrderE1EfiyiiNS1_21identity_decomposer_tEEEvPT5_SB_PT3_PKSC_PT1_PKSG_PT2_PKSK_T4_iiT6__param_4,
	.param .u64 .ptr .align 1 _ZN3cub18CUB_300001_SM_10006detail10radix_sort29DeviceRadixSortOnesweepKernelINS1_5radix10policy_hubIfiyE10Policy1000ELNS0_9SortOrderE1EfiyiiNS1_21identity_decomposer_tEEEvPT5_SB_PT3_PKSC_PT1_PKSG_PT2_PKSK_T4_iiT6__param_5,
	.param .u64 .ptr .align 1 _ZN3cub18CUB_300001_SM_10006detail10radix_sort29DeviceRadixSortOnesweepKernelINS1_5radix10policy_hubIfiyE10Policy1000ELNS0_9SortOrderE1EfiyiiNS1_21identity_decomposer_tEEEvPT5_SB_PT3_PKSC_PT1_PKSG_PT2_PKSK_T4_iiT6__param_6,
	.param .u64 .ptr .align 1 _ZN3cub18CUB_300001_SM_10006detail10radix_sort29DeviceRadixSortOnesweepKernelINS1_5radix10policy_hubIfiyE10Policy1000ELNS0_9SortOrderE1EfiyiiNS1_21identity_decomposer_tEEEvPT5_SB_PT3_PKSC_PT1_PKSG_PT2_PKSK_T4_iiT6__param_7,
	.param .u32 _ZN3cub18CUB_300001_SM_10006detail10radix_sort29DeviceRadixSortOnesweepKernelINS1_5radix10policy_hubIfiyE10Policy1000ELNS0_9SortOrderE1EfiyiiNS1_21identity_decomposer_tEEEvPT5_SB_PT3_PKSC_PT1_PKSG_PT2_PKSK_T4_iiT6__param_8,
	.param .u32 _ZN3cub18CUB_300001_SM_10006detail10radix_sort29DeviceRadixSortOnesweepKernelINS1_5radix10policy_hubIfiyE10Policy1000ELNS0_9SortOrderE1EfiyiiNS1_21identity_decomposer_tEEEvPT5_SB_PT3_PKSC_PT1_PKSG_PT2_PKSK_T4_iiT6__param_9,
	.param .u32 _ZN3cub18CUB_300001_SM_10006detail10radix_sort29DeviceRadixSortOnesweepKernelINS1_5radix10policy_hubIfiyE10Policy1000ELNS0_9SortOrderE1EfiyiiNS1_21identity_decomposer_tEEEvPT5_SB_PT3_PKSC_PT1_PKSG_PT2_PKSK_T4_iiT6__param_10,
	.param .align 1 .b8 _ZN3cub18CUB_300001_SM_10006detail10radix_sort29DeviceRadixSortOnesweepKernelINS1_5radix10policy_hubIfiyE10Policy1000ELNS0_9SortOrderE1EfiyiiNS1_21identity_decomposer_tEEEvPT5_SB_PT3_PKSC_PT1_PKSG_PT2_PKSK_T4_iiT6__param_11[1]
)
.maxntid 384
{
	.reg .pred 	%p<358>;
	.reg .b32 	%r<2440>;
	.reg .b64 	%rd<457>;
	// demoted variable
	.shared .align 16 .b8 _ZZN3cub18CUB_300001_SM_10006detail10radix_sort29DeviceRadixSortOnesweepKernelINS1_5radix10policy_hubIfiyE10Policy1000ELNS0_9SortOrderE1EfiyiiNS1_21identity_decomposer_tEEEvPT5_SB_PT3_PKSC_PT1_PKSG_PT2_PKSK_T4_iiT6_E1s[28160];
	ld.param.u64 	%rd43, [_ZN3cub18CUB_300001_SM_10006detail10radix_sort29DeviceRadixSortOnesweepKernelINS1_5radix10policy_hubIfiyE10Policy1000ELNS0_9SortOrderE1EfiyiiNS1_21identity_decomposer_tEEEvPT5_SB_PT3_PKSC_PT1_PKSG_PT2_PKSK_T4_iiT6__param_0];
	ld.param.u64 	%rd44, [_ZN3cub18CUB_300001_SM_10006detail10radix_sort29DeviceRadixSortOnesweepKernelINS1_5radix10policy_hubIfiyE10Policy1000ELNS0_9SortOrderE1EfiyiiNS1_21identity_decomposer_tEEEvPT5_SB_PT3_PKSC_PT1_PKSG_PT2_PKSK_T4_iiT6__param_1];
	ld.param.u64 	%rd47, [_ZN3cub18CUB_300001_SM_10006detail10radix_sort29DeviceRadixSortOnesweepKernelINS1_5radix10policy_hubIfiyE10Policy1000ELNS0_9SortOrderE1EfiyiiNS1_21identity_decomposer_tEEEvPT5_SB_PT3_PKSC_PT1_PKSG_PT2_PKSK_T4_iiT6__param_4];
	ld.param.u64 	%rd50, [_ZN3cub18CUB_300001_SM_10006detail10radix_sort29DeviceRadixSortOnesweepKernelINS1_5radix10policy_hubIfiyE10Policy1000ELNS0_9SortOrderE1EfiyiiNS1_21identity_decomposer_tEEEvPT5_SB_PT3_PKSC_PT1_PKSG_PT2_PKSK_T4_iiT6__param_5];
	cvta.to.global.u64 	%rd1, %rd47;
	cvta.to.global.u64 	%rd2, %rd43;
	cvta.to.global.u64 	%rd3, %rd50;
	mov.u32 	%r1, %tid.x;
	// begin inline asm
	mov.u32 %r440, %laneid;
	// end inline asm
	setp.ne.s32 	%p1, %r1, 0;
	@%p1 bra 	$L__BB5_2;
	cvta.to.global.u64 	%rd51, %rd44;
	atom.global.add.u32 	%r441, [%rd51], 1;
	st.shared.u32 	[_ZZN3cub18CUB_300001_SM_10006detail10radix_sort29DeviceRadixSortOnesweepKernelINS1_5radix10policy_hubIfiyE10Policy1000ELNS0_9SortOrderE1EfiyiiNS1_21identity_decomposer_tEEEvPT5_SB_PT3_PKSC_PT1_PKSG_PT2_PKSK_T4_iiT6_E1s+26112], %r441;
$L__BB5_2:
	ld.param.u32 	%r2235, [_ZN3cub18CUB_300001_SM_10006detail10radix_sort29DeviceRadixSortOnesweepKernelINS1_5radix10policy_hubIfiyE10Policy1000ELNS0_9SortOrderE1EfiyiiNS1_21identity_decomposer_tEEEvPT5_SB_PT3_PKSC_PT1_PKSG_PT2_PKSK_T4_iiT6__param_8];
	bar.sync 	0;
	ld.shared.u32 	%r3, [_ZZN3cub18CUB_300001_SM_10006detail10radix_sort29DeviceRadixSortOnesweepKernelINS1_5radix10policy_hubIfiyE10Policy1000ELNS0_9SortOrderE1EfiyiiNS1_21identity_decomposer_tEEEvPT5_SB_PT3_PKSC_PT1_PKSG_PT2_PKSK_T4_iiT6_E1s+26112];
	mul.lo.s32 	%r442, %r3, 6528;
	add.s32 	%r4, %r442, 6528;
	setp.gt.s32 	%p2, %r4, %r2235;
	cvt.s64.s32 	%rd4, %r442;
	@%p2 bra 	$L__BB5_4;
	and.b32  	%r443, %r1, 31;
	and.b32  	%r444, %r1, 992;
	mul.lo.s32 	%r445, %r444, 17;
	or.b32  	%r446, %r445, %r443;
	cvt.u64.u32 	%rd52, %r446;
	add.s64 	%rd53, %rd52, %rd4;
	shl.b64 	%rd54, %rd53, 2;
	add.s64 	%rd55, %rd3, %rd54;
	ld.global.u32 	%r2322, [%rd55];
	ld.global.u32 	%r2321, [%rd55+128];
	ld.global.u32 	%r2320, [%rd55+256];
	ld.global.u32 	%r2319, [%rd55+384];
	ld.global.u32 	%r2318, [%rd55+512];
	ld.global.u32 	%r2317, [%rd55+640];
	ld.global.u32 	%r2316, [%rd55+768];
	ld.global.u32 	%r2315, [%rd55+896];
	ld.global.u32 	%r2314, [%rd55+1024];
	ld.global.u32 	%r2313, [%rd55+1152];
	ld.global.u32 	%r2312, [%rd55+1280];
	ld.global.u32 	%r2311, [%rd55+1408];
	ld.global.u32 	%r2310, [%rd55+1536];
	ld.global.u32 	%r2309, [%rd55+1664];
	ld.global.u32 	%r2308, [%rd55+1792];
	ld.global.u32 	%r2307, [%rd55+1920];
	ld.global.u32 	%r2306, [%rd55+2048];
	bra.uni 	$L__BB5_38;
$L__BB5_4:
	ld.param.u32 	%r2236, [_ZN3cub18CUB_300001_SM_10006detail10radix_sort29DeviceRadixSortOnesweepKernelINS1_5radix10policy_hubIfiyE10Policy1000ELNS0_9SortOrderE1EfiyiiNS1_21identity_decomposer_tEEEvPT5_SB_PT3_PKSC_PT1_PKSG_PT2_PKSK_T4_iiT6__param_8];
	cvt.u32.u64 	%r448, %rd4;
	sub.s32 	%r22, %r2236, %r448;
	and.b32  	%r449, %r1, 31;
	and.b32  	%r450, %r1, 992;
	mul.lo.s32 	%r451, %r450, 17;
	or.b32  	%r23, %r451, %r449;
	setp.ge.s32 	%p3, %r23, %r22;
	cvt.u64.u32 	%rd56, %r23;
	add.s64 	%rd57, %rd56, %rd4;
	shl.b64 	%rd58, %rd57, 2;
	add.s64 	%rd5, %rd3, %rd58;
	mov.b32 	%r2322, -1;
	@%p3 bra 	$L__BB5_6;
	ld.global.u32 	%r2322, [%rd5];
$L__BB5_6:
	add.s32 	%r453, %r23, 32;
	setp.ge.s32 	%p4, %r453, %r22;
	mov.b32 	%r2321, -1;
	@%p4 bra 	$L__BB5_8;
	ld.global.u32 	%r2321, [%rd5+128];
$L__BB5_8:
	add.s32 	%r455, %r23, 64;
	setp.ge.s32 	%p5, %r455, %r22;
	mov.b32 	%r2320, -1;
	@%p5 bra 	$L__BB5_10;
	ld.global.u32 	%r2320, [%rd5+256];
$L__BB5_10:
	add.s32 	%r457, %r23, 96;
	setp.ge.s32 	%p6, %r457, %r22;
	mov.b32 	%r2319, -1;
	@%p6 bra 	$L__BB5_12;
	ld.global.u32 	%r2319, [%rd5+384];
$L__BB5_12:
	add.s32 	%r459, %r23, 128;
	setp.ge.s32 	%p7, %r459, %r22;
	mov.b32 	%r2318, -1;
	@%p7 bra 	$L__BB5_14;
	ld.global.u32 	%r2318, [%rd5+512];
$L__BB5_14:
	add.s32 	%r461, %r23, 160;
	setp.ge.s32 	%p8, %r461, %r22;
	mov.b32 	%r2317, -1;
	@%p8 bra 	$L__BB5_16;
	ld.global.u32 	%r2317, [%rd5+640];
$L__BB5_16:
	add.s32 	%r463, %r23, 192;
	setp.ge.s32 	%p9, %r463, %r22;
	mov.b32 	%r2316, -1;
	@%p9 bra 	$L__BB5_18;
	ld.global.u32 	%r2316, [%rd5+768];
$L__BB5_18:
	add.s32 	%r465, %r23, 224;
	setp.ge.s32 	%p10, %r465, %r22;
	mov.b32 	%r2315, -1;
	@%p10 bra 	$L__BB5_20;
	ld.global.u32 	%r2315, [%rd5+896];
$L__BB5_20:
	add.s32 	%r467, %r23, 256;
	setp.ge.s32 	%p11, %r467, %r22;
	mov.b32 	%r2314, -1;
	@%p11 bra 	$L__BB5_22;
	ld.global.u32 	%r2314, [%rd5+1024];
$L__BB5_22:
	add.s32 	%r469, %r23, 288;
	setp.ge.s32 	%p12, %r469, %r22;
	mov.b32 	%r2313, -1;
	@%p12 bra 	$L__BB5_24;
	ld.global.u32 	%r2313, [%rd5+1152];
$L__BB5_24:
	add.s32 	%r471, %r23, 320;
	setp.ge.s32 	%p13, %r471, %r22;
	mov.b32 	%r2312, -1;
	@%p13 bra 	$L__BB5_26;
	ld.global.u32 	%r2312, [%rd5+1280];
$L__BB5_26:
	add.s32 	%r473, %r23, 352;
	setp.ge.s32 	%p14, %r473, %r22;
	mov.b32 	%r2311, -1;
	@%p14 bra 	$L__BB5_28;
	ld.global.u32 	%r2311, [%rd5+1408];
$L__BB5_28:
	add.s32 	%r475, %r23, 384;
	setp.ge.s32 	%p15, %r475, %r22;
	mov.b32 	%r2310, -1;
	@%p15 bra 	$L__BB5_30;
	ld.global.u32 	%r2310, [%rd5+1536];
$L__BB5_30:
	add.s32 	%r477, %r23, 416;
	setp.ge.s32 	%p16, %r477, %r22;
	mov.b32 	%r2309, -1;
	@%p16 bra 	$L__BB5_32;
	ld.global.u32 	%r2309, [%rd5+1664];
$L__BB5_32:
	add.s32 	%r479, %r23, 448;
	setp.ge.s32 	%p17, %r479, %r22;
	mov.b32 	%r2308, -1;
	@%p17 bra 	$L__BB5_34;
	ld.global.u32 	%r2308, [%rd5+1792];
$L__BB5_34:
	add.s32 	%r481, %r23, 480;
	setp.ge.s32 	%p18, %r481, %r22;
	mov.b32 	%r2307, -1;
	@%p18 bra 	$L__BB5_36;
	ld.global.u32 	%r2307, [%rd5+1920];
$L__BB5_36:
	add.s32 	%r483, %r23, 512;
	setp.ge.s32 	%p19, %r483, %r22;
	mov.b32 	%r2306, -1;
	@%p19 bra 	$L__BB5_38;
	ld.global.u32 	%r2306, [%rd5+2048];
$L__BB5_38:
	ld.param.u32 	%r2288, [_ZN3cub18CUB_300001_SM_10006detail10radix_sort29DeviceRadixSortOnesweepKernelINS1_5radix10policy_hubIfiyE10Policy1000ELNS0_9SortOrderE1EfiyiiNS1_21identity_decomposer_tEEEvPT5_SB_PT3_PKSC_PT1_PKSG_PT2_PKSK_T4_iiT6__param_10];
	mov.b32 	%r484, -1;
	shl.b32 	%r485, %r484, %r2288;
	not.b32 	%r74, %r485;
	shl.b32 	%r486, %r1, 5;
	and.b32  	%r487, %r486, 31744;
	mov.u32 	%r488, _ZZN3cub18CUB_300001_SM_10006detail10radix_sort29DeviceRadixSortOnesweepKernelINS1_5radix10policy_hubIfiyE10Policy1000ELNS0_9SortOrderE1EfiyiiNS1_21identity_decomposer_tEEEvPT5_SB_PT3_PKSC_PT1_PKSG_PT2_PKSK_T4_iiT6_E1s;
	add.s32 	%r75, %r488, %r487;
	setp.gt.s32 	%p20, %r440, 255;
	@%p20 bra 	$L__BB5_51;
	max.s32 	%r489, %r440, 224;
	sub.s32 	%r490, %r489, %r440;
	add.s32 	%r491, %r490, 31;
	shr.u32 	%r492, %r491, 5;
	add.s32 	%r76, %r492, 1;
	setp.lt.u32 	%p21, %r491, 480;
	mov.u32 	%r2326, %r440;
	@%p21 bra 	$L__BB5_42;
	and.b32  	%r493, %r76, 268435440;
	neg.s32 	%r2324, %r493;
	shl.b32 	%r496, %r440, 2;
	add.s32 	%r497, %r487, %r496;
	add.s32 	%r499, %r497, %r488;
	add.s32 	%r2323, %r499, 1024;
	mov.u32 	%r2326, %r440;
$L__BB5_41:
	.pragma "nounroll";
	mov.b32 	%r500, 0;
	st.shared.u32 	[%r2323+-1024], %r500;
	st.shared.u32 	[%r2323+-896], %r500;
	st.shared.u32 	[%r2323+-768], %r500;
	st.shared.u32 	[%r2323+-640], %r500;
	st.shared.u32 	[%r2323+-512], %r500;
	st.shared.u32 	[%r2323+-384], %r500;
	st.shared.u32 	[%r2323+-256], %r500;
	st.shared.u32 	[%r2323+-128], %r500;
	st.shared.u32 	[%r2323], %r500;
	st.shared.u32 	[%r2323+128], %r500;
	st.shared.u32 	[%r2323+256], %r500;
	st.shared.u32 	[%r2323+384], %r500;
	st.shared.u32 	[%r2323+512], %r500;
	st.shared.u32 	[%r2323+640], %r500;
	st.shared.u32 	[%r2323+768], %r500;
	st.shared.u32 	[%r2323+896], %r500;
	add.s32 	%r2326, %r2326, 512;
	add.s32 	%r2324, %r2324, 16;
	add.s32 	%r2323, %r2323, 2048;
	setp.ne.s32 	%p22, %r2324, 0;
	@%p22 bra 	$L__BB5_41;
$L__BB5_42:
	and.b32  	%r501, %r76, 15;
	setp.eq.s32 	%p23, %r501, 0;
	@%p23 bra 	$L__BB5_51;
	setp.lt.u32 	%p24, %r501, 8;
	@%p24 bra 	$L__BB5_45;
	shl.b32 	%r503, %r2326, 2;
	add.s32 	%r504, %r75, %r503;
	mov.b32 	%r505, 0;
	st.shared.u32 	[%r504], %r505;
	st.shared.u32 	[%r504+128], %r505;
	st.shared.u32 	[%r504+256], %r505;
	st.shared.u32 	[%r504+384], %r505;
	st.shared.u32 	[%r504+512], %r505;
	st.shared.u32 	[%r504+640], %r505;
	st.shared.u32 	[%r504+768], %r505;
	st.shared.u32 	[%r504+896], %r505;
	add.s32 	%r2326, %r2326, 256;
$L__BB5_45:
	and.b32  	%r506, %r76, 7;
	setp.eq.s32 	%p25, %r506, 0;
	@%p25 bra 	$L__BB5_51;
	and.b32  	%r88, %r76, 3;
	setp.lt.u32 	%p26, %r506, 4;
	@%p26 bra 	$L__BB5_48;
	shl.b32 	%r508, %r2326, 2;
	add.s32 	%r509, %r75, %r508;
	mov.b32 	%r510, 0;
	st.shared.u32 	[%r509], %r510;
	st.shared.u32 	[%r509+128], %r510;
	st.shared.u32 	[%r509+256], %r510;
	st.shared.u32 	[%r509+384], %r510;
	add.s32 	%r2326, %r2326, 128;
$L__BB5_48:
	setp.eq.s32 	%p27, %r88, 0;
	@%p27 bra 	$L__BB5_51;
	shl.b32 	%r513, %r2326, 2;
	add.s32 	%r514, %r487, %r513;
	add.s32 	%r2330, %r488, %r514;
	neg.s32 	%r2329, %r88;
$L__BB5_50:
	.pragma "nounroll";
	mov.b32 	%r516, 0;
	st.shared.u32 	[%r2330], %r516;
	add.s32 	%r2330, %r2330, 128;
	add.s32 	%r2329, %r2329, 1;
	setp.ne.s32 	%p28, %r2329, 0;
	@%p28 bra 	$L__BB5_50;
$L__BB5_51:
	ld.param.u32 	%r2251, [_ZN3cub18CUB_300001_SM_10006detail10radix_sort29DeviceRadixSortOnesweepKernelINS1_5radix10policy_hubIfiyE10Policy1000ELNS0_9SortOrderE1EfiyiiNS1_21identity_decomposer_tEEEvPT5_SB_PT3_PKSC_PT1_PKSG_PT2_PKSK_T4_iiT6__param_9];
	bar.warp.sync 	-1;
	setp.lt.s32 	%p29, %r2322, 0;
	selp.b32 	%r518, 0, 2147483647, %p29;
	xor.b32  	%r519, %r518, %r2322;
	setp.eq.s32 	%p30, %r519, 2147483647;
	selp.b32 	%r520, -2147483648, %r519, %p30;
	shr.u32 	%r521, %r520, %r2251;
	and.b32  	%r97, %r521, %r74;
	shl.b32 	%r522, %r97, 2;
	add.s32 	%r523, %r75, %r522;
	atom.shared.add.u32 	%r524, [%r523], 1;
	setp.lt.s32 	%p31, %r2321, 0;
	selp.b32 	%r525, 0, 2147483647, %p31;
	xor.b32  	%r526, %r525, %r2321;
	setp.eq.s32 	%p32, %r526, 2147483647;
	selp.b32 	%r527, -2147483648, %r526, %p32;
	shr.u32 	%r528, %r527, %r2251;
	and.b32  	%r529, %r528, %r74;
	shl.b32 	%r530, %r529, 2;
	add.s32 	%r531, %r75, %r530;
	atom.shared.add.u32 	%r532, [%r531], 1;
	setp.lt.s32 	%p33, %r2320, 0;
	selp.b32 	%r533, 0, 2147483647, %p33;
	xor.b32  	%r534, %r533, %r2320;
	setp.eq.s32 	%p34, %r534, 2147483647;
	selp.b32 	%r535, -2147483648, %r534, %p34;
	shr.u32 	%r536, %r535, %r2251;
	and.b32  	%r537, %r536, %r74;
	shl.b32 	%r538, %r537, 2;
	add.s32 	%r539, %r75, %r538;
	atom.shared.add.u32 	%r540, [%r539], 1;
	setp.lt.s32 	%p35, %r2319, 0;
	selp.b32 	%r541, 0, 2147483647, %p35;
	xor.b32  	%r542, %r541, %r2319;
	setp.eq.s32 	%p36, %r542, 2147483647;
	selp.b32 	%r543, -2147483648, %r542, %p36;
	shr.u32 	%r544, %r543, %r2251;
	and.b32  	%r545, %r544, %r74;
	shl.b32 	%r546, %r545, 2;
	add.s32 	%r547, %r75, %r546;
	atom.shared.add.u32 	%r548, [%r547], 1;
	setp.lt.s32 	%p37, %r2318, 0;
	selp.b32 	%r549, 0, 2147483647, %p37;
	xor.b32  	%r550, %r549, %r2318;
	setp.eq.s32 	%p38, %r550, 2147483647;
	selp.b32 	%r551, -2147483648, %r550, %p38;
	shr.u32 	%r552, %r551, %r2251;
	and.b32  	%r553, %r552, %r74;
	shl.b32 	%r554, %r553, 2;
	add.s32 	%r555, %r75, %r554;
	atom.shared.add.u32 	%r556, [%r555], 1;
	setp.lt.s32 	%p39, %r2317, 0;
	selp.b32 	%r557, 0, 2147483647, %p39;
	xor.b32  	%r558, %r557, %r2317;
	setp.eq.s32 	%p40, %r558, 2147483647;
	selp.b32 	%r559, -2147483648, %r558, %p40;
	shr.u32 	%r560, %r559, %r2251;
	and.b32  	%r561, %r560, %r74;
	shl.b32 	%r562, %r561, 2;
	add.s32 	%r563, %r75, %r562;
	atom.shared.add.u32 	%r564, [%r563], 1;
	setp.lt.s32 	%p41, %r2316, 0;
	selp.b32 	%r565, 0, 2147483647, %p41;
	xor.b32  	%r566, %r565, %r2316;
	setp.eq.s32 	%p42, %r566, 2147483647;
	selp.b32 	%r567, -2147483648, %r566, %p42;
	shr.u32 	%r568, %r567, %r2251;
	and.b32  	%r569, %r568, %r74;
	shl.b32 	%r570, %r569, 2;
	add.s32 	%r571, %r75, %r570;
	atom.shared.add.u32 	%r572, [%r571], 1;
	setp.lt.s32 	%p43, %r2315, 0;
	selp.b32 	%r573, 0, 2147483647, %p43;
	xor.b32  	%r574, %r573, %r2315;
	setp.eq.s32 	%p44, %r574, 2147483647;
	selp.b32 	%r575, -2147483648, %r574, %p44;
	shr.u32 	%r576, %r575, %r2251;
	and.b32  	%r577, %r576, %r74;
	shl.b32 	%r578, %r577, 2;
	add.s32 	%r579, %r75, %r578;
	atom.shared.add.u32 	%r580, [%r579], 1;
	setp.lt.s32 	%p45, %r2314, 0;
	selp.b32 	%r581, 0, 2147483647, %p45;
	xor.b32  	%r582, %r581, %r2314;
	setp.eq.s32 	%p46, %r582, 2147483647;
	selp.b32 	%r583, -2147483648, %r582, %p46;
	shr.u32 	%r584, %r583, %r2251;
	and.b32  	%r585, %r584, %r74;
	shl.b32 	%r586, %r585, 2;
	add.s32 	%r587, %r75, %r586;
	atom.shared.add.u32 	%r588, [%r587], 1;
	setp.lt.s32 	%p47, %r2313, 0;
	selp.b32 	%r589, 0, 2147483647, %p47;
	xor.b32  	%r590, %r589, %r2313;
	setp.eq.s32 	%p48, %r590, 2147483647;
	selp.b32 	%r591, -2147483648, %r590, %p48;
	shr.u32 	%r592, %r591, %r2251;
	and.b32  	%r593, %r592, %r74;
	shl.b32 	%r594, %r593, 2;
	add.s32 	%r595, %r75, %r594;
	atom.shared.add.u32 	%r596, [%r595], 1;
	setp.lt.s32 	%p49, %r2312, 0;
	selp.b32 	%r597, 0, 2147483647, %p49;
	xor.b32  	%r598, %r597, %r2312;
	setp.eq.s32 	%p50, %r598, 2147483647;
	selp.b32 	%r599, -2147483648, %r598, %p50;
	shr.u32 	%r600, %r599, %r2251;
	and.b32  	%r601, %r600, %r74;
	shl.b32 	%r602, %r601, 2;
	add.s32 	%r603, %r75, %r602;
	atom.shared.add.u32 	%r604, [%r603], 1;
	setp.lt.s32 	%p51, %r2311, 0;
	selp.b32 	%r605, 0, 2147483647, %p51;
	xor.b32  	%r606, %r605, %r2311;
	setp.eq.s32 	%p52, %r606, 2147483647;
	selp.b32 	%r607, -2147483648, %r606, %p52;
	shr.u32 	%r608, %r607, %r2251;
	and.b32  	%r609, %r608, %r74;
	shl.b32 	%r610, %r609, 2;
	add.s32 	%r611, %r75, %r610;
	atom.shared.add.u32 	%r612, [%r611], 1;
	setp.lt.s32 	%p53, %r2310, 0;
	selp.b32 	%r613, 0, 2147483647, %p53;
	xor.b32  	%r614, %r613, %r2310;
	setp.eq.s32 	%p54, %r614, 2147483647;
	selp.b32 	%r615, -2147483648, %r614, %p54;
	shr.u32 	%r616, %r615, %r2251;
	and.b32  	%r617, %r616, %r74;
	shl.b32 	%r618, %r617, 2;
	add.s32 	%r619, %r75, %r618;
	atom.shared.add.u32 	%r620, [%r619], 1;
	setp.lt.s32 	%p55, %r2309, 0;
	selp.b32 	%r621, 0, 2147483647, %p55;
	xor.b32  	%r622, %r621, %r2309;
	setp.eq.s32 	%p56, %r622, 2147483647;
	selp.b32 	%r623, -2147483648, %r622, %p56;
	shr.u32 	%r624, %r623, %r2251;
	and.b32  	%r625, %r624, %r74;
	shl.b32 	%r626, %r625, 2;
	add.s32 	%r627, %r75, %r626;
	atom.shared.add.u32 	%r628, [%r627], 1;
	setp.lt.s32 	%p57, %r2308, 0;
	selp.b32 	%r629, 0, 2147483647, %p57;
	xor.b32  	%r630, %r629, %r2308;
	setp.eq.s32 	%p58, %r630, 2147483647;
	selp.b32 	%r631, -2147483648, %r630, %p58;
	shr.u32 	%r632, %r631, %r2251;
	and.b32  	%r633, %r632, %r74;
	shl.b32 	%r634, %r633, 2;
	add.s32 	%r635, %r75, %r634;
	atom.shared.add.u32 	%r636, [%r635], 1;
	setp.lt.s32 	%p59, %r2307, 0;
	selp.b32 	%r637, 0, 2147483647, %p59;
	xor.b32  	%r638, %r637, %r2307;
	setp.eq.s32 	%p60, %r638, 2147483647;
	selp.b32 	%r639, -2147483648, %r638, %p60;
	shr.u32 	%r640, %r639, %r2251;
	and.b32  	%r641, %r640, %r74;
	shl.b32 	%r642, %r641, 2;
	add.s32 	%r643, %r75, %r642;
	atom.shared.add.u32 	%r644, [%r643], 1;
	setp.lt.s32 	%p61, %r2306, 0;
	selp.b32 	%r645, 0, 2147483647, %p61;
	xor.b32  	%r646, %r645, %r2306;
	setp.eq.s32 	%p62, %r646, 2147483647;
	selp.b32 	%r647, -2147483648, %r646, %p62;
	shr.u32 	%r648, %r647, %r2251;
	and.b32  	%r649, %r648, %r74;
	shl.b32 	%r650, %r649, 2;
	add.s32 	%r651, %r75, %r650;
	atom.shared.add.u32 	%r652, [%r651], 1;
	bar.sync 	0;
	setp.gt.u32 	%p63, %r1, 255;
	shl.b32 	%r653, %r1, 2;
	add.s32 	%r98, %r488, %r653;
	mov.b32 	%r2331, 0;
	@%p63 bra 	$L__BB5_53;
	ld.shared.u32 	%r655, [%r98];
	mov.b32 	%r656, 0;
	st.shared.u32 	[%r98], %r656;
	ld.shared.u32 	%r657, [%r98+1024];
	st.shared.u32 	[%r98+1024], %r655;
	add.s32 	%r658, %r657, %r655;
	ld.shared.u32 	%r659, [%r98+2048];
	st.shared.u32 	[%r98+2048], %r658;
	add.s32 	%r660, %r659, %r658;
	ld.shared.u32 	%r661, [%r98+3072];
	st.shared.u32 	[%r98+3072], %r660;
	add.s32 	%r662, %r661, %r660;
	ld.shared.u32 	%r663, [%r98+4096];
	st.shared.u32 	[%r98+4096], %r662;
	add.s32 	%r664, %r663, %r662;
	ld.shared.u32 	%r665, [%r98+5120];
	st.shared.u32 	[%r98+5120], %r664;
	add.s32 	%r666, %r665, %r664;
	ld.shared.u32 	%r667, [%r98+6144];
	st.shared.u32 	[%r98+6144], %r666;
	add.s32 	%r668, %r667, %r666;
	ld.shared.u32 	%r669, [%r98+7168];
	st.shared.u32 	[%r98+7168], %r668;
	add.s32 	%r670, %r669, %r668;
	ld.shared.u32 	%r671, [%r98+8192];
	st.shared.u32 	[%r98+8192], %r670;
	add.s32 	%r672, %r671, %r670;
	ld.shared.u32 	%r673, [%r98+9216];
	st.shared.u32 	[%r98+9216], %r672;
	add.s32 	%r674, %r673, %r672;
	ld.shared.u32 	%r675, [%r98+10240];
	st.shared.u32 	[%r98+10240], %r674;
	add.s32 	%r676, %r675, %r674;
	ld.shared.u32 	%r677, [%r98+11264];
	st.shared.u32 	[%r98+11264], %r676;
	add.s32 	%r2331, %r677, %r676;
$L__BB5_53:
	setp.gt.u32 	%p64, %r1, 255;
	shl.b32 	%r678, %r3, 8;
	add.s32 	%r679, %r678, %r1;
	mul.wide.s32 	%rd59, %r679, 4;
	add.s64 	%rd6, %rd2, %rd59;
	@%p64 bra 	$L__BB5_55;
	or.b32  	%r680, %r2331, 1073741824;
	st.volatile.global.u32 	[%rd6], %r680;
$L__BB5_55:
	ld.param.u64 	%rd442, [_ZN3cub18CUB_300001_SM_10006detail10radix_sort29DeviceRadixSortOnesweepKernelINS1_5radix10policy_hubIfiyE10Policy1000ELNS0_9SortOrderE1EfiyiiNS1_21identity_decomposer_tEEEvPT5_SB_PT3_PKSC_PT1_PKSG_PT2_PKSK_T4_iiT6__param_7];
	setp.lt.s32 	%p65, %r2306, 0;
	selp.b32 	%r681, 0, 2147483647, %p65;
	xor.b32  	%r2369, %r681, %r2306;
	setp.lt.s32 	%p66, %r2321, 0;
	selp.b32 	%r682, 0, 2147483647, %p66;
	xor.b32  	%r2384, %r682, %r2321;
	setp.lt.s32 	%p67, %r2320, 0;
	selp.b32 	%r683, 0, 2147483647, %p67;
	xor.b32  	%r2383, %r683, %r2320;
	setp.lt.s32 	%p68, %r2319, 0;
	selp.b32 	%r684, 0, 2147483647, %p68;
	xor.b32  	%r2382, %r684, %r2319;
	setp.lt.s32 	%p69, %r2317, 0;
	selp.b32 	%r685, 0, 2147483647, %p69;
	xor.b32  	%r2380, %r685, %r2317;
	setp.lt.s32 	%p70, %r2318, 0;
	selp.b32 	%r686, 0, 2147483647, %p70;
	xor.b32  	%r2381, %r686, %r2318;
	setp.lt.s32 	%p71, %r2316, 0;
	selp.b32 	%r687, 0, 2147483647, %p71;
	xor.b32  	%r2379, %r687, %r2316;
	setp.lt.s32 	%p72, %r2315, 0;
	selp.b32 	%r688, 0, 2147483647, %p72;
	xor.b32  	%r2378, %r688, %r2315;
	setp.lt.s32 	%p73, %r2313, 0;
	selp.b32 	%r689, 0, 2147483647, %p73;
	xor.b32  	%r2376, %r689, %r2313;
	setp.lt.s32 	%p74, %r2312, 0;
	selp.b32 	%r690, 0, 2147483647, %p74;
	xor.b32  	%r2375, %r690, %r2312;
	setp.lt.s32 	%p75, %r2311, 0;
	selp.b32 	%r691, 0, 2147483647, %p75;
	xor.b32  	%r2374, %r691, %r2311;
	setp.lt.s32 	%p76, %r2314, 0;
	selp.b32 	%r692, 0, 2147483647, %p76;
	xor.b32  	%r2377, %r692, %r2314;
	setp.lt.s32 	%p77, %r2309, 0;
	selp.b32 	%r693, 0, 2147483647, %p77;
	xor.b32  	%r2372, %r693, %r2309;
	setp.lt.s32 	%p78, %r2310, 0;
	selp.b32 	%r694, 0, 2147483647, %p78;
	xor.b32  	%r2373, %r694, %r2310;
	setp.lt.s32 	%p79, %r2322, 0;
	selp.b32 	%r695, 0, 2147483647, %p79;
	xor.b32  	%r2385, %r695, %r2322;
	setp.lt.s32 	%p80, %r2307, 0;
	selp.b32 	%r696, 0, 2147483647, %p80;
	xor.b32  	%r2370, %r696, %r2307;
	setp.lt.s32 	%p81, %r2308, 0;
	selp.b32 	%r697, 0, 2147483647, %p81;
	xor.b32  	%r2371, %r697, %r2308;
	setp.lt.u32 	%p82, %r1, 256;
	setp.eq.s32 	%p83, %r2331, 6528;
	and.pred  	%p84, %p82, %p83;
	selp.u32 	%r698, 1, 0, %p84;
	{ 
	.reg .pred 	%p1; 
	.reg .pred 	%p2; 
	setp.ne.u32 	%p1, %r698, 0; 
	bar.red.or.pred 	%p2, 0, %p1; 
	selp.u32 	%r699, 1, 0, %p2; 
	}
	setp.eq.s32 	%p85, %r699, 0;
	and.b32  	%r700, %r1, 992;
	and.b32  	%r701, %r1, 31;
	mul.lo.s32 	%r702, %r700, 17;
	or.b32  	%r703, %r702, %r701;
	cvt.u64.u32 	%rd7, %r703;
	add.s64 	%rd61, %rd7, %rd4;
	cvta.to.global.u64 	%rd62, %rd442;
	shl.b64 	%rd63, %rd61, 2;
	add.s64 	%rd8, %rd62, %rd63;
	cvt.u64.u32 	%rd9, %r1;
	@%p85 bra 	$L__BB5_175;
	setp.gt.u32 	%p86, %r1, 255;
	shl.b32 	%r705, %r1, 3;
	add.s32 	%r707, %r488, %r705;
	add.s32 	%r118, %r707, 26112;
	@%p86 bra 	$L__BB5_64;
	ld.param.u64 	%rd436, [_ZN3cub18CUB_300001_SM_10006detail10radix_sort29DeviceRadixSortOnesweepKernelINS1_5radix10policy_hubIfiyE10Policy1000ELNS0_9SortOrderE1EfiyiiNS1_21identity_decomposer_tEEEvPT5_SB_PT3_PKSC_PT1_PKSG_PT2_PKSK_T4_iiT6__param_3];
	cvta.to.global.u64 	%rd64, %rd436;
	shl.b64 	%rd65, %rd9, 3;
	add.s64 	%rd66, %rd64, %rd65;
	ld.global.u64 	%rd67, [%rd66];
	setp.gt.u32 	%p87, %r1, %r97;
	selp.b64 	%rd68, 6528, 0, %p87;
	sub.s64 	%rd455, %rd67, %rd68;
	st.shared.u64 	[%r118], %rd455;
	setp.lt.s32 	%p88, %r3, 1;
	mov.u32 	%r2335, %r2331;
	@%p88 bra 	$L__BB5_63;
	mov.b32 	%r2333, -1;
	mov.u32 	%r2332, %r3;
	mov.u32 	%r2335, %r2331;
$L__BB5_59:
	ld.param.u64 	%rd429, [_ZN3cub18CUB_300001_SM_10006detail10radix_sort29DeviceRadixSortOnesweepKernelINS1_5radix10policy_hubIfiyE10Policy1000ELNS0_9SortOrderE1EfiyiiNS1_21identity_decomposer_tEEEvPT5_SB_PT3_PKSC_PT1_PKSG_PT2_PKSK_T4_iiT6__param_0];
	add.s32 	%r122, %r2332, -1;
	shl.b32 	%r709, %r122, 8;
	add.s32 	%r710, %r709, %r1;
	cvta.to.global.u64 	%rd69, %rd429;
	mul.wide.s32 	%rd70, %r710, 4;
	add.s64 	%rd11, %rd69, %rd70;
$L__BB5_60:
	membar.cta;
	ld.volatile.global.u32 	%r123, [%rd11];
	setp.eq.s32 	%p89, %r123, 0;
	@%p89 bra 	$L__BB5_60;
	and.b32  	%r711, %r123, 1073741823;
	add.s32 	%r2335, %r711, %r2335;
	setp.gt.s32 	%p90, %r123, -1;
	vote.sync.ballot.b32 	%r2333, %p90, %r2333;
	setp.gt.u32 	%p92, %r2332, 1;
	and.pred  	%p93, %p90, %p92;
	mov.u32 	%r2332, %r122;
	@%p93 bra 	$L__BB5_59;
	ld.shared.u64 	%rd455, [%r118];
$L__BB5_63:
	or.b32  	%r712, %r2335, -2147483648;
	st.volatile.global.u32 	[%rd6], %r712;
	sub.s32 	%r713, %r2335, %r2331;
	cvt.s64.s32 	%rd71, %r713;
	add.s64 	%rd72, %rd455, %rd71;
	st.shared.u64 	[%r118], %rd72;
$L__BB5_64:
	ld.param.u32 	%r2237, [_ZN3cub18CUB_300001_SM_10006detail10radix_sort29DeviceRadixSortOnesweepKernelINS1_5radix10policy_hubIfiyE10Policy1000ELNS0_9SortOrderE1EfiyiiNS1_21identity_decomposer_tEEEvPT5_SB_PT3_PKSC_PT1_PKSG_PT2_PKSK_T4_iiT6__param_8];
	ld.param.u64 	%rd432, [_ZN3cub18CUB_300001_SM_10006detail10radix_sort29DeviceRadixSortOnesweepKernelINS1_5radix10policy_hubIfiyE10Policy1000ELNS0_9SortOrderE1EfiyiiNS1_21identity_decomposer_tEEEvPT5_SB_PT3_PKSC_PT1_PKSG_PT2_PKSK_T4_iiT6__param_2];
	setp.gt.u32 	%p94, %r1, 255;
	setp.lt.s32 	%p95, %r4, %r2237;
	setp.eq.s64 	%p96, %rd432, 0;
	or.pred  	%p97, %p96, %p95;
	or.pred  	%p98, %p94, %p97;
	@%p98 bra 	$L__BB5_66;
	ld.param.u64 	%rd433, [_ZN3cub18CUB_300001_SM_10006detail10radix_sort29DeviceRadixSortOnesweepKernelINS1_5radix10policy_hubIfiyE10Policy1000ELNS0_9SortOrderE1EfiyiiNS1_21identity_decomposer_tEEEvPT5_SB_PT3_PKSC_PT1_PKSG_PT2_PKSK_T4_iiT6__param_2];
	ld.shared.u64 	%rd73, [%r118];
	setp.gt.u32 	%p99, %r1, %r97;
	selp.b64 	%rd74, 6528, 0, %p99;
	cvt.s64.s32 	%rd75, %r2331;
	add.s64 	%rd76, %rd74, %rd75;
	add.s64 	%rd77, %rd76, %rd73;
	cvta.to.global.u64 	%rd78, %rd433;
	shl.b64 	%rd79, %rd9, 3;
	add.s64 	%rd80, %rd78, %rd79;
	st.global.u64 	[%rd80], %rd77;
$L__BB5_66:
	ld.param.u32 	%r2238, [_ZN3cub18CUB_300001_SM_10006detail10radix_sort29DeviceRadixSortOnesweepKernelINS1_5radix10policy_hubIfiyE10Policy1000ELNS0_9SortOrderE1EfiyiiNS1_21identity_decomposer_tEEEvPT5_SB_PT3_PKSC_PT1_PKSG_PT2_PKSK_T4_iiT6__param_8];
	setp.gt.s32 	%p100, %r4, %r2238;
	bar.sync 	0;
	shl.b32 	%r714, %r97, 3;
	add.s32 	%r716, %r488, %r714;
	ld.shared.u64 	%rd14, [%r716+26112];
	@%p100 bra 	$L__BB5_68;
	add.s64 	%rd81, %rd14, %rd7;
	shl.b64 	%rd82, %rd81, 2;
	add.s64 	%rd83, %rd1, %rd82;
	st.global.u32 	[%rd83], %r2322;
	st.global.u32 	[%rd83+128], %r2321;
	st.global.u32 	[%rd83+256], %r2320;
	st.global.u32 	[%rd83+384], %r2319;
	st.global.u32 	[%rd83+512], %r2318;
	st.global.u32 	[%rd83+640], %r2317;
	st.global.u32 	[%rd83+768], %r2316;
	st.global.u32 	[%rd83+896], %r2315;
	st.global.u32 	[%rd83+1024], %r2314;
	st.global.u32 	[%rd83+1152], %r2313;
	st.global.u32 	[%rd83+1280], %r2312;
	st.global.u32 	[%rd83+1408], %r2311;
	st.global.u32 	[%rd83+1536], %r2310;
	st.global.u32 	[%rd83+1664], %r2309;
	st.global.u32 	[%rd83+1792], %r2308;
	st.global.u32 	[%rd83+1920], %r2307;
	st.global.u32 	[%rd83+2048], %r2306;
	bra.uni 	$L__BB5_102;
$L__BB5_68:
	ld.param.u32 	%r2239, [_ZN3cub18CUB_300001_SM_10006detail10radix_sort29DeviceRadixSortOnesweepKernelINS1_5radix10policy_hubIfiyE10Policy1000ELNS0_9SortOrderE1EfiyiiNS1_21identity_decomposer_tEEEvPT5_SB_PT3_PKSC_PT1_PKSG_PT2_PKSK_T4_iiT6__param_8];
	cvt.u32.u64 	%r717, %rd7;
	mad.lo.s32 	%r127, %r3, -6528, %r2239;
	setp.ge.s32 	%p101, %r717, %r127;
	add.s64 	%rd84, %rd14, %rd7;
	shl.b64 	%rd85, %rd84, 2;
	add.s64 	%rd15, %rd1, %rd85;
	@%p101 bra 	$L__BB5_70;
	st.global.u32 	[%rd15], %r2322;
$L__BB5_70:
	add.s32 	%r719, %r717, 32;
	setp.ge.s32 	%p102, %r719, %r127;
	@%p102 bra 	$L__BB5_72;
	st.global.u32 	[%rd15+128], %r2321;
$L__BB5_72:
	add.s32 	%r721, %r717, 64;
	setp.ge.s32 	%p103, %r721, %r127;
	@%p103 bra 	$L__BB5_74;
	st.global.u32 	[%rd15+256], %r2320;
$L__BB5_74:
	add.s32 	%r723, %r717, 96;
	setp.ge.s32 	%p104, %r723, %r127;
	@%p104 bra 	$L__BB5_76;
	st.global.u32 	[%rd15+384], %r2319;
$L__BB5_76:
	add.s32 	%r725, %r717, 128;
	setp.ge.s32 	%p105, %r725, %r127;
	@%p105 bra 	$L__BB5_78;
	st.global.u32 	[%rd15+512], %r2318;
$L__BB5_78:
	add.s32 	%r727, %r717, 160;
	setp.ge.s32 	%p106, %r727, %r127;
	@%p106 bra 	$L__BB5_80;
	st.global.u32 	[%rd15+640], %r2317;
$L__BB5_80:
	add.s32 	%r729, %r717, 192;
	setp.ge.s32 	%p107, %r729, %r127;
	@%p107 bra 	$L__BB5_82;
	st.global.u32 	[%rd15+768], %r2316;
$L__BB5_82:
	add.s32 	%r731, %r717, 224;
	setp.ge.s32 	%p108, %r731, %r127;
	@%p108 bra 	$L__BB5_84;
	st.global.u32 	[%rd15+896], %r2315;
$L__BB5_84:
	add.s32 	%r733, %r717, 256;
	setp.ge.s32 	%p109, %r733, %r127;
	@%p109 bra 	$L__BB5_86;
	st.global.u32 	[%rd15+1024], %r2314;
$L__BB5_86:
	add.s32 	%r735, %r717, 288;
	setp.ge.s32 	%p110, %r735, %r127;
	@%p110 bra 	$L__BB5_88;
	st.global.u32 	[%rd15+1152], %r2313;
$L__BB5_88:
	add.s32 	%r737, %r717, 320;
	setp.ge.s32 	%p111, %r737, %r127;
	@%p111 bra 	$L__BB5_90;
	st.global.u32 	[%rd15+1280], %r2312;
$L__BB5_90:
	add.s32 	%r739, %r717, 352;
	setp.ge.s32 	%p112, %r739, %r127;
	@%p112 bra 	$L__BB5_92;
	st.global.u32 	[%rd15+1408], %r2311;
$L__BB5_92:
	add.s32 	%r741, %r717, 384;
	setp.ge.s32 	%p113, %r741, %r127;
	@%p113 bra 	$L__BB5_94;
	st.global.u32 	[%rd15+1536], %r2310;
$L__BB5_94:
	add.s32 	%r743, %r717, 416;
	setp.ge.s32 	%p114, %r743, %r127;
	@%p114 bra 	$L__BB5_96;
	st.global.u32 	[%rd15+1664], %r2309;
$L__BB5_96:
	add.s32 	%r745, %r717, 448;
	setp.ge.s32 	%p115, %r745, %r127;
	@%p115 bra 	$L__BB5_98;
	st.global.u32 	[%rd15+1792], %r2308;
$L__BB5_98:
	add.s32 	%r747, %r717, 480;
	setp.ge.s32 	%p116, %r747, %r127;
	@%p116 bra 	$L__BB5_100;
	st.global.u32 	[%rd15+1920], %r2307;
$L__BB5_100:
	add.s32 	%r749, %r717, 512;
	setp.ge.s32 	%p117, %r749, %r127;
	@%p117 bra 	$L__BB5_102;
	st.global.u32 	[%rd15+2048], %r2306;
$L__BB5_102:
	ld.param.u32 	%r2240, [_ZN3cub18CUB_300001_SM_10006detail10radix_sort29DeviceRadixSortOnesweepKernelINS1_5radix10policy_hubIfiyE10Policy1000ELNS0_9SortOrderE1EfiyiiNS1_21identity_decomposer_tEEEvPT5_SB_PT3_PKSC_PT1_PKSG_PT2_PKSK_T4_iiT6__param_8];
	setp.gt.s32 	%p118, %r4, %r2240;
	@%p118 bra 	$L__BB5_104;
	ld.global.u32 	%r2368, [%rd8];
	ld.global.u32 	%r2367, [%rd8+128];
	ld.global.u32 	%r2366, [%rd8+256];
	ld.global.u32 	%r2365, [%rd8+384];
	ld.global.u32 	%r2364, [%rd8+512];
	ld.global.u32 	%r2363, [%rd8+640];
	ld.global.u32 	%r2362, [%rd8+768];
	ld.global.u32 	%r2361, [%rd8+896];
	ld.global.u32 	%r2360, [%rd8+1024];
	ld.global.u32 	%r2359, [%rd8+1152];
	ld.global.u32 	%r2358, [%rd8+1280];
	ld.global.u32 	%r2357, [%rd8+1408];
	ld.global.u32 	%r2356, [%rd8+1536];
	ld.global.u32 	%r2355, [%rd8+1664];
	ld.global.u32 	%r2354, [%rd8+1792];
	ld.global.u32 	%r2353, [%rd8+1920];
	ld.global.u32 	%r2352, [%rd8+2048];
	bra.uni 	$L__BB5_138;
$L__BB5_104:
	ld.param.u32 	%r2241, [_ZN3cub18CUB_300001_SM_10006detail10radix_sort29DeviceRadixSortOnesweepKernelINS1_5radix10policy_hubIfiyE10Policy1000ELNS0_9SortOrderE1EfiyiiNS1_21identity_decomposer_tEEEvPT5_SB_PT3_PKSC_PT1_PKSG_PT2_PKSK_T4_iiT6__param_8];
	cvt.u32.u64 	%r751, %rd7;
	sub.s32 	%r145, %r2241, %r442;
	setp.ge.s32 	%p119, %r751, %r145;
	@%p119 bra 	$L__BB5_106;
	ld.global.u32 	%r2368, [%rd8];
$L__BB5_106:
	add.s32 	%r755, %r751, 32;
	setp.ge.s32 	%p120, %r755, %r145;
	@%p120 bra 	$L__BB5_108;
	ld.global.u32 	%r2367, [%rd8+128];
$L__BB5_108:
	add.s32 	%r758, %r751, 64;
	setp.ge.s32 	%p121, %r758, %r145;
	@%p121 bra 	$L__BB5_110;
	ld.global.u32 	%r2366, [%rd8+256];
$L__BB5_110:
	add.s32 	%r761, %r751, 96;
	setp.ge.s32 	%p122, %r761, %r145;
	@%p122 bra 	$L__BB5_112;
	ld.global.u32 	%r2365, [%rd8+384];
$L__BB5_112:
	add.s32 	%r764, %r751, 128;
	setp.ge.s32 	%p123, %r764, %r145;
	@%p123 bra 	$L__BB5_114;
	ld.global.u32 	%r2364, [%rd8+512];
$L__BB5_114:
	add.s32 	%r767, %r751, 160;
	setp.ge.s32 	%p124, %r767, %r145;
	@%p124 bra 	$L__BB5_116;
	ld.global.u32 	%r2363, [%rd8+640];
$L__BB5_116:
	add.s32 	%r770, %r751, 192;
	setp.ge.s32 	%p125, %r770, %r145;
	@%p125 bra 	$L__BB5_118;
	ld.global.u32 	%r2362, [%rd8+768];
$L__BB5_118:
	add.s32 	%r773, %r751, 224;
	setp.ge.s32 	%p126, %r773, %r145;
	@%p126 bra 	$L__BB5_120;
	ld.global.u32 	%r2361, [%rd8+896];
$L__BB5_120:
	add.s32 	%r776, %r751, 256;
	setp.ge.s32 	%p127, %r776, %r145;
	@%p127 bra 	$L__BB5_122;
	ld.global.u32 	%r2360, [%rd8+1024];
$L__BB5_122:
	add.s32 	%r779, %r751, 288;
	setp.ge.s32 	%p128, %r779, %r145;
	@%p128 bra 	$L__BB5_124;
	ld.global.u32 	%r2359, [%rd8+1152];
$L__BB5_124:
	add.s32 	%r782, %r751, 320;
	setp.ge.s32 	%p129, %r782, %r145;
	@%p129 bra 	$L__BB5_126;
	ld.global.u32 	%r2358, [%rd8+1280];
$L__BB5_126:
	add.s32 	%r785, %r751, 352;
	setp.ge.s32 	%p130, %r785, %r145;
	@%p130 bra 	$L__BB5_128;
	ld.global.u32 	%r2357, [%rd8+1408];
$L__BB5_128:
	add.s32 	%r788, %r751, 384;
	setp.ge.s32 	%p131, %r788, %r145;
	@%p131 bra 	$L__BB5_130;
	ld.global.u32 	%r2356, [%rd8+1536];
$L__BB5_130:
	add.s32 	%r791, %r751, 416;
	setp.ge.s32 	%p132, %r791, %r145;
	@%p132 bra 	$L__BB5_132;
	ld.global.u32 	%r2355, [%rd8+1664];
$L__BB5_132:
	add.s32 	%r794, %r751, 448;
	setp.ge.s32 	%p133, %r794, %r145;
	@%p133 bra 	$L__BB5_134;
	ld.global.u32 	%r2354, [%rd8+1792];
$L__BB5_134:
	add.s32 	%r797, %r751, 480;
	setp.ge.s32 	%p134, %r797, %r145;
	@%p134 bra 	$L__BB5_136;
	ld.global.u32 	%r2353, [%rd8+1920];
$L__BB5_136:
	add.s32 	%r800, %r751, 512;
	setp.ge.s32 	%p135, %r800, %r145;
	@%p135 bra 	$L__BB5_138;
	ld.global.u32 	%r2352, [%rd8+2048];
$L__BB5_138:
	ld.param.u32 	%r2242, [_ZN3cub18CUB_300001_SM_10006detail10radix_sort29DeviceRadixSortOnesweepKernelINS1_5radix10policy_hubIfiyE10Policy1000ELNS0_9SortOrderE1EfiyiiNS1_21identity_decomposer_tEEEvPT5_SB_PT3_PKSC_PT1_PKSG_PT2_PKSK_T4_iiT6__param_8];
	mad.lo.s32 	%r801, %r3, 6528, 6528;
	setp.gt.s32 	%p136, %r801, %r2242;
	@%p136 bra 	$L__BB5_140;
	ld.param.u64 	%rd439, [_ZN3cub18CUB_300001_SM_10006detail10radix_sort29DeviceRadixSortOnesweepKernelINS1_5radix10policy_hubIfiyE10Policy1000ELNS0_9SortOrderE1EfiyiiNS1_21identity_decomposer_tEEEvPT5_SB_PT3_PKSC_PT1_PKSG_PT2_PKSK_T4_iiT6__param_6];
	add.s64 	%rd86, %rd14, %rd7;
	cvta.to.global.u64 	%rd87, %rd439;
	shl.b64 	%rd88, %rd86, 2;
	add.s64 	%rd89, %rd87, %rd88;
	st.global.u32 	[%rd89], %r2368;
	st.global.u32 	[%rd89+128], %r2367;
	st.global.u32 	[%rd89+256], %r2366;
	st.global.u32 	[%rd89+384], %r2365;
	st.global.u32 	[%rd89+512], %r2364;
	st.global.u32 	[%rd89+640], %r2363;
	st.global.u32 	[%rd89+768], %r2362;
	st.global.u32 	[%rd89+896], %r2361;
	st.global.u32 	[%rd89+1024], %r2360;
	st.global.u32 	[%rd89+1152], %r2359;
	st.global.u32 	[%rd89+1280], %r2358;
	st.global.u32 	[%rd89+1408], %r2357;
	st.global.u32 	[%rd89+1536], %r2356;
	st.global.u32 	[%rd89+1664], %r2355;
	st.global.u32 	[%rd89+1792], %r2354;
	st.global.u32 	[%rd89+1920], %r2353;
	st.global.u32 	[%rd89+2048], %r2352;
	bra.uni 	$L__BB5_174;
$L__BB5_140:
	ld.param.u32 	%r2243, [_ZN3cub18CUB_300001_SM_10006detail10radix_sort29DeviceRadixSortOnesweepKernelINS1_5radix10policy_hubIfiyE10Policy1000ELNS0_9SortOrderE1EfiyiiNS1_21identity_decomposer_tEEEvPT5_SB_PT3_PKSC_PT1_PKSG_PT2_PKSK_T4_iiT6__param_8];
	ld.param.u64 	%rd440, [_ZN3cub18CUB_300001_SM_10006detail10radix_sort29DeviceRadixSortOnesweepKernelINS1_5radix10policy_hubIfiyE10Policy1000ELNS0_9SortOrderE1EfiyiiNS1_21identity_decomposer_tEEEvPT5_SB_PT3_PKSC_PT1_PKSG_PT2_PKSK_T4_iiT6__param_6];
	cvt.u32.u64 	%r802, %rd7;
	mad.lo.s32 	%r196, %r3, -6528, %r2243;
	setp.ge.s32 	%p137, %r802, %r196;
	add.s64 	%rd90, %rd14, %rd7;
	cvta.to.global.u64 	%rd91, %rd440;
	shl.b64 	%rd92, %rd90, 2;
	add.s64 	%rd16, %rd91, %rd92;
	@%p137 bra 	$L__BB5_142;
	st.global.u32 	[%rd16], %r2368;
$L__BB5_142:
	add.s32 	%r804, %r802, 32;
	setp.ge.s32 	%p138, %r804, %r196;
	@%p138 bra 	$L__BB5_144;
	st.global.u32 	[%rd16+128], %r2367;
$L__BB5_144:
	add.s32 	%r806, %r802, 64;
	setp.ge.s32 	%p139, %r806, %r196;
	@%p139 bra 	$L__BB5_146;
	st.global.u32 	[%rd16+256], %r2366;
$L__BB5_146:
	add.s32 	%r808, %r802, 96;
	setp.ge.s32 	%p140, %r808, %r196;
	@%p140 bra 	$L__BB5_148;
	st.global.u32 	[%rd16+384], %r2365;
$L__BB5_148:
	add.s32 	%r810, %r802, 128;
	setp.ge.s32 	%p141, %r810, %r196;
	@%p141 bra 	$L__BB5_150;
	st.global.u32 	[%rd16+512], %r2364;
$L__BB5_150:
	add.s32 	%r812, %r802, 160;
	setp.ge.s32 	%p142, %r812, %r196;
	@%p142 bra 	$L__BB5_152;
	st.global.u32 	[%rd16+640], %r2363;
$L__BB5_152:
	add.s32 	%r814, %r802, 192;
	setp.ge.s32 	%p143, %r814, %r196;
	@%p143 bra 	$L__BB5_154;
	st.global.u32 	[%rd16+768], %r2362;
$L__BB5_154:
	add.s32 	%r816, %r802, 224;
	setp.ge.s32 	%p144, %r816, %r196;
	@%p144 bra 	$L__BB5_156;
	st.global.u32 	[%rd16+896], %r2361;
$L__BB5_156:
	add.s32 	%r818, %r802, 256;
	setp.ge.s32 	%p145, %r818, %r196;
	@%p145 bra 	$L__BB5_158;
	st.global.u32 	[%rd16+1024], %r2360;
$L__BB5_158:
	add.s32 	%r820, %r802, 288;
	setp.ge.s32 	%p146, %r820, %r196;
	@%p146 bra 	$L__BB5_160;
	st.global.u32 	[%rd16+1152], %r2359;
$L__BB5_160:
	add.s32 	%r822, %r802, 320;
	setp.ge.s32 	%p147, %r822, %r196;
	@%p147 bra 	$L__BB5_162;
	st.global.u32 	[%rd16+1280], %r2358;
$L__BB5_162:
	add.s32 	%r824, %r802, 352;
	setp.ge.s32 	%p148, %r824, %r196;
	@%p148 bra 	$L__BB5_164;
	st.global.u32 	[%rd16+1408], %r2357;
$L__BB5_164:
	add.s32 	%r826, %r802, 384;
	setp.ge.s32 	%p149, %r826, %r196;
	@%p149 bra 	$L__BB5_166;
	st.global.u32 	[%rd16+1536], %r2356;
$L__BB5_166:
	add.s32 	%r828, %r802, 416;
	setp.ge.s32 	%p150, %r828, %r196;
	@%p150 bra 	$L__BB5_168;
	st.global.u32 	[%rd16+1664], %r2355;
$L__BB5_168:
	add.s32 	%r830, %r802, 448;
	setp.ge.s32 	%p151, %r830, %r196;
	@%p151 bra 	$L__BB5_170;
	st.global.u32 	[%rd16+1792], %r2354;
$L__BB5_170:
	add.s32 	%r832, %r802, 480;
	setp.ge.s32 	%p152, %r832, %r196;
	@%p152 bra 	$L__BB5_172;
	st.global.u32 	[%rd16+1920], %r2353;
$L__BB5_172:
	add.s32 	%r834, %r802, 512;
	setp.ge.s32 	%p153, %r834, %r196;
	@%p153 bra 	$L__BB5_174;
	st.global.u32 	[%rd16+2048], %r2352;
$L__BB5_174:
	// begin inline asm
	exit;
	// end inline asm
	mov.u32 	%r2369, %r2306;
	mov.u32 	%r2370, %r2307;
	mov.u32 	%r2371, %r2308;
	mov.u32 	%r2372, %r2309;
	mov.u32 	%r2373, %r2310;
	mov.u32 	%r2374, %r2311;
	mov.u32 	%r2375, %r2312;
	mov.u32 	%r2376, %r2313;
	mov.u32 	%r2377, %r2314;
	mov.u32 	%r2378, %r2315;
	mov.u32 	%r2379, %r2316;
	mov.u32 	%r2380, %r2317;
	mov.u32 	%r2381, %r2318;
	mov.u32 	%r2382, %r2319;
	mov.u32 	%r2383, %r2320;
	mov.u32 	%r2384, %r2321;
	mov.u32 	%r2385, %r2322;
$L__BB5_175:
	mul.hi.u32 	%r835, %r1, 357913942;
	add.s32 	%r836, %r835, %r1;
	shl.b32 	%r837, %r836, 2;
	add.s32 	%r839, %r488, %r837;
	add.s32 	%r214, %r839, 13328;
	st.shared.u32 	[%r839+13328], %r2331;
	bar.sync 	0;
	setp.gt.u32 	%p154, %r1, 31;
	@%p154 bra 	$L__BB5_177;
	mad.lo.s32 	%r871, %r1, 52, %r488;
	ld.shared.u32 	%r872, [%r871+13328];
	ld.shared.u32 	%r873, [%r871+13332];
	ld.shared.u32 	%r874, [%r871+13336];
	ld.shared.u32 	%r875, [%r871+13340];
	ld.shared.u32 	%r876, [%r871+13344];
	ld.shared.u32 	%r877, [%r871+13348];
	ld.shared.u32 	%r878, [%r871+13352];
	ld.shared.u32 	%r879, [%r871+13356];
	ld.shared.u32 	%r880, [%r871+13360];
	ld.shared.u32 	%r881, [%r871+13364];
	ld.shared.u32 	%r882, [%r871+13368];
	ld.shared.u32 	%r883, [%r871+13372];
	add.s32 	%r884, %r873, %r872;
	add.s32 	%r885, %r884, %r874;
	add.s32 	%r886, %r885, %r875;
	add.s32 	%r887, %r886, %r876;
	add.s32 	%r888, %r887, %r877;
	add.s32 	%r889, %r888, %r878;
	add.s32 	%r890, %r889, %r879;
	add.s32 	%r891, %r890, %r880;
	add.s32 	%r892, %r891, %r881;
	add.s32 	%r893, %r892, %r882;
	add.s32 	%r844, %r893, %r883;
	mov.b32 	%r842, 1;
	mov.b32 	%r867, 0;
	mov.b32 	%r869, -1;
	// begin inline asm
	{  .reg .s32 r0;  .reg .pred p;  shfl.sync.up.b32 r0|p, %r844, %r842, %r867, %r869;  @p add.s32 r0, r0, %r844;  mov.s32 %r840, r0;}
	// end inline asm
	mov.b32 	%r848, 2;
	// begin inline asm
	{  .reg .s32 r0;  .reg .pred p;  shfl.sync.up.b32 r0|p, %r840, %r848, %r867, %r869;  @p add.s32 r0, r0, %r840;  mov.s32 %r846, r0;}
	// end inline asm
	mov.b32 	%r854, 4;
	// begin inline asm
	{  .reg .s32 r0;  .reg .pred p;  shfl.sync.up.b32 r0|p, %r846, %r854, %r867, %r869;  @p add.s32 r0, r0, %r846;  mov.s32 %r852, r0;}
	// end inline asm
	mov.b32 	%r860, 8;
	// begin inline asm
	{  .reg .s32 r0;  .reg .pred p;  shfl.sync.up.b32 r0|p, %r852, %r860, %r867, %r869;  @p add.s32 r0, r0, %r852;  mov.s32 %r858, r0;}
	// end inline asm
	mov.b32 	%r866, 16;
	// begin inline asm
	{  .reg .s32 r0;  .reg .pred p;  shfl.sync.up.b32 r0|p, %r858, %r866, %r867, %r869;  @p add.s32 r0, r0, %r858;  mov.s32 %r864, r0;}
	// end inline asm
	sub.s32 	%r894, %r864, %r844;
	add.s32 	%r895, %r872, %r894;
	add.s32 	%r896, %r873, %r895;
	add.s32 	%r897, %r874, %r896;
	add.s32 	%r898, %r875, %r897;
	add.s32 	%r899, %r876, %r898;
	add.s32 	%r900, %r877, %r899;
	add.s32 	%r901, %r878, %r900;
	add.s32 	%r902, %r879, %r901;
	add.s32 	%r903, %r880, %r902;
	add.s32 	%r904, %r881, %r903;
	add.s32 	%r905, %r882, %r904;
	st.shared.u32 	[%r871+13328], %r894;
	st.shared.u32 	[%r871+13332], %r895;
	st.shared.u32 	[%r871+13336], %r896;
	st.shared.u32 	[%r871+13340], %r897;
	st.shared.u32 	[%r871+13344], %r898;
	st.shared.u32 	[%r871+13348], %r899;
	st.shared.u32 	[%r871+13352], %r900;
	st.shared.u32 	[%r871+13356], %r901;
	st.shared.u32 	[%r871+13360], %r902;
	st.shared.u32 	[%r871+13364], %r903;
	st.shared.u32 	[%r871+13368], %r904;
	st.shared.u32 	[%r871+13372], %r905;
$L__BB5_177:
	setp.gt.u32 	%p155, %r1, 255;
	bar.sync 	0;
	ld.shared.u32 	%r215, [%r214];
	@%p155 bra 	$L__BB5_179;
	shl.b32 	%r906, %r1, 2;
	add.s32 	%r908, %r488, %r906;
	ld.shared.u32 	%r909, [%r908];
	add.s32 	%r910, %r909, %r215;
	st.shared.u32 	[%r908], %r910;
	ld.shared.u32 	%r911, [%r908+1024];
	add.s32 	%r912, %r911, %r215;
	st.shared.u32 	[%r908+1024], %r912;
	ld.shared.u32 	%r913, [%r908+2048];
	add.s32 	%r914, %r913, %r215;
	st.shared.u32 	[%r908+2048], %r914;
	ld.shared.u32 	%r915, [%r908+3072];
	add.s32 	%r916, %r915, %r215;
	st.shared.u32 	[%r908+3072], %r916;
	ld.shared.u32 	%r917, [%r908+4096];
	add.s32 	%r918, %r917, %r215;
	st.shared.u32 	[%r908+4096], %r918;
	ld.shared.u32 	%r919, [%r908+5120];
	add.s32 	%r920, %r919, %r215;
	st.shared.u32 	[%r908+5120], %r920;
	ld.shared.u32 	%r921, [%r908+6144];
	add.s32 	%r922, %r921, %r215;
	st.shared.u32 	[%r908+6144], %r922;
	ld.shared.u32 	%r923, [%r908+7168];
	add.s32 	%r924, %r923, %r215;
	st.shared.u32 	[%r908+7168], %r924;
	ld.shared.u32 	%r925, [%r908+8192];
	add.s32 	%r926, %r925, %r215;
	st.shared.u32 	[%r908+8192], %r926;
	ld.shared.u32 	%r927, [%r908+9216];
	add.s32 	%r928, %r927, %r215;
	st.shared.u32 	[%r908+9216], %r928;
	ld.shared.u32 	%r929, [%r908+10240];
	add.s32 	%r930, %r929, %r215;
	st.shared.u32 	[%r908+10240], %r930;
	ld.shared.u32 	%r931, [%r908+11264];
	add.s32 	%r932, %r931, %r215;
	st.shared.u32 	[%r908+11264], %r932;
$L__BB5_179:
	ld.param.u32 	%r2289, [_ZN3cub18CUB_300001_SM_10006detail10radix_sort29DeviceRadixSortOnesweepKernelINS1_5radix10policy_hubIfiyE10Policy1000ELNS0_9SortOrderE1EfiyiiNS1_21identity_decomposer_tEEEvPT5_SB_PT3_PKSC_PT1_PKSG_PT2_PKSK_T4_iiT6__param_10];
	ld.param.u32 	%r2252, [_ZN3cub18CUB_300001_SM_10006detail10radix_sort29DeviceRadixSortOnesweepKernelINS1_5radix10policy_hubIfiyE10Policy1000ELNS0_9SortOrderE1EfiyiiNS1_21identity_decomposer_tEEEvPT5_SB_PT3_PKSC_PT1_PKSG_PT2_PKSK_T4_iiT6__param_9];
	shl.b32 	%r959, %r1, 5;
	and.b32  	%r960, %r959, 31744;
	add.s32 	%r216, %r488, %r960;
	bar.sync 	0;
	// begin inline asm
	mov.u32 %r933, %lanemask_le;
	// end inline asm
	setp.eq.s32 	%p156, %r2385, 2147483647;
	selp.b32 	%r962, -2147483648, %r2385, %p156;
	shr.u32 	%r963, %r962, %r2252;
	mov.b32 	%r964, -1;
	shl.b32 	%r965, %r964, %r2289;
	not.b32 	%r218, %r965;
	and.b32  	%r956, %r963, %r218;
	mov.b32 	%r936, 1;
	// begin inline asm
	{
    .reg .pred p;
    and.b32 %r934, %r956, %r936;    setp.ne.u32 p, %r934, 0;
    vote.ballot.sync.b32 %r934, p, 0xffffffff;
    @!p not.b32 %r934, %r934;
}

	// end inline asm
	mov.b32 	%r939, 2;
	// begin inline asm
	{
    .reg .pred p;
    and.b32 %r937, %r956, %r939;    setp.ne.u32 p, %r937, 0;
    vote.ballot.sync.b32 %r937, p, 0xffffffff;
    @!p not.b32 %r937, %r937;
}

	// end inline asm
	and.b32  	%r966, %r937, %r934;
	mov.b32 	%r942, 4;
	// begin inline asm
	{
    .reg .pred p;
    and.b32 %r940, %r956, %r942;    setp.ne.u32 p, %r940, 0;
    vote.ballot.sync.b32 %r940, p, 0xffffffff;
    @!p not.b32 %r940, %r940;
}

	// end inline asm
	and.b32  	%r967, %r940, %r966;
	mov.b32 	%r945, 8;
	// begin inline asm
	{
    .reg .pred p;
    and.b32 %r943, %r956, %r945;    setp.ne.u32 p, %r943, 0;
    vote.ballot.sync.b32 %r943, p, 0xffffffff;
    @!p not.b32 %r943, %r943;
}

	// end inline asm
	and.b32  	%r968, %r943, %r967;
	mov.b32 	%r948, 16;
	// begin inline asm
	{
    .reg .pred p;
    and.b32 %r946, %r956, %r948;    setp.ne.u32 p, %r946, 0;
    vote.ballot.sync.b32 %r946, p, 0xffffffff;
    @!p not.b32 %r946, %r946;
}

	// end inline asm
	and.b32  	%r969, %r946, %r968;
	mov.b32 	%r951, 32;
	// begin inline asm
	{
    .reg .pred p;
    and.b32 %r949, %r956, %r951;    setp.ne.u32 p, %r949, 0;
    vote.ballot.sync.b32 %r949, p, 0xffffffff;
    @!p not.b32 %r949, %r949;
}

	// end inline asm
	and.b32  	%r970, %r949, %r969;
	mov.b32 	%r954, 64;
	// begin inline asm
	{
    .reg .pred p;
    and.b32 %r952, %r956, %r954;    setp.ne.u32 p, %r952, 0;
    vote.ballot.sync.b32 %r952, p, 0xffffffff;
    @!p not.b32 %r952, %r952;
}

	// end inline asm
	and.b32  	%r971, %r952, %r970;
	mov.b32 	%r957, 128;
	// begin inline asm
	{
    .reg .pred p;
    and.b32 %r955, %r956, %r957;    setp.ne.u32 p, %r955, 0;
    vote.ballot.sync.b32 %r955, p, 0xffffffff;
    @!p not.b32 %r955, %r955;
}

	// end inline asm
	and.b32  	%r972, %r955, %r971;
	clz.b32 	%r973, %r972;
	sub.s32 	%r220, 31, %r973;
	and.b32  	%r974, %r933, %r972;
	popc.b32 	%r221, %r974;
	setp.ne.s32 	%p157, %r440, %r220;
	mov.b32 	%r2386, 0;
	@%p157 bra 	$L__BB5_181;
	shl.b32 	%r975, %r956, 2;
	add.s32 	%r976, %r216, %r975;
	atom.shared.add.u32 	%r2386, [%r976], %r221;
$L__BB5_181:
	ld.param.u32 	%r2253, [_ZN3cub18CUB_300001_SM_10006detail10radix_sort29DeviceRadixSortOnesweepKernelINS1_5radix10policy_hubIfiyE10Policy1000ELNS0_9SortOrderE1EfiyiiNS1_21identity_decomposer_tEEEvPT5_SB_PT3_PKSC_PT1_PKSG_PT2_PKSK_T4_iiT6__param_9];
	shfl.sync.idx.b32	%r1002|%p158, %r2386, %r220, 31, -1;
	add.s32 	%r224, %r221, %r1002;
	setp.eq.s32 	%p159, %r2384, 2147483647;
	selp.b32 	%r1003, -2147483648, %r2384, %p159;
	shr.u32 	%r1004, %r1003, %r2253;
	and.b32  	%r999, %r1004, %r218;
	mov.b32 	%r979, 1;
	// begin inline asm
	{
    .reg .pred p;
    and.b32 %r977, %r999, %r979;    setp.ne.u32 p, %r977, 0;
    vote.ballot.sync.b32 %r977, p, 0xffffffff;
    @!p not.b32 %r977, %r977;
}

	// end inline asm
	mov.b32 	%r982, 2;
	// begin inline asm
	{
    .reg .pred p;
    and.b32 %r980, %r999, %r982;    setp.ne.u32 p, %r980, 0;
    vote.ballot.sync.b32 %r980, p, 0xffffffff;
    @!p not.b32 %r980, %r980;
}

	// end inline asm
	and.b32  	%r1005, %r980, %r977;
	mov.b32 	%r985, 4;
	// begin inline asm
	{
    .reg .pred p;
    and.b32 %r983, %r999, %r985;    setp.ne.u32 p, %r983, 0;
    vote.ballot.sync.b32 %r983, p, 0xffffffff;
    @!p not.b32 %r983, %r983;
}

	// end inline asm
	and.b32  	%r1006, %r983, %r1005;
	mov.b32 	%r988, 8;
	// begin inline asm
	{
    .reg .pred p;
    and.b32 %r986, %r999, %r988;    setp.ne.u32 p, %r986, 0;
    vote.ballot.sync.b32 %r986, p, 0xffffffff;
    @!p not.b32 %r986, %r986;
}

	// end inline asm
	and.b32  	%r1007, %r986, %r1006;
	mov.b32 	%r991, 16;
	// begin inline asm
	{
    .reg .pred p;
    and.b32 %r989, %r999, %r991;    setp.ne.u32 p, %r989, 0;
    vote.ballot.sync.b32 %r989, p, 0xffffffff;
    @!p not.b32 %r989, %r989;
}

	// end inline asm
	and.b32  	%r1008, %r989, %r1007;
	mov.b32 	%r994, 32;
	// begin inline asm
	{
    .reg .pred p;
    and.b32 %r992, %r999, %r994;    setp.ne.u32 p, %r992, 0;
    vote.ballot.sync.b32 %r992, p, 0xffffffff;
    @!p not.b32 %r992, %r992;
}

	// end inline asm
	and.b32  	%r1009, %r992, %r1008;
	mov.b32 	%r997, 64;
	// begin inline asm
	{
    .reg .pred p;
    and.b32 %r995, %r999, %r997;    setp.ne.u32 p, %r995, 0;
    vote.ballot.sync.b32 %r995, p, 0xffffffff;
    @!p not.b32 %r995, %r995;
}

	// end inline asm
	and.b32  	%r1010, %r995, %r1009;
	mov.b32 	%r1000, 128;
	// begin inline asm
	{
    .reg .pred p;
    and.b32 %r998, %r999, %r1000;    setp.ne.u32 p, %r998, 0;
    vote.ballot.sync.b32 %r998, p, 0xffffffff;
    @!p not.b32 %r998, %r998;
}

	// end inline asm
	and.b32  	%r1011, %r998, %r1010;
	clz.b32 	%r1012, %r1011;
	sub.s32 	%r226, 31, %r1012;
	and.b32  	%r1013, %r933, %r1011;
	popc.b32 	%r227, %r1013;
	setp.ne.s32 	%p160, %r440, %r226;
	mov.b32 	%r2387, 0;
	@%p160 bra 	$L__BB5_183;
	shl.b32 	%r1014, %r999, 2;
	add.s32 	%r1015, %r216, %r1014;
	atom.shared.add.u32 	%r2387, [%r1015], %r227;
$L__BB5_183:
	ld.param.u32 	%r2254, [_ZN3cub18CUB_300001_SM_10006detail10radix_sort29DeviceRadixSortOnesweepKernelINS1_5radix10policy_hubIfiyE10Policy1000ELNS0_9SortOrderE1EfiyiiNS1_21identity_decomposer_tEEEvPT5_SB_PT3_PKSC_PT1_PKSG_PT2_PKSK_T4_iiT6__param_9];
	shfl.sync.idx.b32	%r1041|%p161, %r2387, %r226, 31, -1;
	add.s32 	%r230, %r227, %r1041;
	setp.eq.s32 	%p162, %r2383, 2147483647;
	selp.b32 	%r1042, -2147483648, %r2383, %p162;
	shr.u32 	%r1043, %r1042, %r2254;
	and.b32  	%r1038, %r1043, %r218;
	mov.b32 	%r1018, 1;
	// begin inline asm
	{
    .reg .pred p;
    and.b32 %r1016, %r1038, %r1018;    setp.ne.u32 p, %r1016, 0;
    vote.ballot.sync.b32 %r1016, p, 0xffffffff;
    @!p not.b32 %r1016, %r1016;
}

	// end inline asm
	mov.b32 	%r1021, 2;
	// begin inline asm
	{
    .reg .pred p;
    and.b32 %r1019, %r1038, %r1021;    setp.ne.u32 p, %r1019, 0;
    vote.ballot.sync.b32 %r1019, p, 0xffffffff;
    @!p not.b32 %r1019, %r1019;
}

	// end inline asm
	and.b32  	%r1044, %r1019, %r1016;
	mov.b32 	%r1024, 4;
	// begin inline asm
	{
    .reg .pred p;
    and.b32 %r1022, %r1038, %r1024;    setp.ne.u32 p, %r1022, 0;
    vote.ballot.sync.b32 %r1022, p, 0xffffffff;
    @!p not.b32 %r1022, %r1022;
}

	// end inline asm
	and.b32  	%r1045, %r1022, %r1044;
	mov.b32 	%r1027, 8;
	// begin inline asm
	{
    .reg .pred p;
    and.b32 %r1025, %r1038, %r1027;    setp.ne.u32 p, %r1025, 0;
    vote.ballot.sync.b32 %r1025, p, 0xffffffff;
    @!p not.b32 %r1025, %r1025;
}

	// end inline asm
	and.b32  	%r1046, %r1025, %r1045;
	mov.b32 	%r1030, 16;
	// begin inline asm
	{
    .reg .pred p;
    and.b32 %r1028, %r1038, %r1030;    setp.ne.u32 p, %r1028, 0;
    vote.ballot.sync.b32 %r1028, p, 0xffffffff;
    @!p not.b32 %r1028, %r1028;
}

	// end inline asm
	and.b32  	%r1047, %r1028, %r1046;
	mov.b32 	%r1033, 32;
	// begin inline asm
	{
    .reg .pred p;
    and.b32 %r1031, %r1038, %r1033;    setp.ne.u32 p, %r1031, 0;
    vote.ballot.sync.b32 %r1031, p, 0xffffffff;
    @!p not.b32 %r1031, %r1031;
}

	// end inline asm
	and.b32  	%r1048, %r1031, %r1047;
	mov.b32 	%r1036, 64;
	// begin inline asm
	{
    .reg .pred p;
    and.b32 %r1034, %r1038, %r1036;    setp.ne.u32 p, %r1034, 0;
    vote.ballot.sync.b32 %r1034, p, 0xffffffff;
    @!p not.b32 %r1034, %r1034;
}

	// end inline asm
	and.b32  	%r1049, %r1034, %r1048;
	mov.b32 	%r1039, 128;
	// begin inline asm
	{
    .reg .pred p;
    and.b32 %r1037, %r1038, %r1039;    setp.ne.u32 p, %r1037, 0;
    vote.ballot.sync.b32 %r1037, p, 0xffffffff;
    @!p not.b32 %r1037, %r1037;
}

	// end inline asm
	and.b32  	%r1050, %r1037, %r1049;
	clz.b32 	%r1051, %r1050;
	sub.s32 	%r232, 31, %r1051;
	and.b32  	%r1052, %r933, %r1050;
	popc.b32 	%r233, %r1052;
	setp.ne.s32 	%p163, %r440, %r232;
	mov.b32 	%r2388, 0;
	@%p163 bra 	$L__BB5_185;
	shl.b32 	%r1053, %r1038, 2;
	add.s32 	%r1054, %r216, %r1053;
	atom.shared.add.u32 	%r2388, [%r1054], %r233;
$L__BB5_185:
	ld.param.u32 	%r2255, [_ZN3cub18CUB_300001_SM_10006detail10radix_sort29DeviceRadixSortOnesweepKernelINS1_5radix10policy_hubIfiyE10Policy1000ELNS0_9SortOrderE1EfiyiiNS1_21identity_decomposer_tEEEvPT5_SB_PT3_PKSC_PT1_PKSG_PT2_PKSK_T4_iiT6__param_9];
	shfl.sync.idx.b32	%r1080|%p164, %r2388, %r232, 31, -1;
	add.s32 	%r236, %r233, %r1080;
	setp.eq.s32 	%p165, %r2382, 2147483647;
	selp.b32 	%r1081, -2147483648, %r2382, %p165;
	shr.u32 	%r1082, %r1081, %r2255;
	and.b32  	%r1077, %r1082, %r218;
	mov.b32 	%r1057, 1;
	// begin inline asm
	{
    .reg .pred p;
    and.b32 %r1055, %r1077, %r1057;    setp.ne.u32 p, %r1055, 0;
    vote.ballot.sync.b32 %r1055, p, 0xffffffff;
    @!p not.b32 %r1055, %r1055;
}

	// end inline asm
	mov.b32 	%r1060, 2;
	// begin inline asm
	{
    .reg .pred p;
    and.b32 %r1058, %r1077, %r1060;    setp.ne.u32 p, %r1058, 0;
    vote.ballot.sync.b32 %r1058, p, 0xffffffff;
    @!p not.b32 %r1058, %r1058;
}

	// end inline asm
	and.b32  	%r1083, %r1058, %r1055;
	mov.b32 	%r1063, 4;
	// begin inline asm
	{
    .reg .pred p;
    and.b32 %r1061, %r1077, %r1063;    setp.ne.u32 p, %r1061, 0;
    vote.ballot.sync.b32 %r1061, p, 0xffffffff;
    @!p not.b32 %r1061, %r1061;
}

	// end inline asm
	and.b32  	%r1084, %r1061, %r1083;
	mov.b32 	%r1066, 8;
	// begin inline asm
	{
    .reg .pred p;
    and.b32 %r1064, %r1077, %r1066;    setp.ne.u32 p, %r1064, 0;
    vote.ballot.sync.b32 %r1064, p, 0xffffffff;
    @!p not.b32 %r1064, %r1064;
}

	// end inline asm
	and.b32  	%r1085, %r1064, %r1084;
	mov.b32 	%r1069, 16;
	// begin inline asm
	{
    .reg .pred p;
    and.b32 %r1067, %r1077, %r1069;    setp.ne.u32 p, %r1067, 0;
    vote.ballot.sync.b32 %r1067, p, 0xffffffff;
    @!p not.b32 %r1067, %r1067;
}

	// end inline asm
	and.b32  	%r1086, %r1067, %r1085;
	mov.b32 	%r1072, 32;
	// begin inline asm
	{
    .reg .pred p;
    and.b32 %r1070, %r1077, %r1072;    setp.ne.u32 p, %r1070, 0;
    vote.ballot.sync.b32 %r1070, p, 0xffffffff;
    @!p not.b32 %r1070, %r1070;
}

	// end inline asm
	and.b32  	%r1087, %r1070, %r1086;
	mov.b32 	%r1075, 64;
	// begin inline asm
	{
    .reg .pred p;
    and.b32 %r1073, %r1077, %r1075;    setp.ne.u32 p, %r1073, 0;
    vote.ballot.sync.b32 %r1073, p, 0xffffffff;
    @!p not.b32 %r1073, %r1073;
}

	// end inline asm
	and.b32  	%r1088, %r1073, %r1087;
	mov.b32 	%r1078, 128;
	// begin inline asm
	{
    .reg .pred p;
    and.b32 %r1076, %r1077, %r1078;    setp.ne.u32 p, %r1076, 0;
    vote.ballot.sync.b32 %r1076, p, 0xffffffff;
    @!p not.b32 %r1076, %r1076;
}

	// end inline asm
	and.b32  	%r1089, %r1076, %r1088;
	clz.b32 	%r1090, %r1089;
	sub.s32 	%r238, 31, %r1090;
	and.b32  	%r1091, %r933, %r1089;
	popc.b32 	%r239, %r1091;
	setp.ne.s32 	%p166, %r440, %r238;
	mov.b32 	%r2389, 0;
	@%p166 bra 	$L__BB5_187;
	shl.b32 	%r1092, %r1077, 2;
	add.s32 	%r1093, %r216, %r1092;
	atom.shared.add.u32 	%r2389, [%r1093], %r239;
$L__BB5_187:
	ld.param.u32 	%r2256, [_ZN3cub18CUB_300001_SM_10006detail10radix_sort29DeviceRadixSortOnesweepKernelINS1_5radix10policy_hubIfiyE10Policy1000ELNS0_9SortOrderE1EfiyiiNS1_21identity_decomposer_tEEEvPT5_SB_PT3_PKSC_PT1_PKSG_PT2_PKSK_T4_iiT6__param_9];
	shfl.sync.idx.b32	%r1119|%p167, %r2389, %r238, 31, -1;
	add.s32 	%r242, %r239, %r1119;
	setp.eq.s32 	%p168, %r2381, 2147483647;
	selp.b32 	%r1120, -2147483648, %r2381, %p168;
	shr.u32 	%r1121, %r1120, %r2256;
	and.b32  	%r1116, %r1121, %r218;
	mov.b32 	%r1096, 1;
	// begin inline asm
	{
    .reg .pred p;
    and.b32 %r1094, %r1116, %r1096;    setp.ne.u32 p, %r1094, 0;
    vote.ballot.sync.b32 %r1094, p, 0xffffffff;
    @!p not.b32 %r1094, %r1094;
}

	// end inline asm
	mov.b32 	%r1099, 2;
	// begin inline asm
	{
    .reg .pred p;
    and.b32 %r1097, %r1116, %r1099;    setp.ne.u32 p, %r1097, 0;
    vote.ballot.sync.b32 %r1097, p, 0xffffffff;
    @!p not.b32 %r1097, %r1097;
}

	// end inline asm
	and.b32  	%r1122, %r1097, %r1094;
	mov.b32 	%r1102, 4;
	// begin inline asm
	{
    .reg .pred p;
    and.b32 %r1100, %r1116, %r1102;    setp.ne.u32 p, %r1100, 0;
    vote.ballot.sync.b32 %r1100, p, 0xffffffff;
    @!p not.b32 %r1100, %r1100;
}

	// end inline asm
	and.b32  	%r1123, %r1100, %r1122;
	mov.b32 	%r1105, 8;
	// begin inline asm
	{
    .reg .pred p;
    and.b32 %r1103, %r1116, %r1105;    setp.ne.u32 p, %r1103, 0;
    vote.ballot.sync.b32 %r1103, p, 0xffffffff;
    @!p not.b32 %r1103, %r1103;
}

	// end inline asm
	and.b32  	%r1124, %r1103, %r1123;
	mov.b32 	%r1108, 16;
	// begin inline asm
	{
    .reg .pred p;
    and.b32 %r1106, %r1116, %r1108;    setp.ne.u32 p, %r1106, 0;
    vote.ballot.sync.b32 %r1106, p, 0xffffffff;
    @!p not.b32 %r1106, %r1106;
}

	// end inline asm
	and.b32  	%r1125, %r1106, %r1124;
	mov.b32 	%r1111, 32;
	// begin inline asm
	{
    .reg .pred p;
    and.b32 %r1109, %r1116, %r1111;    setp.ne.u32 p, %r1109, 0;
    vote.ballot.sync.b32 %r1109, p, 0xffffffff;
    @!p not.b32 %r1109, %r1109;
}

	// end inline asm
	and.b32  	%r1126, %r1109, %r1125;
	mov.b32 	%r1114, 64;
	// begin inline asm
	{
    .reg .pred p;
    and.b32 %r1112, %r1116, %r1114;    setp.ne.u32 p, %r1112, 0;
    vote.ballot.sync.b32 %r1112, p, 0xffffffff;
    @!p not.b32 %r1112, %r1112;
}

	// end inline asm
	and.b32  	%r1127, %r1112, %r1126;
	mov.b32 	%r1117, 128;
	// begin inline asm
	{
    .reg .pred p;
    and.b32 %r1115, %r1116, %r1117;    setp.ne.u32 p, %r1115, 0;
    vote.ballot.sync.b32 %r1115, p, 0xffffffff;
    @!p not.b32 %r1115, %r1115;
}

	// end inline asm
	and.b32  	%r1128, %r1115, %r1127;
	clz.b32 	%r1129, %r1128;
	sub.s32 	%r244, 31, %r1129;
	and.b32  	%r1130, %r933, %r1128;
	popc.b32 	%r245, %r1130;
	setp.ne.s32 	%p169, %r440, %r244;
	mov.b32 	%r2390, 0;
	@%p169 bra 	$L__BB5_189;
	shl.b32 	%r1131, %r1116, 2;
	add.s32 	%r1132, %r216, %r1131;
	atom.shared.add.u32 	%r2390, [%r1132], %r245;
$L__BB5_189:
	ld.param.u32 	%r2257, [_ZN3cub18CUB_300001_SM_10006detail10radix_sort29DeviceRadixSortOnesweepKernelINS1_5radix10policy_hubIfiyE10Policy1000ELNS0_9SortOrderE1EfiyiiNS1_21identity_decomposer_tEEEvPT5_SB_PT3_PKSC_PT1_PKSG_PT2_PKSK_T4_iiT6__param_9];
	shfl.sync.idx.b32	%r1158|%p170, %r2390, %r244, 31, -1;
	add.s32 	%r248, %r245, %r1158;
	setp.eq.s32 	%p171, %r2380, 2147483647;
	selp.b32 	%r1159, -2147483648, %r2380, %p171;
	shr.u32 	%r1160, %r1159, %r2257;
	and.b32  	%r1155, %r1160, %r218;
	mov.b32 	%r1135, 1;
	// begin inline asm
	{
    .reg .pred p;
    and.b32 %r1133, %r1155, %r1135;    setp.ne.u32 p, %r1133, 0;
    vote.ballot.sync.b32 %r1133, p, 0xffffffff;
    @!p not.b32 %r1133, %r1133;
}

	// end inline asm
	mov.b32 	%r1138, 2;
	// begin inline asm
	{
    .reg .pred p;
    and.b32 %r1136, %r1155, %r1138;    setp.ne.u32 p, %r1136, 0;
    vote.ballot.sync.b32 %r1136, p, 0xffffffff;
    @!p not.b32 %r1136, %r1136;
}

	// end inline asm
	and.b32  	%r1161, %r1136, %r1133;
	mov.b32 	%r1141, 4;
	// begin inline asm
	{
    .reg .pred p;
    and.b32 %r1139, %r1155, %r1141;    setp.ne.u32 p, %r1139, 0;
    vote.ballot.sync.b32 %r1139, p, 0xffffffff;
    @!p not.b32 %r1139, %r1139;
}

	// end inline asm
	and.b32  	%r1162, %r1139, %r1161;
	mov.b32 	%r1144, 8;
	// begin inline asm
	{
    .reg .pred p;
    and.b32 %r1142, %r1155, %r1144;    setp.ne.u32 p, %r1142, 0;
    vote.ballot.sync.b32 %r1142, p, 0xffffffff;
    @!p not.b32 %r1142, %r1142;
}

	// end inline asm
	and.b32  	%r1163, %r1142, %r1162;
	mov.b32 	%r1147, 16;
	// begin inline asm
	{
    .reg .pred p;
    and.b32 %r1145, %r1155, %r1147;    setp.ne.u32 p, %r1145, 0;
    vote.ballot.sync.b32 %r1145, p, 0xffffffff;
    @!p not.b32 %r1145, %r1145;
}

	// end inline asm
	and.b32  	%r1164, %r1145, %r1163;
	mov.b32 	%r1150, 32;
	// begin inline asm
	{
    .reg .pred p;
    and.b32 %r1148, %r1155, %r1150;    setp.ne.u32 p, %r1148, 0;
    vote.ballot.sync.b32 %r1148, p, 0xffffffff;
    @!p not.b32 %r1148, %r1148;
}

	// end inline asm
	and.b32  	%r1165, %r1148, %r1164;
	mov.b32 	%r1153, 64;
	// begin inline asm
	{
    .reg .pred p;
    and.b32 %r1151, %r1155, %r1153;    setp.ne.u32 p, %r1151, 0;
    vote.ballot.sync.b32 %r1151, p, 0xffffffff;
    @!p not.b32 %r1151, %r1151;
}

	// end inline asm
	and.b32  	%r1166, %r1151, %r1165;
	mov.b32 	%r1156, 128;
	// begin inline asm
	{
    .reg .pred p;
    and.b32 %r1154, %r1155, %r1156;    setp.ne.u32 p, %r1154, 0;
    vote.ballot.sync.b32 %r1154, p, 0xffffffff;
    @!p not.b32 %r1154, %r1154;
}

	// end inline asm
	and.b32  	%r1167, %r1154, %r1166;
	clz.b32 	%r1168, %r1167;
	sub.s32 	%r250, 31, %r1168;
	and.b32  	%r1169, %r933, %r1167;
	popc.b32 	%r251, %r1169;
	setp.ne.s32 	%p172, %r440, %r250;
	mov.b32 	%r2391, 0;
	@%p172 bra 	$L__BB5_191;
	shl.b32 	%r1170, %r1155, 2;
	add.s32 	%r1171, %r216, %r1170;
	atom.shared.add.u32 	%r2391, [%r1171], %r251;
$L__BB5_191:
	ld.param.u32 	%r2258, [_ZN3cub18CUB_300001_SM_10006detail10radix_sort29DeviceRadixSortOnesweepKernelINS1_5radix10policy_hubIfiyE10Policy1000ELNS0_9SortOrderE1EfiyiiNS1_21identity_decomposer_tEEEvPT5_SB_PT3_PKSC_PT1_PKSG_PT2_PKSK_T4_iiT6__param_9];
	shfl.sync.idx.b32	%r1197|%p173, %r2391, %r250, 31, -1;
	add.s32 	%r254, %r251, %r1197;
	setp.eq.s32 	%p174, %r2379, 2147483647;
	selp.b32 	%r1198, -2147483648, %r2379, %p174;
	shr.u32 	%r1199, %r1198, %r2258;
	and.b32  	%r1194, %r1199, %r218;
	mov.b32 	%r1174, 1;
	// begin inline asm
	{
    .reg .pred p;
    and.b32 %r1172, %r1194, %r1174;    setp.ne.u32 p, %r1172, 0;
    vote.ballot.sync.b32 %r1172, p, 0xffffffff;
    @!p not.b32 %r1172, %r1172;
}

	// end inline asm
	mov.b32 	%r1177, 2;
	// begin inline asm
	{
    .reg .pred p;
    and.b32 %r1175, %r1194, %r1177;    setp.ne.u32 p, %r1175, 0;
    vote.ballot.sync.b32 %r1175, p, 0xffffffff;
    @!p not.b32 %r1175, %r1175;
}

	// end inline asm
	and.b32  	%r1200, %r1175, %r1172;
	mov.b32 	%r1180, 4;
	// begin inline asm
	{
    .reg .pred p;
    and.b32 %r1178, %r1194, %r1180;    setp.ne.u32 p, %r1178, 0;
    vote.ballot.sync.b32 %r1178, p, 0xffffffff;
    @!p not.b32 %r1178, %r1178;
}

	// end inline asm
	and.b32  	%r1201, %r1178, %r1200;
	mov.b32 	%r1183, 8;
	// begin inline asm
	{
    .reg .pred p;
    and.b32 %r1181, %r1194, %r1183;    setp.ne.u32 p, %r1181, 0;
    vote.ballot.sync.b32 %r1181, p, 0xffffffff;
    @!p not.b32 %r1181, %r1181;
}

	// end inline asm
	and.b32  	%r1202, %r1181, %r1201;
	mov.b32 	%r1186, 16;
	// begin inline asm
	{
    .reg .pred p;
    and.b32 %r1184, %r1194, %r1186;    setp.ne.u32 p, %r1184, 0;
    vote.ballot.sync.b32 %r1184, p, 0xffffffff;
    @!p not.b32 %r1184, %r1184;
}

	// end inline asm
	and.b32  	%r1203, %r1184, %r1202;
	mov.b32 	%r1189, 32;
	// begin inline asm
	{
    .reg .pred p;
    and.b32 %r1187, %r1194, %r1189;    setp.ne.u32 p, %r1187, 0;
    vote.ballot.sync.b32 %r1187, p, 0xffffffff;
    @!p not.b32 %r1187, %r1187;
}

	// end inline asm
	and.b32  	%r1204, %r1187, %r1203;
	mov.b32 	%r1192, 64;
	// begin inline asm
	{
    .reg .pred p;
    and.b32 %r1190, %r1194, %r1192;    setp.ne.u32 p, %r1190, 0;
    vote.ballot.sync.b32 %r1190, p, 0xffffffff;
    @!p not.b32 %r1190, %r1190;
}

	// end inline asm
	and.b32  	%r1205, %r1190, %r1204;
	mov.b32 	%r1195, 128;
	// begin inline asm
	{
    .reg .pred p;
    and.b32 %r1193, %r1194, %r1195;    setp.ne.u32 p, %r1193, 0;
    vote.ballot.sync.b32 %r1193, p, 0xffffffff;
    @!p not.b32 %r1193, %r1193;
}

	// end inline asm
	and.b32  	%r1206, %r1193, %r1205;
	clz.b32 	%r1207, %r1206;
	sub.s32 	%r256, 31, %r1207;
	and.b32  	%r1208, %r933, %r1206;
	popc.b32 	%r257, %r1208;
	setp.ne.s32 	%p175, %r440, %r256;
	mov.b32 	%r2392, 0;
	@%p175 bra 	$L__BB5_193;
	shl.b32 	%r1209, %r1194, 2;
	add.s32 	%r1210, %r216, %r1209;
	atom.shared.add.u32 	%r2392, [%r1210], %r257;
$L__BB5_193:
	ld.param.u32 	%r2259, [_ZN3cub18CUB_300001_SM_10006detail10radix_sort29DeviceRadixSortOnesweepKernelINS1_5radix10policy_hubIfiyE10Policy1000ELNS0_9SortOrderE1EfiyiiNS1_21identity_decomposer_tEEEvPT5_SB_PT3_PKSC_PT1_PKSG_PT2_PKSK_T4_iiT6__param_9];
	shfl.sync.idx.b32	%r1236|%p176, %r2392, %r256, 31, -1;
	add.s32 	%r260, %r257, %r1236;
	setp.eq.s32 	%p177, %r2378, 2147483647;
	selp.b32 	%r1237, -2147483648, %r2378, %p177;
	shr.u32 	%r1238, %r1237, %r2259;
	and.b32  	%r1233, %r1238, %r218;
	mov.b32 	%r1213, 1;
	// begin inline asm
	{
    .reg .pred p;
    and.b32 %r1211, %r1233, %r1213;    setp.ne.u32 p, %r1211, 0;
    vote.ballot.sync.b32 %r1211, p, 0xffffffff;
    @!p not.b32 %r1211, %r1211;
}

	// end inline asm
	mov.b32 	%r1216, 2;
	// begin inline asm
	{
    .reg .pred p;
    and.b32 %r1214, %r1233, %r1216;    setp.ne.u32 p, %r1214, 0;
    vote.ballot.sync.b32 %r1214, p, 0xffffffff;
    @!p not.b32 %r1214, %r1214;
}

	// end inline asm
	and.b32  	%r1239, %r1214, %r1211;
	mov.b32 	%r1219, 4;
	// begin inline asm
	{
    .reg .pred p;
    and.b32 %r1217, %r1233, %r1219;    setp.ne.u32 p, %r1217, 0;
    vote.ballot.sync.b32 %r1217, p, 0xffffffff;
    @!p not.b32 %r1217, %r1217;
}

	// end inline asm
	and.b32  	%r1240, %r1217, %r1239;
	mov.b32 	%r1222, 8;
	// begin inline asm
	{
    .reg .pred p;
    and.b32 %r1220, %r1233, %r1222;    setp.ne.u32 p, %r1220, 0;
    vote.ballot.sync.b32 %r1220, p, 0xffffffff;
    @!p not.b32 %r1220, %r1220;
}

	// end inline asm
	and.b32  	%r1241, %r1220, %r1240;
	mov.b32 	%r1225, 16;
	// begin inline asm
	{
    .reg .pred p;
    and.b32 %r1223, %r1233, %r1225;    setp.ne.u32 p, %r1223, 0;
    vote.ballot.sync.b32 %r1223, p, 0xffffffff;
    @!p not.b32 %r1223, %r1223;
}

	// end inline asm
	and.b32  	%r1242, %r1223, %r1241;
	mov.b32 	%r1228, 32;
	// begin inline asm
	{
    .reg .pred p;
    and.b32 %r1226, %r1233, %r1228;    setp.ne.u32 p, %r1226, 0;
    vote.ballot.sync.b32 %r1226, p, 0xffffffff;
    @!p not.b32 %r1226, %r1226;
}

	// end inline asm
	and.b32  	%r1243, %r1226, %r1242;
	mov.b32 	%r1231, 64;
	// begin inline asm
	{
    .reg .pred p;
    and.b32 %r1229, %r1233, %r1231;    setp.ne.u32 p, %r1229, 0;
    vote.ballot.sync.b32 %r1229, p, 0xffffffff;
    @!p not.b32 %r1229, %r1229;
}

	// end inline asm
	and.b32  	%r1244, %r1229, %r1243;
	mov.b32 	%r1234, 128;
	// begin inline asm
	{
    .reg .pred p;
    and.b32 %r1232, %r1233, %r1234;    setp.ne.u32 p, %r1232, 0;
    vote.ballot.sync.b32 %r1232, p, 0xffffffff;
    @!p not.b32 %r1232, %r1232;
}

	// end inline asm
	and.b32  	%r1245, %r1232, %r1244;
	clz.b32 	%r1246, %r1245;
	sub.s32 	%r262, 31, %r1246;
	and.b32  	%r1247, %r933, %r1245;
	popc.b32 	%r263, %r1247;
	setp.ne.s32 	%p178, %r440, %r262;
	mov.b32 	%r2393, 0;
	@%p178 bra 	$L__BB5_195;
	shl.b32 	%r1248, %r1233, 2;
	add.s32 	%r1249, %r216, %r1248;
	atom.shared.add.u32 	%r2393, [%r1249], %r263;
$L__BB5_195:
	ld.param.u32 	%r2260, [_ZN3cub18CUB_300001_SM_10006detail10radix_sort29DeviceRadixSortOnesweepKernelINS1_5radix10policy_hubIfiyE10Policy1000ELNS0_9SortOrderE1EfiyiiNS1_21identity_decomposer_tEEEvPT5_SB_PT3_PKSC_PT1_PKSG_PT2_PKSK_T4_iiT6__param_9];
	shfl.sync.idx.b32	%r1275|%p179, %r2393, %r262, 31, -1;
	add.s32 	%r266, %r263, %r1275;
	setp.eq.s32 	%p180, %r2377, 2147483647;
	selp.b32 	%r1276, -2147483648, %r2377, %p180;
	shr.u32 	%r1277, %r1276, %r2260;
	and.b32  	%r1272, %r1277, %r218;
	mov.b32 	%r1252, 1;
	// begin inline asm
	{
    .reg .pred p;
    and.b32 %r1250, %r1272, %r1252;    setp.ne.u32 p, %r1250, 0;
    vote.ballot.sync.b32 %r1250, p, 0xffffffff;
    @!p not.b32 %r1250, %r1250;
}

	// end inline asm
	mov.b32 	%r1255, 2;
	// begin inline asm
	{
    .reg .pred p;
    and.b32 %r1253, %r1272, %r1255;    setp.ne.u32 p, %r1253, 0;
    vote.ballot.sync.b32 %r1253, p, 0xffffffff;
    @!p not.b32 %r1253, %r1253;
}

	// end inline asm
	and.b32  	%r1278, %r1253, %r1250;
	mov.b32 	%r1258, 4;
	// begin inline asm
	{
    .reg .pred p;
    and.b32 %r1256, %r1272, %r1258;    setp.ne.u32 p, %r1256, 0;
    vote.ballot.sync.b32 %r1256, p, 0xffffffff;
    @!p not.b32 %r1256, %r1256;
}

	// end inline asm
	and.b32  	%r1279, %r1256, %r1278;
	mov.b32 	%r1261, 8;
	// begin inline asm
	{
    .reg .pred p;
    and.b32 %r1259, %r1272, %r1261;    setp.ne.u32 p, %r1259, 0;
    vote.ballot.sync.b32 %r1259, p, 0xffffffff;
    @!p not.b32 %r1259, %r1259;
}

	// end inline asm
	and.b32  	%r1280, %r1259, %r1279;
	mov.b32 	%r1264, 16;
	// begin inline asm
	{
    .reg .pred p;
    and.b32 %r1262, %r1272, %r1264;    setp.ne.u32 p, %r1262, 0;
    vote.ballot.sync.b32 %r1262, p, 0xffffffff;
    @!p not.b32 %r1262, %r1262;
}

	// end inline asm
	and.b32  	%r1281, %r1262, %r1280;
	mov.b32 	%r1267, 32;
	// begin inline asm
	{
    .reg .pred p;
    and.b32 %r1265, %r1272, %r1267;    setp.ne.u32 p, %r1265, 0;
    vote.ballot.sync.b32 %r1265, p, 0xffffffff;
    @!p not.b32 %r1265, %r1265;
}

	// end inline asm
	and.b32  	%r1282, %r1265, %r1281;
	mov.b32 	%r1270, 64;
	// begin inline asm
	{
    .reg .pred p;
    and.b32 %r1268, %r1272, %r1270;    setp.ne.u32 p, %r1268, 0;
    vote.ballot.sync.b32 %r1268, p, 0xffffffff;
    @!p not.b32 %r1268, %r1268;
}

	// end inline asm
	and.b32  	%r1283, %r1268, %r1282;
	mov.b32 	%r1273, 128;
	// begin inline asm
	{
    .reg .pred p;
    and.b32 %r1271, %r1272, %r1273;    setp.ne.u32 p, %r1271, 0;
    vote.ballot.sync.b32 %r1271, p, 0xffffffff;
    @!p not.b32 %r1271, %r1271;
}

	// end inline asm
	and.b32  	%r1284, %r1271, %r1283;
	clz.b32 	%r1285, %r1284;
	sub.s32 	%r268, 31, %r1285;
	and.b32  	%r1286, %r933, %r1284;
	popc.b32 	%r269, %r1286;
	setp.ne.s32 	%p181, %r440, %r268;
	mov.b32 	%r2394, 0;
	@%p181 bra 	$L__BB5_197;
	shl.b32 	%r1287, %r1272, 2;
	add.s32 	%r1288, %r216, %r1287;
	atom.shared.add.u32 	%r2394, [%r1288], %r269;
$L__BB5_197:
	ld.param.u32 	%r2261, [_ZN3cub18CUB_300001_SM_10006detail10radix_sort29DeviceRadixSortOnesweepKernelINS1_5radix10policy_hubIfiyE10Policy1000ELNS0_9SortOrderE1EfiyiiNS1_21identity_decomposer_tEEEvPT5_SB_PT3_PKSC_PT1_PKSG_PT2_PKSK_T4_iiT6__param_9];
	shfl.sync.idx.b32	%r1314|%p182, %r2394, %r268, 31, -1;
	add.s32 	%r272, %r269, %r1314;
	setp.eq.s32 	%p183, %r2376, 2147483647;
	selp.b32 	%r1315, -2147483648, %r2376, %p183;
	shr.u32 	%r1316, %r1315, %r2261;
	and.b32  	%r1311, %r1316, %r218;
	mov.b32 	%r1291, 1;
	// begin inline asm
	{
    .reg .pred p;
    and.b32 %r1289, %r1311, %r1291;    setp.ne.u32 p, %r1289, 0;
    vote.ballot.sync.b32 %r1289, p, 0xffffffff;
    @!p not.b32 %r1289, %r1289;
}

	// end inline asm
	mov.b32 	%r1294, 2;
	// begin inline asm
	{
    .reg .pred p;
    and.b32 %r1292, %r1311, %r1294;    setp.ne.u32 p, %r1292, 0;
    vote.ballot.sync.b32 %r1292, p, 0xffffffff;
    @!p not.b32 %r1292, %r1292;
}

	// end inline asm
	and.b32  	%r1317, %r1292, %r1289;
	mov.b32 	%r1297, 4;
	// begin inline asm
	{
    .reg .pred p;
    and.b32 %r1295, %r1311, %r1297;    setp.ne.u32 p, %r1295, 0;
    vote.ballot.sync.b32 %r1295, p, 0xffffffff;
    @!p not.b32 %r1295, %r1295;
}

	// end inline asm
	and.b32  	%r1318, %r1295, %r1317;
	mov.b32 	%r1300, 8;
	// begin inline asm
	{
    .reg .pred p;
    and.b32 %r1298, %r1311, %r1300;    setp.ne.u32 p, %r1298, 0;
    vote.ballot.sync.b32 %r1298, p, 0xffffffff;
    @!p not.b32 %r1298, %r1298;
}

	// end inline asm
	and.b32  	%r1319, %r1298, %r1318;
	mov.b32 	%r1303, 16;
	// begin inline asm
	{
    .reg .pred p;
    and.b32 %r1301, %r1311, %r1303;    setp.ne.u32 p, %r1301, 0;
    vote.ballot.sync.b32 %r1301, p, 0xffffffff;
    @!p not.b32 %r1301, %r1301;
}

	// end inline asm
	and.b32  	%r1320, %r1301, %r1319;
	mov.b32 	%r1306, 32;
	// begin inline asm
	{
    .reg .pred p;
    and.b32 %r1304, %r1311, %r1306;    setp.ne.u32 p, %r1304, 0;
    vote.ballot.sync.b32 %r1304, p, 0xffffffff;
    @!p not.b32 %r1304, %r1304;
}

	// end inline asm
	and.b32  	%r1321, %r1304, %r1320;
	mov.b32 	%r1309, 64;
	// begin inline asm
	{
    .reg .pred p;
    and.b32 %r1307, %r1311, %r1309;    setp.ne.u32 p, %r1307, 0;
    vote.ballot.sync.b32 %r1307, p, 0xffffffff;
    @!p not.b32 %r1307, %r1307;
}

	// end inline asm
	and.b32  	%r1322, %r1307, %r1321;
	mov.b32 	%r1312, 128;
	// begin inline asm
	{
    .reg .pred p;
    and.b32 %r1310, %r1311, %r1312;    setp.ne.u32 p, %r1310, 0;
    vote.ballot.sync.b32 %r1310, p, 0xffffffff;
    @!p not.b32 %r1310, %r1310;
}

	// end inline asm
	and.b32  	%r1323, %r1310, %r1322;
	clz.b32 	%r1324, %r1323;
	sub.s32 	%r274, 31, %r1324;
	and.b32  	%r1325, %r933, %r1323;
	popc.b32 	%r275, %r1325;
	setp.ne.s32 	%p184, %r440, %r274;
	mov.b32 	%r2395, 0;
	@%p184 bra 	$L__BB5_199;
	mov.u32 	%r1328, _ZZN3cub18CUB_300001_SM_10006detail10radix_sort29DeviceRadixSortOnesweepKernelINS1_5radix10policy_hubIfiyE10Policy1000ELNS0_9SortOrderE1EfiyiiNS1_21identity_decomposer_tEEEvPT5_SB_PT3_PKSC_PT1_PKSG_PT2_PKSK_T4_iiT6_E1s;
	add.s32 	%r1329, %r1328, %r960;
	shl.b32 	%r1330, %r1311, 2;
	add.s32 	%r1331, %r1329, %r1330;
	atom.shared.add.u32 	%r2395, [%r1331], %r275;
$L__BB5_199:
	ld.param.u32 	%r2262, [_ZN3cub18CUB_300001_SM_10006detail10radix_sort29DeviceRadixSortOnesweepKernelINS1_5radix10policy_hubIfiyE10Policy1000ELNS0_9SortOrderE1EfiyiiNS1_21identity_decomposer_tEEEvPT5_SB_PT3_PKSC_PT1_PKSG_PT2_PKSK_T4_iiT6__param_9];
	shfl.sync.idx.b32	%r1357|%p185, %r2395, %r274, 31, -1;
	add.s32 	%r278, %r275, %r1357;
	setp.eq.s32 	%p186, %r2375, 2147483647;
	selp.b32 	%r1358, -2147483648, %r2375, %p186;
	shr.u32 	%r1359, %r1358, %r2262;
	and.b32  	%r1354, %r1359, %r218;
	mov.b32 	%r1334, 1;
	// begin inline asm
	{
    .reg .pred p;
    and.b32 %r1332, %r1354, %r1334;    setp.ne.u32 p, %r1332, 0;
    vote.ballot.sync.b32 %r1332, p, 0xffffffff;
    @!p not.b32 %r1332, %r1332;
}

	// end inline asm
	mov.b32 	%r1337, 2;
	// begin inline asm
	{
    .reg .pred p;
    and.b32 %r1335, %r1354, %r1337;    setp.ne.u32 p, %r1335, 0;
    vote.ballot.sync.b32 %r1335, p, 0xffffffff;
    @!p not.b32 %r1335, %r1335;
}

	// end inline asm
	and.b32  	%r1360, %r1335, %r1332;
	mov.b32 	%r1340, 4;
	// begin inline asm
	{
    .reg .pred p;
    and.b32 %r1338, %r1354, %r1340;    setp.ne.u32 p, %r1338, 0;
    vote.ballot.sync.b32 %r1338, p, 0xffffffff;
    @!p not.b32 %r1338, %r1338;
}

	// end inline asm
	and.b32  	%r1361, %r1338, %r1360;
	mov.b32 	%r1343, 8;
	// begin inline asm
	{
    .reg .pred p;
    and.b32 %r1341, %r1354, %r1343;    setp.ne.u32 p, %r1341, 0;
    vote.ballot.sync.b32 %r1341, p, 0xffffffff;
    @!p not.b32 %r1341, %r1341;
}

	// end inline asm
	and.b32  	%r1362, %r1341, %r1361;
	mov.b32 	%r1346, 16;
	// begin inline asm
	{
    .reg .pred p;
    and.b32 %r1344, %r1354, %r1346;    setp.ne.u32 p, %r1344, 0;
    vote.ballot.sync.b32 %r1344, p, 0xffffffff;
    @!p not.b32 %r1344, %r1344;
}

	// end inline asm
	and.b32  	%r1363, %r1344, %r1362;
	mov.b32 	%r1349, 32;
	// begin inline asm
	{
    .reg .pred p;
    and.b32 %r1347, %r1354, %r1349;    setp.ne.u32 p, %r1347, 0;
    vote.ballot.sync.b32 %r1347, p, 0xffffffff;
    @!p not.b32 %r1347, %r1347;
}

	// end inline asm
	and.b32  	%r1364, %r1347, %r1363;
	mov.b32 	%r1352, 64;
	// begin inline asm
	{
    .reg .pred p;
    and.b32 %r1350, %r1354, %r1352;    setp.ne.u32 p, %r1350, 0;
    vote.ballot.sync.b32 %r1350, p, 0xffffffff;
    @!p not.b32 %r1350, %r1350;
}

	// end inline asm
	and.b32  	%r1365, %r1350, %r1364;
	mov.b32 	%r1355, 128;
	// begin inline asm
	{
    .reg .pred p;
    and.b32 %r1353, %r1354, %r1355;    setp.ne.u32 p, %r1353, 0;
    vote.ballot.sync.b32 %r1353, p, 0xffffffff;
    @!p not.b32 %r1353, %r1353;
}

	// end inline asm
	and.b32  	%r1366, %r1353, %r1365;
	clz.b32 	%r1367, %r1366;
	sub.s32 	%r280, 31, %r1367;
	and.b32  	%r1368, %r933, %r1366;
	popc.b32 	%r281, %r1368;
	setp.ne.s32 	%p187, %r440, %r280;
	mov.b32 	%r2396, 0;
	@%p187 bra 	$L__BB5_201;
	mov.u32 	%r1371, _ZZN3cub18CUB_300001_SM_10006detail10radix_sort29DeviceRadixSortOnesweepKernelINS1_5radix10policy_hubIfiyE10Policy1000ELNS0_9SortOrderE1EfiyiiNS1_21identity_decomposer_tEEEvPT5_SB_PT3_PKSC_PT1_PKSG_PT2_PKSK_T4_iiT6_E1s;
	add.s32 	%r1372, %r1371, %r960;
	shl.b32 	%r1373, %r1354, 2;
	add.s32 	%r1374, %r1372, %r1373;
	atom.shared.add.u32 	%r2396, [%r1374], %r281;
$L__BB5_201:
	ld.param.u32 	%r2263, [_ZN3cub18CUB_300001_SM_10006detail10radix_sort29DeviceRadixSortOnesweepKernelINS1_5radix10policy_hubIfiyE10Policy1000ELNS0_9SortOrderE1EfiyiiNS1_21identity_decomposer_tEEEvPT5_SB_PT3_PKSC_PT1_PKSG_PT2_PKSK_T4_iiT6__param_9];
	shfl.sync.idx.b32	%r1400|%p188, %r2396, %r280, 31, -1;
	add.s32 	%r284, %r281, %r1400;
	setp.eq.s32 	%p189, %r2374, 2147483647;
	selp.b32 	%r1401, -2147483648, %r2374, %p189;
	shr.u32 	%r1402, %r1401, %r2263;
	and.b32  	%r1397, %r1402, %r218;
	mov.b32 	%r1377, 1;
	// begin inline asm
	{
    .reg .pred p;
    and.b32 %r1375, %r1397, %r1377;    setp.ne.u32 p, %r1375, 0;
    vote.ballot.sync.b32 %r1375, p, 0xffffffff;
    @!p not.b32 %r1375, %r1375;
}

	// end inline asm
	mov.b32 	%r1380, 2;
	// begin inline asm
	{
    .reg .pred p;
    and.b32 %r1378, %r1397, %r1380;    setp.ne.u32 p, %r1378, 0;
    vote.ballot.sync.b32 %r1378, p, 0xffffffff;
    @!p not.b32 %r1378, %r1378;
}

	// end inline asm
	and.b32  	%r1403, %r1378, %r1375;
	mov.b32 	%r1383, 4;
	// begin inline asm
	{
    .reg .pred p;
    and.b32 %r1381, %r1397, %r1383;    setp.ne.u32 p, %r1381, 0;
    vote.ballot.sync.b32 %r1381, p, 0xffffffff;
    @!p not.b32 %r1381, %r1381;
}

	// end inline asm
	and.b32  	%r1404, %r1381, %r1403;
	mov.b32 	%r1386, 8;
	// begin inline asm
	{
    .reg .pred p;
    and.b32 %r1384, %r1397, %r1386;    setp.ne.u32 p, %r1384, 0;
    vote.ballot.sync.b32 %r1384, p, 0xffffffff;
    @!p not.b32 %r1384, %r1384;
}

	// end inline asm
	and.b32  	%r1405, %r1384, %r1404;
	mov.b32 	%r1389, 16;
	// begin inline asm
	{
    .reg .pred p;
    and.b32 %r1387, %r1397, %r1389;    setp.ne.u32 p, %r1387, 0;
    vote.ballot.sync.b32 %r1387, p, 0xffffffff;
    @!p not.b32 %r1387, %r1387;
}

	// end inline asm
	and.b32  	%r1406, %r1387, %r1405;
	mov.b32 	%r1392, 32;
	// begin inline asm
	{
    .reg .pred p;
    and.b32 %r1390, %r1397, %r1392;    setp.ne.u32 p, %r1390, 0;
    vote.ballot.sync.b32 %r1390, p, 0xffffffff;
    @!p not.b32 %r1390, %r1390;
}

	// end inline asm
	and.b32  	%r1407, %r1390, %r1406;
	mov.b32 	%r1395, 64;
	// begin inline asm
	{
    .reg .pred p;
    and.b32 %r1393, %r1397, %r1395;    setp.ne.u32 p, %r1393, 0;
    vote.ballot.sync.b32 %r1393, p, 0xffffffff;
    @!p not.b32 %r1393, %r1393;
}

	// end inline asm
	and.b32  	%r1408, %r1393, %r1407;
	mov.b32 	%r1398, 128;
	// begin inline asm
	{
    .reg .pred p;
    and.b32 %r1396, %r1397, %r1398;    setp.ne.u32 p, %r1396, 0;
    vote.ballot.sync.b32 %r1396, p, 0xffffffff;
    @!p not.b32 %r1396, %r1396;
}

	// end inline asm
	and.b32  	%r1409, %r1396, %r1408;
	clz.b32 	%r1410, %r1409;
	sub.s32 	%r286, 31, %r1410;
	and.b32  	%r1411, %r933, %r1409;
	popc.b32 	%r287, %r1411;
	setp.ne.s32 	%p190, %r440, %r286;
	mov.b32 	%r2397, 0;
	@%p190 bra 	$L__BB5_203;
	mov.u32 	%r1414, _ZZN3cub18CUB_300001_SM_10006detail10radix_sort29DeviceRadixSortOnesweepKernelINS1_5radix10policy_hubIfiyE10Policy1000ELNS0_9SortOrderE1EfiyiiNS1_21identity_decomposer_tEEEvPT5_SB_PT3_PKSC_PT1_PKSG_PT2_PKSK_T4_iiT6_E1s;
	add.s32 	%r1415, %r1414, %r960;
	shl.b32 	%r1416, %r1397, 2;
	add.s32 	%r1417, %r1415, %r1416;
	atom.shared.add.u32 	%r2397, [%r1417], %r287;
$L__BB5_203:
	ld.param.u32 	%r2264, [_ZN3cub18CUB_300001_SM_10006detail10radix_sort29DeviceRadixSortOnesweepKernelINS1_5radix10policy_hubIfiyE10Policy1000ELNS0_9SortOrderE1EfiyiiNS1_21identity_decomposer_tEEEvPT5_SB_PT3_PKSC_PT1_PKSG_PT2_PKSK_T4_iiT6__param_9];
	shfl.sync.idx.b32	%r1443|%p191, %r2397, %r286, 31, -1;
	add.s32 	%r290, %r287, %r1443;
	setp.eq.s32 	%p192, %r2373, 2147483647;
	selp.b32 	%r1444, -2147483648, %r2373, %p192;
	shr.u32 	%r1445, %r1444, %r2264;
	and.b32  	%r1440, %r1445, %r218;
	mov.b32 	%r1420, 1;
	// begin inline asm
	{
    .reg .pred p;
    and.b32 %r1418, %r1440, %r1420;    setp.ne.u32 p, %r1418, 0;
    vote.ballot.sync.b32 %r1418, p, 0xffffffff;
    @!p not.b32 %r1418, %r1418;
}

	// end inline asm
	mov.b32 	%r1423, 2;
	// begin inline asm
	{
    .reg .pred p;
    and.b32 %r1421, %r1440, %r1423;    setp.ne.u32 p, %r1421, 0;
    vote.ballot.sync.b32 %r1421, p, 0xffffffff;
    @!p not.b32 %r1421, %r1421;
}

	// end inline asm
	and.b32  	%r1446, %r1421, %r1418;
	mov.b32 	%r1426, 4;
	// begin inline asm
	{
    .reg .pred p;
    and.b32 %r1424, %r1440, %r1426;    setp.ne.u32 p, %r1424, 0;
    vote.ballot.sync.b32 %r1424, p, 0xffffffff;
    @!p not.b32 %r1424, %r1424;
}

	// end inline asm
	and.b32  	%r1447, %r1424, %r1446;
	mov.b32 	%r1429, 8;
	// begin inline asm
	{
    .reg .pred p;
    and.b32 %r1427, %r1440, %r1429;    setp.ne.u32 p, %r1427, 0;
    vote.ballot.sync.b32 %r1427, p, 0xffffffff;
    @!p not.b32 %r1427, %r1427;
}

	// end inline asm
	and.b32  	%r1448, %r1427, %r1447;
	mov.b32 	%r1432, 16;
	// begin inline asm
	{
    .reg .pred p;
    and.b32 %r1430, %r1440, %r1432;    setp.ne.u32 p, %r1430, 0;
    vote.ballot.sync.b32 %r1430, p, 0xffffffff;
    @!p not.b32 %r1430, %r1430;
}

	// end inline asm
	and.b32  	%r1449, %r1430, %r1448;
	mov.b32 	%r1435, 32;
	// begin inline asm
	{
    .reg .pred p;
    and.b32 %r1433, %r1440, %r1435;    setp.ne.u32 p, %r1433, 0;
    vote.ballot.sync.b32 %r1433, p, 0xffffffff;
    @!p not.b32 %r1433, %r1433;
}

	// end inline asm
	and.b32  	%r1450, %r1433, %r1449;
	mov.b32 	%r1438, 64;
	// begin inline asm
	{
    .reg .pred p;
    and.b32 %r1436, %r1440, %r1438;    setp.ne.u32 p, %r1436, 0;
    vote.ballot.sync.b32 %r1436, p, 0xffffffff;
    @!p not.b32 %r1436, %r1436;
}

	// end inline asm
	and.b32  	%r1451, %r1436, %r1450;
	mov.b32 	%r1441, 128;
	// begin inline asm
	{
    .reg .pred p;
    and.b32 %r1439, %r1440, %r1441;    setp.ne.u32 p, %r1439, 0;
    vote.ballot.sync.b32 %r1439, p, 0xffffffff;
    @!p not.b32 %r1439, %r1439;
}

	// end inline asm
	and.b32  	%r1452, %r1439, %r1451;
	clz.b32 	%r1453, %r1452;
	sub.s32 	%r292, 31, %r1453;
	and.b32  	%r1454, %r933, %r1452;
	popc.b32 	%r293, %r1454;
	setp.ne.s32 	%p193, %r440, %r292;
	mov.b32 	%r2398, 0;
	@%p193 bra 	$L__BB5_205;
	mov.u32 	%r1457, _ZZN3cub18CUB_300001_SM_10006detail10radix_sort29DeviceRadixSortOnesweepKernelINS1_5radix10policy_hubIfiyE10Policy1000ELNS0_9SortOrderE1EfiyiiNS1_21identity_decomposer_tEEEvPT5_SB_PT3_PKSC_PT1_PKSG_PT2_PKSK_T4_iiT6_E1s;
	add.s32 	%r1458, %r1457, %r960;
	shl.b32 	%r1459, %r1440, 2;
	add.s32 	%r1460, %r1458, %r1459;
	atom.shared.add.u32 	%r2398, [%r1460], %r293;
$L__BB5_205:
	ld.param.u32 	%r2265, [_ZN3cub18CUB_300001_SM_10006detail10radix_sort29DeviceRadixSortOnesweepKernelINS1_5radix10policy_hubIfiyE10Policy1000ELNS0_9SortOrderE1EfiyiiNS1_21identity_decomposer_tEEEvPT5_SB_PT3_PKSC_PT1_PKSG_PT2_PKSK_T4_iiT6__param_9];
	shfl.sync.idx.b32	%r1486|%p194, %r2398, %r292, 31, -1;
	add.s32 	%r296, %r293, %r1486;
	setp.eq.s32 	%p195, %r2372, 2147483647;
	selp.b32 	%r1487, -2147483648, %r2372, %p195;
	shr.u32 	%r1488, %r1487, %r2265;
	and.b32  	%r1483, %r1488, %r218;
	mov.b32 	%r1463, 1;
	// begin inline asm
	{
    .reg .pred p;
    and.b32 %r1461, %r1483, %r1463;    setp.ne.u32 p, %r1461, 0;
    vote.ballot.sync.b32 %r1461, p, 0xffffffff;
    @!p not.b32 %r1461, %r1461;
}

	// end inline asm
	mov.b32 	%r1466, 2;
	// begin inline asm
	{
    .reg .pred p;
    and.b32 %r1464, %r1483, %r1466;    setp.ne.u32 p, %r1464, 0;
    vote.ballot.sync.b32 %r1464, p, 0xffffffff;
    @!p not.b32 %r1464, %r1464;
}

	// end inline asm
	and.b32  	%r1489, %r1464, %r1461;
	mov.b32 	%r1469, 4;
	// begin inline asm
	{
    .reg .pred p;
    and.b32 %r1467, %r1483, %r1469;    setp.ne.u32 p, %r1467, 0;
    vote.ballot.sync.b32 %r1467, p, 0xffffffff;
    @!p not.b32 %r1467, %r1467;
}

	// end inline asm
	and.b32  	%r1490, %r1467, %r1489;
	mov.b32 	%r1472, 8;
	// begin inline asm
	{
    .reg .pred p;
    and.b32 %r1470, %r1483, %r1472;    setp.ne.u32 p, %r1470, 0;
    vote.ballot.sync.b32 %r1470, p, 0xffffffff;
    @!p not.b32 %r1470, %r1470;
}

	// end inline asm
	and.b32  	%r1491, %r1470, %r1490;
	mov.b32 	%r1475, 16;
	// begin inline asm
	{
    .reg .pred p;
    and.b32 %r1473, %r1483, %r1475;    setp.ne.u32 p, %r1473, 0;
    vote.ballot.sync.b32 %r1473, p, 0xffffffff;
    @!p not.b32 %r1473, %r1473;
}

	// end inline asm
	and.b32  	%r1492, %r1473, %r1491;
	mov.b32 	%r1478, 32;
	// begin inline asm
	{
    .reg .pred p;
    and.b32 %r1476, %r1483, %r1478;    setp.ne.u32 p, %r1476, 0;
    vote.ballot.sync.b32 %r1476, p, 0xffffffff;
    @!p not.b32 %r1476, %r1476;
}

	// end inline asm
	and.b32  	%r1493, %r1476, %r1492;
	mov.b32 	%r1481, 64;
	// begin inline asm
	{
    .reg .pred p;
    and.b32 %r1479, %r1483, %r1481;    setp.ne.u32 p, %r1479, 0;
    vote.ballot.sync.b32 %r1479, p, 0xffffffff;
    @!p not.b32 %r1479, %r1479;
}

	// end inline asm
	and.b32  	%r1494, %r1479, %r1493;
	mov.b32 	%r1484, 128;
	// begin inline asm
	{
    .reg .pred p;
    and.b32 %r1482, %r1483, %r1484;    setp.ne.u32 p, %r1482, 0;
    vote.ballot.sync.b32 %r1482, p, 0xffffffff;
    @!p not.b32 %r1482, %r1482;
}

	// end inline asm
	and.b32  	%r1495, %r1482, %r1494;
	clz.b32 	%r1496, %r1495;
	sub.s32 	%r298, 31, %r1496;
	and.b32  	%r1497, %r933, %r1495;
	popc.b32 	%r299, %r1497;
	setp.ne.s32 	%p196, %r440, %r298;
	mov.b32 	%r2399, 0;
	@%p196 bra 	$L__BB5_207;
	mov.u32 	%r1500, _ZZN3cub18CUB_300001_SM_10006detail10radix_sort29DeviceRadixSortOnesweepKernelINS1_5radix10policy_hubIfiyE10Policy1000ELNS0_9SortOrderE1EfiyiiNS1_21identity_decomposer_tEEEvPT5_SB_PT3_PKSC_PT1_PKSG_PT2_PKSK_T4_iiT6_E1s;
	add.s32 	%r1501, %r1500, %r960;
	shl.b32 	%r1502, %r1483, 2;
	add.s32 	%r1503, %r1501, %r1502;
	atom.shared.add.u32 	%r2399, [%r1503], %r299;
$L__BB5_207:
	ld.param.u32 	%r2266, [_ZN3cub18CUB_300001_SM_10006detail10radix_sort29DeviceRadixSortOnesweepKernelINS1_5radix10policy_hubIfiyE10Policy1000ELNS0_9SortOrderE1EfiyiiNS1_21identity_decomposer_tEEEvPT5_SB_PT3_PKSC_PT1_PKSG_PT2_PKSK_T4_iiT6__param_9];
	shfl.sync.idx.b32	%r1529|%p197, %r2399, %r298, 31, -1;
	add.s32 	%r302, %r299, %r1529;
	setp.eq.s32 	%p198, %r2371, 2147483647;
	selp.b32 	%r1530, -2147483648, %r2371, %p198;
	shr.u32 	%r1531, %r1530, %r2266;
	and.b32  	%r1526, %r1531, %r218;
	mov.b32 	%r1506, 1;
	// begin inline asm
	{
    .reg .pred p;
    and.b32 %r1504, %r1526, %r1506;    setp.ne.u32 p, %r1504, 0;
    vote.ballot.sync.b32 %r1504, p, 0xffffffff;
    @!p not.b32 %r1504, %r1504;
}

	// end inline asm
	mov.b32 	%r1509, 2;
	// begin inline asm
	{
    .reg .pred p;
    and.b32 %r1507, %r1526, %r1509;    setp.ne.u32 p, %r1507, 0;
    vote.ballot.sync.b32 %r1507, p, 0xffffffff;
    @!p not.b32 %r1507, %r1507;
}

	// end inline asm
	and.b32  	%r1532, %r1507, %r1504;
	mov.b32 	%r1512, 4;
	// begin inline asm
	{
    .reg .pred p;
    and.b32 %r1510, %r1526, %r1512;    setp.ne.u32 p, %r1510, 0;
    vote.ballot.sync.b32 %r1510, p, 0xffffffff;
    @!p not.b32 %r1510, %r1510;
}

	// end inline asm
	and.b32  	%r1533, %r1510, %r1532;
	mov.b32 	%r1515, 8;
	// begin inline asm
	{
    .reg .pred p;
    and.b32 %r1513, %r1526, %r1515;    setp.ne.u32 p, %r1513, 0;
    vote.ballot.sync.b32 %r1513, p, 0xffffffff;
    @!p not.b32 %r1513, %r1513;
}

	// end inline asm
	and.b32  	%r1534, %r1513, %r1533;
	mov.b32 	%r1518, 16;
	// begin inline asm
	{
    .reg .pred p;
    and.b32 %r1516, %r1526, %r1518;    setp.ne.u32 p, %r1516, 0;
    vote.ballot.sync.b32 %r1516, p, 0xffffffff;
    @!p not.b32 %r1516, %r1516;
}

	// end inline asm
	and.b32  	%r1535, %r1516, %r1534;
	mov.b32 	%r1521, 32;
	// begin inline asm
	{
    .reg .pred p;
    and.b32 %r1519, %r1526, %r1521;    setp.ne.u32 p, %r1519, 0;
    vote.ballot.sync.b32 %r1519, p, 0xffffffff;
    @!p not.b32 %r1519, %r1519;
}

	// end inline asm
	and.b32  	%r1536, %r1519, %r1535;
	mov.b32 	%r1524, 64;
	// begin inline asm
	{
    .reg .pred p;
    and.b32 %r1522, %r1526, %r1524;    setp.ne.u32 p, %r1522, 0;
    vote.ballot.sync.b32 %r1522, p, 0xffffffff;
    @!p not.b32 %r1522, %r1522;
}

	// end inline asm
	and.b32  	%r1537, %r1522, %r1536;
	mov.b32 	%r1527, 128;
	// begin inline asm
	{
    .reg .pred p;
    and.b32 %r1525, %r1526, %r1527;    setp.ne.u32 p, %r1525, 0;
    vote.ballot.sync.b32 %r1525, p, 0xffffffff;
    @!p not.b32 %r1525, %r1525;
}

	// end inline asm
	and.b32  	%r1538, %r1525, %r1537;
	clz.b32 	%r1539, %r1538;
	sub.s32 	%r304, 31, %r1539;
	and.b32  	%r1540, %r933, %r1538;
	popc.b32 	%r305, %r1540;
	setp.ne.s32 	%p199, %r440, %r304;
	mov.b32 	%r2400, 0;
	@%p199 bra 	$L__BB5_209;
	mov.u32 	%r1543, _ZZN3cub18CUB_300001_SM_10006detail10radix_sort29DeviceRadixSortOnesweepKernelINS1_5radix10policy_hubIfiyE10Policy1000ELNS0_9SortOrderE1EfiyiiNS1_21identity_decomposer_tEEEvPT5_SB_PT3_PKSC_PT1_PKSG_PT2_PKSK_T4_iiT6_E1s;
	add.s32 	%r1544, %r1543, %r960;
	shl.b32 	%r1545, %r1526, 2;
	add.s32 	%r1546, %r1544, %r1545;
	atom.shared.add.u32 	%r2400, [%r1546], %r305;
$L__BB5_209:
	ld.param.u32 	%r2267, [_ZN3cub18CUB_300001_SM_10006detail10radix_sort29DeviceRadixSortOnesweepKernelINS1_5radix10policy_hubIfiyE10Policy1000ELNS0_9SortOrderE1EfiyiiNS1_21identity_decomposer_tEEEvPT5_SB_PT3_PKSC_PT1_PKSG_PT2_PKSK_T4_iiT6__param_9];
	shfl.sync.idx.b32	%r1572|%p200, %r2400, %r304, 31, -1;
	add.s32 	%r308, %r305, %r1572;
	setp.eq.s32 	%p201, %r2370, 2147483647;
	selp.b32 	%r1573, -2147483648, %r2370, %p201;
	shr.u32 	%r1574, %r1573, %r2267;
	and.b32  	%r1569, %r1574, %r218;
	mov.b32 	%r1549, 1;
	// begin inline asm
	{
    .reg .pred p;
    and.b32 %r1547, %r1569, %r1549;    setp.ne.u32 p, %r1547, 0;
    vote.ballot.sync.b32 %r1547, p, 0xffffffff;
    @!p not.b32 %r1547, %r1547;
}

	// end inline asm
	mov.b32 	%r1552, 2;
	// begin inline asm
	{
    .reg .pred p;
    and.b32 %r1550, %r1569, %r1552;    setp.ne.u32 p, %r1550, 0;
    vote.ballot.sync.b32 %r1550, p, 0xffffffff;
    @!p not.b32 %r1550, %r1550;
}

	// end inline asm
	and.b32  	%r1575, %r1550, %r1547;
	mov.b32 	%r1555, 4;
	// begin inline asm
	{
    .reg .pred p;
    and.b32 %r1553, %r1569, %r1555;    setp.ne.u32 p, %r1553, 0;
    vote.ballot.sync.b32 %r1553, p, 0xffffffff;
    @!p not.b32 %r1553, %r1553;
}

	// end inline asm
	and.b32  	%r1576, %r1553, %r1575;
	mov.b32 	%r1558, 8;
	// begin inline asm
	{
    .reg .pred p;
    and.b32 %r1556, %r1569, %r1558;    setp.ne.u32 p, %r1556, 0;
    vote.ballot.sync.b32 %r1556, p, 0xffffffff;
    @!p not.b32 %r1556, %r1556;
}

	// end inline asm
	and.b32  	%r1577, %r1556, %r1576;
	mov.b32 	%r1561, 16;
	// begin inline asm
	{
    .reg .pred p;
    and.b32 %r1559, %r1569, %r1561;    setp.ne.u32 p, %r1559, 0;
    vote.ballot.sync.b32 %r1559, p, 0xffffffff;
    @!p not.b32 %r1559, %r1559;
}

	// end inline asm
	and.b32  	%r1578, %r1559, %r1577;
	mov.b32 	%r1564, 32;
	// begin inline asm
	{
    .reg .pred p;
    and.b32 %r1562, %r1569, %r1564;    setp.ne.u32 p, %r1562, 0;
    vote.ballot.sync.b32 %r1562, p, 0xffffffff;
    @!p not.b32 %r1562, %r1562;
}

	// end inline asm
	and.b32  	%r1579, %r1562, %r1578;
	mov.b32 	%r1567, 64;
	// begin inline asm
	{
    .reg .pred p;
    and.b32 %r1565, %r1569, %r1567;    setp.ne.u32 p, %r1565, 0;
    vote.ballot.sync.b32 %r1565, p, 0xffffffff;
    @!p not.b32 %r1565, %r1565;
}

	// end inline asm
	and.b32  	%r1580, %r1565, %r1579;
	mov.b32 	%r1570, 128;
	// begin inline asm
	{
    .reg .pred p;
    and.b32 %r1568, %r1569, %r1570;    setp.ne.u32 p, %r1568, 0;
    vote.ballot.sync.b32 %r1568, p, 0xffffffff;
    @!p not.b32 %r1568, %r1568;
}

	// end inline asm
	and.b32  	%r1581, %r1568, %r1580;
	clz.b32 	%r1582, %r1581;
	sub.s32 	%r310, 31, %r1582;
	and.b32  	%r1583, %r933, %r1581;
	popc.b32 	%r311, %r1583;
	setp.ne.s32 	%p202, %r440, %r310;
	mov.b32 	%r2401, 0;
	@%p202 bra 	$L__BB5_211;
	mov.u32 	%r1586, _ZZN3cub18CUB_300001_SM_10006detail10radix_sort29DeviceRadixSortOnesweepKernelINS1_5radix10policy_hubIfiyE10Policy1000ELNS0_9SortOrderE1EfiyiiNS1_21identity_decomposer_tEEEvPT5_SB_PT3_PKSC_PT1_PKSG_PT2_PKSK_T4_iiT6_E1s;
	add.s32 	%r1587, %r1586, %r960;
	shl.b32 	%r1588, %r1569, 2;
	add.s32 	%r1589, %r1587, %r1588;
	atom.shared.add.u32 	%r2401, [%r1589], %r311;
$L__BB5_211:
	ld.param.u32 	%r2268, [_ZN3cub18CUB_300001_SM_10006detail10radix_sort29DeviceRadixSortOnesweepKernelINS1_5radix10policy_hubIfiyE10Policy1000ELNS0_9SortOrderE1EfiyiiNS1_21identity_decomposer_tEEEvPT5_SB_PT3_PKSC_PT1_PKSG_PT2_PKSK_T4_iiT6__param_9];
	shfl.sync.idx.b32	%r1615|%p203, %r2401, %r310, 31, -1;
	add.s32 	%r314, %r311, %r1615;
	setp.eq.s32 	%p204, %r2369, 2147483647;
	selp.b32 	%r1616, -2147483648, %r2369, %p204;
	shr.u32 	%r1617, %r1616, %r2268;
	and.b32  	%r1612, %r1617, %r218;
	mov.b32 	%r1592, 1;
	// begin inline asm
	{
    .reg .pred p;
    and.b32 %r1590, %r1612, %r1592;    setp.ne.u32 p, %r1590, 0;
    vote.ballot.sync.b32 %r1590, p, 0xffffffff;
    @!p not.b32 %r1590, %r1590;
}

	// end inline asm
	mov.b32 	%r1595, 2;
	// begin inline asm
	{
    .reg .pred p;
    and.b32 %r1593, %r1612, %r1595;    setp.ne.u32 p, %r1593, 0;
    vote.ballot.sync.b32 %r1593, p, 0xffffffff;
    @!p not.b32 %r1593, %r1593;
}

	// end inline asm
	and.b32  	%r1618, %r1593, %r1590;
	mov.b32 	%r1598, 4;
	// begin inline asm
	{
    .reg .pred p;
    and.b32 %r1596, %r1612, %r1598;    setp.ne.u32 p, %r1596, 0;
    vote.ballot.sync.b32 %r1596, p, 0xffffffff;
    @!p not.b32 %r1596, %r1596;
}

	// end inline asm
	and.b32  	%r1619, %r1596, %r1618;
	mov.b32 	%r1601, 8;
	// begin inline asm
	{
    .reg .pred p;
    and.b32 %r1599, %r1612, %r1601;    setp.ne.u32 p, %r1599, 0;
    vote.ballot.sync.b32 %r1599, p, 0xffffffff;
    @!p not.b32 %r1599, %r1599;
}

	// end inline asm
	and.b32  	%r1620, %r1599, %r1619;
	mov.b32 	%r1604, 16;
	// begin inline asm
	{
    .reg .pred p;
    and.b32 %r1602, %r1612, %r1604;    setp.ne.u32 p, %r1602, 0;
    vote.ballot.sync.b32 %r1602, p, 0xffffffff;
    @!p not.b32 %r1602, %r1602;
}

	// end inline asm
	and.b32  	%r1621, %r1602, %r1620;
	mov.b32 	%r1607, 32;
	// begin inline asm
	{
    .reg .pred p;
    and.b32 %r1605, %r1612, %r1607;    setp.ne.u32 p, %r1605, 0;
    vote.ballot.sync.b32 %r1605, p, 0xffffffff;
    @!p not.b32 %r1605, %r1605;
}

	// end inline asm
	and.b32  	%r1622, %r1605, %r1621;
	mov.b32 	%r1610, 64;
	// begin inline asm
	{
    .reg .pred p;
    and.b32 %r1608, %r1612, %r1610;    setp.ne.u32 p, %r1608, 0;
    vote.ballot.sync.b32 %r1608, p, 0xffffffff;
    @!p not.b32 %r1608, %r1608;
}

	// end inline asm
	and.b32  	%r1623, %r1608, %r1622;
	mov.b32 	%r1613, 128;
	// begin inline asm
	{
    .reg .pred p;
    and.b32 %r1611, %r1612, %r1613;    setp.ne.u32 p, %r1611, 0;
    vote.ballot.sync.b32 %r1611, p, 0xffffffff;
    @!p not.b32 %r1611, %r1611;
}

	// end inline asm
	and.b32  	%r1624, %r1611, %r1623;
	clz.b32 	%r1625, %r1624;
	sub.s32 	%r316, 31, %r1625;
	and.b32  	%r1626, %r933, %r1624;
	popc.b32 	%r317, %r1626;
	setp.ne.s32 	%p205, %r440, %r316;
	mov.b32 	%r2402, 0;
	@%p205 bra 	$L__BB5_213;
	mov.u32 	%r1629, _ZZN3cub18CUB_300001_SM_10006detail10radix_sort29DeviceRadixSortOnesweepKernelINS1_5radix10policy_hubIfiyE10Policy1000ELNS0_9SortOrderE1EfiyiiNS1_21identity_decomposer_tEEEvPT5_SB_PT3_PKSC_PT1_PKSG_PT2_PKSK_T4_iiT6_E1s;
	add.s32 	%r1630, %r1629, %r960;
	shl.b32 	%r1631, %r1612, 2;
	add.s32 	%r1632, %r1630, %r1631;
	atom.shared.add.u32 	%r2402, [%r1632], %r317;
$L__BB5_213:
	setp.gt.u32 	%p206, %r1, 255;
	shfl.sync.idx.b32	%r1633|%p207, %r2402, %r316, 31, -1;
	add.s32 	%r1634, %r317, %r1633;
	bar.sync 	0;
	shl.b32 	%r1635, %r224, 2;
	mov.u32 	%r1636, _ZZN3cub18CUB_300001_SM_10006detail10radix_sort29DeviceRadixSortOnesweepKernelINS1_5radix10policy_hubIfiyE10Policy1000ELNS0_9SortOrderE1EfiyiiNS1_21identity_decomposer_tEEEvPT5_SB_PT3_PKSC_PT1_PKSG_PT2_PKSK_T4_iiT6_E1s;
	add.s32 	%r320, %r1636, %r1635;
	st.shared.u32 	[%r320+-4], %r2385;
	shl.b32 	%r1637, %r230, 2;
	add.s32 	%r321, %r1636, %r1637;
	st.shared.u32 	[%r321+-4], %r2384;
	shl.b32 	%r1638, %r236, 2;
	add.s32 	%r322, %r1636, %r1638;
	st.shared.u32 	[%r322+-4], %r2383;
	shl.b32 	%r1639, %r242, 2;
	add.s32 	%r323, %r1636, %r1639;
	st.shared.u32 	[%r323+-4], %r2382;
	shl.b32 	%r1640, %r248, 2;
	add.s32 	%r324, %r1636, %r1640;
	st.shared.u32 	[%r324+-4], %r2381;
	shl.b32 	%r1641, %r254, 2;
	add.s32 	%r325, %r1636, %r1641;
	st.shared.u32 	[%r325+-4], %r2380;
	shl.b32 	%r1642, %r260, 2;
	add.s32 	%r326, %r1636, %r1642;
	st.shared.u32 	[%r326+-4], %r2379;
	shl.b32 	%r1643, %r266, 2;
	add.s32 	%r327, %r1636, %r1643;
	st.shared.u32 	[%r327+-4], %r2378;
	shl.b32 	%r1644, %r272, 2;
	add.s32 	%r328, %r1636, %r1644;
	st.shared.u32 	[%r328+-4], %r2377;
	shl.b32 	%r1645, %r278, 2;
	add.s32 	%r329, %r1636, %r1645;
	st.shared.u32 	[%r329+-4], %r2376;
	shl.b32 	%r1646, %r284, 2;
	add.s32 	%r330, %r1636, %r1646;
	st.shared.u32 	[%r330+-4], %r2375;
	shl.b32 	%r1647, %r290, 2;
	add.s32 	%r331, %r1636, %r1647;
	st.shared.u32 	[%r331+-4], %r2374;
	shl.b32 	%r1648, %r296, 2;
	add.s32 	%r332, %r1636, %r1648;
	st.shared.u32 	[%r332+-4], %r2373;
	shl.b32 	%r1649, %r302, 2;
	add.s32 	%r333, %r1636, %r1649;
	st.shared.u32 	[%r333+-4], %r2372;
	shl.b32 	%r1650, %r308, 2;
	add.s32 	%r334, %r1636, %r1650;
	st.shared.u32 	[%r334+-4], %r2371;
	shl.b32 	%r1651, %r314, 2;
	add.s32 	%r335, %r1636, %r1651;
	st.shared.u32 	[%r335+-4], %r2370;
	shl.b32 	%r1652, %r1634, 2;
	add.s32 	%r336, %r1636, %r1652;
	st.shared.u32 	[%r336+-4], %r2369;
	shl.b32 	%r1653, %r1, 3;
	add.s32 	%r1654, %r1636, %r1653;
	add.s32 	%r337, %r1654, 26112;
	@%p206 bra 	$L__BB5_221;
	ld.param.u64 	%rd437, [_ZN3cub18CUB_300001_SM_10006detail10radix_sort29DeviceRadixSortOnesweepKernelINS1_5radix10policy_hubIfiyE10Policy1000ELNS0_9SortOrderE1EfiyiiNS1_21identity_decomposer_tEEEvPT5_SB_PT3_PKSC_PT1_PKSG_PT2_PKSK_T4_iiT6__param_3];
	cvta.to.global.u64 	%rd93, %rd437;
	shl.b64 	%rd94, %rd9, 3;
	add.s64 	%rd95, %rd93, %rd94;
	ld.global.u64 	%rd96, [%rd95];
	cvt.s64.s32 	%rd97, %r215;
	sub.s64 	%rd456, %rd96, %rd97;
	st.shared.u64 	[%r337], %rd456;
	setp.lt.s32 	%p208, %r3, 1;
	mov.u32 	%r2406, %r2331;
	@%p208 bra 	$L__BB5_220;
	mov.b32 	%r2404, -1;
	mov.u32 	%r2403, %r3;
	mov.u32 	%r2406, %r2331;
$L__BB5_216:
	ld.param.u64 	%rd430, [_ZN3cub18CUB_300001_SM_10006detail10radix_sort29DeviceRadixSortOnesweepKernelINS1_5radix10policy_hubIfiyE10Policy1000ELNS0_9SortOrderE1EfiyiiNS1_21identity_decomposer_tEEEvPT5_SB_PT3_PKSC_PT1_PKSG_PT2_PKSK_T4_iiT6__param_0];
	add.s32 	%r341, %r2403, -1;
	shl.b32 	%r1656, %r341, 8;
	add.s32 	%r1657, %r1656, %r1;
	cvta.to.global.u64 	%rd98, %rd430;
	mul.wide.s32 	%rd99, %r1657, 4;
	add.s64 	%rd19, %rd98, %rd99;
$L__BB5_217:
	membar.cta;
	ld.volatile.global.u32 	%r342, [%rd19];
	setp.eq.s32 	%p209, %r342, 0;
	@%p209 bra 	$L__BB5_217;
	and.b32  	%r1658, %r342, 1073741823;
	add.s32 	%r2406, %r1658, %r2406;
	setp.gt.s32 	%p210, %r342, -1;
	vote.sync.ballot.b32 	%r2404, %p210, %r2404;
	setp.gt.u32 	%p212, %r2403, 1;
	and.pred  	%p213, %p210, %p212;
	mov.u32 	%r2403, %r341;
	@%p213 bra 	$L__BB5_216;
	ld.shared.u64 	%rd456, [%r337];
$L__BB5_220:
	ld.param.u64 	%rd431, [_ZN3cub18CUB_300001_SM_10006detail10radix_sort29DeviceRadixSortOnesweepKernelINS1_5radix10policy_hubIfiyE10Policy1000ELNS0_9SortOrderE1EfiyiiNS1_21identity_decomposer_tEEEvPT5_SB_PT3_PKSC_PT1_PKSG_PT2_PKSK_T4_iiT6__param_0];
	or.b32  	%r1659, %r2406, -2147483648;
	cvta.to.global.u64 	%rd100, %rd431;
	shl.b32 	%r1660, %r3, 8;
	add.s32 	%r1661, %r1660, %r1;
	mul.wide.s32 	%rd101, %r1661, 4;
	add.s64 	%rd102, %rd100, %rd101;
	st.volatile.global.u32 	[%rd102], %r1659;
	sub.s32 	%r1662, %r2406, %r2331;
	cvt.s64.s32 	%rd103, %r1662;
	add.s64 	%rd104, %rd456, %rd103;
	st.shared.u64 	[%r337], %rd104;
$L__BB5_221:
	ld.param.u32 	%r2244, [_ZN3cub18CUB_300001_SM_10006detail10radix_sort29DeviceRadixSortOnesweepKernelINS1_5radix10policy_hubIfiyE10Policy1000ELNS0_9SortOrderE1EfiyiiNS1_21identity_decomposer_tEEEvPT5_SB_PT3_PKSC_PT1_PKSG_PT2_PKSK_T4_iiT6__param_8];
	ld.param.u64 	%rd434, [_ZN3cub18CUB_300001_SM_10006detail10radix_sort29DeviceRadixSortOnesweepKernelINS1_5radix10policy_hubIfiyE10Policy1000ELNS0_9SortOrderE1EfiyiiNS1_21identity_decomposer_tEEEvPT5_SB_PT3_PKSC_PT1_PKSG_PT2_PKSK_T4_iiT6__param_2];
	setp.gt.u32 	%p214, %r1, 255;
	mad.lo.s32 	%r346, %r3, 6528, 6528;
	setp.lt.s32 	%p215, %r346, %r2244;
	setp.eq.s64 	%p216, %rd434, 0;
	or.pred  	%p217, %p216, %p215;
	or.pred  	%p218, %p214, %p217;
	@%p218 bra 	$L__BB5_223;
	ld.param.u64 	%rd435, [_ZN3cub18CUB_300001_SM_10006detail10radix_sort29DeviceRadixSortOnesweepKernelINS1_5radix10policy_hubIfiyE10Policy1000ELNS0_9SortOrderE1EfiyiiNS1_21identity_decomposer_tEEEvPT5_SB_PT3_PKSC_PT1_PKSG_PT2_PKSK_T4_iiT6__param_2];
	ld.shared.u64 	%rd105, [%r337];
	cvt.s64.s32 	%rd106, %r2331;
	cvt.s64.s32 	%rd107, %r215;
	add.s64 	%rd108, %rd107, %rd106;
	add.s64 	%rd109, %rd108, %rd105;
	cvta.to.global.u64 	%rd110, %rd435;
	shl.b64 	%rd111, %rd9, 3;
	add.s64 	%rd112, %rd110, %rd111;
	st.global.u64 	[%rd112], %rd109;
$L__BB5_223:
	ld.param.u32 	%r2245, [_ZN3cub18CUB_300001_SM_10006detail10radix_sort29DeviceRadixSortOnesweepKernelINS1_5radix10policy_hubIfiyE10Policy1000ELNS0_9SortOrderE1EfiyiiNS1_21identity_decomposer_tEEEvPT5_SB_PT3_PKSC_PT1_PKSG_PT2_PKSK_T4_iiT6__param_8];
	ld.param.u64 	%rd438, [_ZN3cub18CUB_300001_SM_10006detail10radix_sort29DeviceRadixSortOnesweepKernelINS1_5radix10policy_hubIfiyE10Policy1000ELNS0_9SortOrderE1EfiyiiNS1_21identity_decomposer_tEEEvPT5_SB_PT3_PKSC_PT1_PKSG_PT2_PKSK_T4_iiT6__param_4];
	cvta.to.global.u64 	%rd22, %rd438;
	shl.b32 	%r1663, %r1, 2;
	add.s32 	%r347, %r1636, %r1663;
	setp.gt.s32 	%p219, %r346, %r2245;
	bar.sync 	0;
	@%p219 bra 	$L__BB5_225;
	ld.param.u32 	%r2269, [_ZN3cub18CUB_300001_SM_10006detail10radix_sort29DeviceRadixSortOnesweepKernelINS1_5radix10policy_hubIfiyE10Policy1000ELNS0_9SortOrderE1EfiyiiNS1_21identity_decomposer_tEEEvPT5_SB_PT3_PKSC_PT1_PKSG_PT2_PKSK_T4_iiT6__param_9];
	ld.shared.u32 	%r1665, [%r347];
	setp.eq.s32 	%p220, %r1665, 2147483647;
	selp.b32 	%r1666, -2147483648, %r1665, %p220;
	shr.u32 	%r1667, %r1666, %r2269;
	and.b32  	%r1668, %r1667, %r218;
	shl.b32 	%r1669, %r1668, 3;
	add.s32 	%r1671, %r1636, 26112;
	add.s32 	%r1672, %r1671, %r1669;
	ld.shared.u64 	%rd113, [%r1672];
	add.s64 	%rd114, %rd113, %rd9;
	setp.lt.s32 	%p221, %r1665, 0;
	selp.b32 	%r1673, 0, 2147483647, %p221;
	xor.b32  	%r1674, %r1673, %r1665;
	shl.b64 	%rd115, %rd114, 2;
	add.s64 	%rd116, %rd22, %rd115;
	st.global.u32 	[%rd116], %r1674;
	bar.warp.sync 	-1;
	ld.shared.u32 	%r1675, [%r347+1536];
	setp.eq.s32 	%p222, %r1675, 2147483647;
	selp.b32 	%r1676, -2147483648, %r1675, %p222;
	shr.u32 	%r1677, %r1676, %r2269;
	and.b32  	%r1678, %r1677, %r218;
	shl.b32 	%r1679, %r1678, 3;
	add.s32 	%r1680, %r1671, %r1679;
	ld.shared.u64 	%rd117, [%r1680];
	add.s64 	%rd118, %rd117, %rd9;
	setp.lt.s32 	%p223, %r1675, 0;
	selp.b32 	%r1681, 0, 2147483647, %p223;
	xor.b32  	%r1682, %r1681, %r1675;
	shl.b64 	%rd119, %rd118, 2;
	add.s64 	%rd120, %rd22, %rd119;
	st.global.u32 	[%rd120+1536], %r1682;
	bar.warp.sync 	-1;
	ld.shared.u32 	%r1683, [%r347+3072];
	setp.eq.s32 	%p224, %r1683, 2147483647;
	selp.b32 	%r1684, -2147483648, %r1683, %p224;
	shr.u32 	%r1685, %r1684, %r2269;
	and.b32  	%r1686, %r1685, %r218;
	shl.b32 	%r1687, %r1686, 3;
	add.s32 	%r1688, %r1671, %r1687;
	ld.shared.u64 	%rd121, [%r1688];
	add.s64 	%rd122, %rd121, %rd9;
	setp.lt.s32 	%p225, %r1683, 0;
	selp.b32 	%r1689, 0, 2147483647, %p225;
	xor.b32  	%r1690, %r1689, %r1683;
	shl.b64 	%rd123, %rd122, 2;
	add.s64 	%rd124, %rd22, %rd123;
	st.global.u32 	[%rd124+3072], %r1690;
	bar.warp.sync 	-1;
	ld.shared.u32 	%r1691, [%r347+4608];
	setp.eq.s32 	%p226, %r1691, 2147483647;
	selp.b32 	%r1692, -2147483648, %r1691, %p226;
	shr.u32 	%r1693, %r1692, %r2269;
	and.b32  	%r1694, %r1693, %r218;
	shl.b32 	%r1695, %r1694, 3;
	add.s32 	%r1696, %r1671, %r1695;
	ld.shared.u64 	%rd125, [%r1696];
	add.s64 	%rd126, %rd125, %rd9;
	setp.lt.s32 	%p227, %r1691, 0;
	selp.b32 	%r1697, 0, 2147483647, %p227;
	xor.b32  	%r1698, %r1697, %r1691;
	shl.b64 	%rd127, %rd126, 2;
	add.s64 	%rd128, %rd22, %rd127;
	st.global.u32 	[%rd128+4608], %r1698;
	bar.warp.sync 	-1;
	ld.shared.u32 	%r1699, [%r347+6144];
	setp.eq.s32 	%p228, %r1699, 2147483647;
	selp.b32 	%r1700, -2147483648, %r1699, %p228;
	shr.u32 	%r1701, %r1700, %r2269;
	and.b32  	%r1702, %r1701, %r218;
	shl.b32 	%r1703, %r1702, 3;
	add.s32 	%r1704, %r1671, %r1703;
	ld.shared.u64 	%rd129, [%r1704];
	add.s64 	%rd130, %rd129, %rd9;
	setp.lt.s32 	%p229, %r1699, 0;
	selp.b32 	%r1705, 0, 2147483647, %p229;
	xor.b32  	%r1706, %r1705, %r1699;
	shl.b64 	%rd131, %rd130, 2;
	add.s64 	%rd132, %rd22, %rd131;
	st.global.u32 	[%rd132+6144], %r1706;
	bar.warp.sync 	-1;
	ld.shared.u32 	%r1707, [%r347+7680];
	setp.eq.s32 	%p230, %r1707, 2147483647;
	selp.b32 	%r1708, -2147483648, %r1707, %p230;
	shr.u32 	%r1709, %r1708, %r2269;
	and.b32  	%r1710, %r1709, %r218;
	shl.b32 	%r1711, %r1710, 3;
	add.s32 	%r1712, %r1671, %r1711;
	ld.shared.u64 	%rd133, [%r1712];
	add.s64 	%rd134, %rd133, %rd9;
	setp.lt.s32 	%p231, %r1707, 0;
	selp.b32 	%r1713, 0, 2147483647, %p231;
	xor.b32  	%r1714, %r1713, %r1707;
	shl.b64 	%rd135, %rd134, 2;
	add.s64 	%rd136, %rd22, %rd135;
	st.global.u32 	[%rd136+7680], %r1714;
	bar.warp.sync 	-1;
	ld.shared.u32 	%r1715, [%r347+9216];
	setp.eq.s32 	%p232, %r1715, 2147483647;
	selp.b32 	%r1716, -2147483648, %r1715, %p232;
	shr.u32 	%r1717, %r1716, %r2269;
	and.b32  	%r1718, %r1717, %r218;
	shl.b32 	%r1719, %r1718, 3;
	add.s32 	%r1720, %r1671, %r1719;
	ld.shared.u64 	%rd137, [%r1720];
	add.s64 	%rd138, %rd137, %rd9;
	setp.lt.s32 	%p233, %r1715, 0;
	selp.b32 	%r1721, 0, 2147483647, %p233;
	xor.b32  	%r1722, %r1721, %r1715;
	shl.b64 	%rd139, %rd138, 2;
	add.s64 	%rd140, %rd22, %rd139;
	st.global.u32 	[%rd140+9216], %r1722;
	bar.warp.sync 	-1;
	ld.shared.u32 	%r1723, [%r347+10752];
	setp.eq.s32 	%p234, %r1723, 2147483647;
	selp.b32 	%r1724, -2147483648, %r1723, %p234;
	shr.u32 	%r1725, %r1724, %r2269;
	and.b32  	%r1726, %r1725, %r218;
	shl.b32 	%r1727, %r1726, 3;
	add.s32 	%r1728, %r1671, %r1727;
	ld.shared.u64 	%rd141, [%r1728];
	add.s64 	%rd142, %rd141, %rd9;
	setp.lt.s32 	%p235, %r1723, 0;
	selp.b32 	%r1729, 0, 2147483647, %p235;
	xor.b32  	%r1730, %r1729, %r1723;
	shl.b64 	%rd143, %rd142, 2;
	add.s64 	%rd144, %rd22, %rd143;
	st.global.u32 	[%rd144+10752], %r1730;
	bar.warp.sync 	-1;
	ld.shared.u32 	%r1731, [%r347+12288];
	setp.eq.s32 	%p236, %r1731, 2147483647;
	selp.b32 	%r1732, -2147483648, %r1731, %p236;
	shr.u32 	%r1733, %r1732, %r2269;
	and.b32  	%r1734, %r1733, %r218;
	shl.b32 	%r1735, %r1734, 3;
	add.s32 	%r1736, %r1671, %r1735;
	ld.shared.u64 	%rd145, [%r1736];
	add.s64 	%rd146, %rd145, %rd9;
	setp.lt.s32 	%p237, %r1731, 0;
	selp.b32 	%r1737, 0, 2147483647, %p237;
	xor.b32  	%r1738, %r1737, %r1731;
	shl.b64 	%rd147, %rd146, 2;
	add.s64 	%rd148, %rd22, %rd147;
	st.global.u32 	[%rd148+12288], %r1738;
	bar.warp.sync 	-1;
	ld.shared.u32 	%r1739, [%r347+13824];
	setp.eq.s32 	%p238, %r1739, 2147483647;
	selp.b32 	%r1740, -2147483648, %r1739, %p238;
	shr.u32 	%r1741, %r1740, %r2269;
	and.b32  	%r1742, %r1741, %r218;
	shl.b32 	%r1743, %r1742, 3;
	add.s32 	%r1744, %r1671, %r1743;
	ld.shared.u64 	%rd149, [%r1744];
	add.s64 	%rd150, %rd149, %rd9;
	setp.lt.s32 	%p239, %r1739, 0;
	selp.b32 	%r1745, 0, 2147483647, %p239;
	xor.b32  	%r1746, %r1745, %r1739;
	shl.b64 	%rd151, %rd150, 2;
	add.s64 	%rd152, %rd22, %rd151;
	st.global.u32 	[%rd152+13824], %r1746;
	bar.warp.sync 	-1;
	ld.shared.u32 	%r1747, [%r347+15360];
	setp.eq.s32 	%p240, %r1747, 2147483647;
	selp.b32 	%r1748, -2147483648, %r1747, %p240;
	shr.u32 	%r1749, %r1748, %r2269;
	and.b32  	%r1750, %r1749, %r218;
	shl.b32 	%r1751, %r1750, 3;
	add.s32 	%r1752, %r1671, %r1751;
	ld.shared.u64 	%rd153, [%r1752];
	add.s64 	%rd154, %rd153, %rd9;
	setp.lt.s32 	%p241, %r1747, 0;
	selp.b32 	%r1753, 0, 2147483647, %p241;
	xor.b32  	%r1754, %r1753, %r1747;
	shl.b64 	%rd155, %rd154, 2;
	add.s64 	%rd156, %rd22, %rd155;
	st.global.u32 	[%rd156+15360], %r1754;
	bar.warp.sync 	-1;
	ld.shared.u32 	%r1755, [%r347+16896];
	setp.eq.s32 	%p242, %r1755, 2147483647;
	selp.b32 	%r1756, -2147483648, %r1755, %p242;
	shr.u32 	%r1757, %r1756, %r2269;
	and.b32  	%r1758, %r1757, %r218;
	shl.b32 	%r1759, %r1758, 3;
	add.s32 	%r1760, %r1671, %r1759;
	ld.shared.u64 	%rd157, [%r1760];
	add.s64 	%rd158, %rd157, %rd9;
	setp.lt.s32 	%p243, %r1755, 0;
	selp.b32 	%r1761, 0, 2147483647, %p243;
	xor.b32  	%r1762, %r1761, %r1755;
	shl.b64 	%rd159, %rd158, 2;
	add.s64 	%rd160, %rd22, %rd159;
	st.global.u32 	[%rd160+16896], %r1762;
	bar.warp.sync 	-1;
	ld.shared.u32 	%r1763, [%r347+18432];
	setp.eq.s32 	%p244, %r1763, 2147483647;
	selp.b32 	%r1764, -2147483648, %r1763, %p244;
	shr.u32 	%r1765, %r1764, %r2269;
	and.b32  	%r1766, %r1765, %r218;
	shl.b32 	%r1767, %r1766, 3;
	add.s32 	%r1768, %r1671, %r1767;
	ld.shared.u64 	%rd161, [%r1768];
	add.s64 	%rd162, %rd161, %rd9;
	setp.lt.s32 	%p245, %r1763, 0;
	selp.b32 	%r1769, 0, 2147483647, %p245;
	xor.b32  	%r1770, %r1769, %r1763;
	shl.b64 	%rd163, %rd162, 2;
	add.s64 	%rd164, %rd22, %rd163;
	st.global.u32 	[%rd164+18432], %r1770;
	bar.warp.sync 	-1;
	ld.shared.u32 	%r1771, [%r347+19968];
	setp.eq.s32 	%p246, %r1771, 2147483647;
	selp.b32 	%r1772, -2147483648, %r1771, %p246;
	shr.u32 	%r1773, %r1772, %r2269;
	and.b32  	%r1774, %r1773, %r218;
	shl.b32 	%r1775, %r1774, 3;
	add.s32 	%r1776, %r1671, %r1775;
	ld.shared.u64 	%rd165, [%r1776];
	add.s64 	%rd166, %rd165, %rd9;
	setp.lt.s32 	%p247, %r1771, 0;
	selp.b32 	%r1777, 0, 2147483647, %p247;
	xor.b32  	%r1778, %r1777, %r1771;
	shl.b64 	%rd167, %rd166, 2;
	add.s64 	%rd168, %rd22, %rd167;
	st.global.u32 	[%rd168+19968], %r1778;
	bar.warp.sync 	-1;
	ld.shared.u32 	%r1779, [%r347+21504];
	setp.eq.s32 	%p248, %r1779, 2147483647;
	selp.b32 	%r1780, -2147483648, %r1779, %p248;
	shr.u32 	%r1781, %r1780, %r2269;
	and.b32  	%r1782, %r1781, %r218;
	shl.b32 	%r1783, %r1782, 3;
	add.s32 	%r1784, %r1671, %r1783;
	ld.shared.u64 	%rd169, [%r1784];
	add.s64 	%rd170, %rd169, %rd9;
	setp.lt.s32 	%p249, %r1779, 0;
	selp.b32 	%r1785, 0, 2147483647, %p249;
	xor.b32  	%r1786, %r1785, %r1779;
	shl.b64 	%rd171, %rd170, 2;
	add.s64 	%rd172, %rd22, %rd171;
	st.global.u32 	[%rd172+21504], %r1786;
	bar.warp.sync 	-1;
	ld.shared.u32 	%r1787, [%r347+23040];
	setp.eq.s32 	%p250, %r1787, 2147483647;
	selp.b32 	%r1788, -2147483648, %r1787, %p250;
	shr.u32 	%r1789, %r1788, %r2269;
	and.b32  	%r1790, %r1789, %r218;
	shl.b32 	%r1791, %r1790, 3;
	add.s32 	%r1792, %r1671, %r1791;
	ld.shared.u64 	%rd173, [%r1792];
	add.s64 	%rd174, %rd173, %rd9;
	setp.lt.s32 	%p251, %r1787, 0;
	selp.b32 	%r1793, 0, 2147483647, %p251;
	xor.b32  	%r1794, %r1793, %r1787;
	shl.b64 	%rd175, %rd174, 2;
	add.s64 	%rd176, %rd22, %rd175;
	st.global.u32 	[%rd176+23040], %r1794;
	bar.warp.sync 	-1;
	ld.shared.u32 	%r1795, [%r347+24576];
	setp.eq.s32 	%p252, %r1795, 2147483647;
	selp.b32 	%r1796, -2147483648, %r1795, %p252;
	shr.u32 	%r1797, %r1796, %r2269;
	and.b32  	%r1798, %r1797, %r218;
	shl.b32 	%r1799, %r1798, 3;
	add.s32 	%r1800, %r1671, %r1799;
	ld.shared.u64 	%rd177, [%r1800];
	add.s64 	%rd178, %rd177, %rd9;
	setp.lt.s32 	%p253, %r1795, 0;
	selp.b32 	%r1801, 0, 2147483647, %p253;
	xor.b32  	%r1802, %r1801, %r1795;
	shl.b64 	%rd179, %rd178, 2;
	add.s64 	%rd180, %rd22, %rd179;
	st.global.u32 	[%rd180+24576], %r1802;
	bar.warp.sync 	-1;
	bra.uni 	$L__BB5_260;
$L__BB5_225:
	ld.param.u32 	%r2246, [_ZN3cub18CUB_300001_SM_10006detail10radix_sort29DeviceRadixSortOnesweepKernelINS1_5radix10policy_hubIfiyE10Policy1000ELNS0_9SortOrderE1EfiyiiNS1_21identity_decomposer_tEEEvPT5_SB_PT3_PKSC_PT1_PKSG_PT2_PKSK_T4_iiT6__param_8];
	mad.lo.s32 	%r348, %r3, -6528, %r2246;
	setp.ge.s32 	%p254, %r1, %r348;
	@%p254 bra 	$L__BB5_227;
	ld.param.u32 	%r2270, [_ZN3cub18CUB_300001_SM_10006detail10radix_sort29DeviceRadixSortOnesweepKernelINS1_5radix10policy_hubIfiyE10Policy1000ELNS0_9SortOrderE1EfiyiiNS1_21identity_decomposer_tEEEvPT5_SB_PT3_PKSC_PT1_PKSG_PT2_PKSK_T4_iiT6__param_9];
	ld.shared.u32 	%r1803, [%r347];
	setp.eq.s32 	%p255, %r1803, 2147483647;
	selp.b32 	%r1804, -2147483648, %r1803, %p255;
	shr.u32 	%r1805, %r1804, %r2270;
	and.b32  	%r1806, %r1805, %r218;
	shl.b32 	%r1807, %r1806, 3;
	add.s32 	%r1809, %r1636, %r1807;
	ld.shared.u64 	%rd181, [%r1809+26112];
	setp.lt.s32 	%p256, %r1803, 0;
	selp.b32 	%r1810, 0, 2147483647, %p256;
	xor.b32  	%r1811, %r1810, %r1803;
	add.s64 	%rd182, %rd181, %rd9;
	shl.b64 	%rd183, %rd182, 2;
	add.s64 	%rd184, %rd22, %rd183;
	st.global.u32 	[%rd184], %r1811;
$L__BB5_227:
	bar.warp.sync 	-1;
	add.s32 	%r1812, %r1, 384;
	setp.ge.s32 	%p257, %r1812, %r348;
	@%p257 bra 	$L__BB5_229;
	ld.param.u32 	%r2271, [_ZN3cub18CUB_300001_SM_10006detail10radix_sort29DeviceRadixSortOnesweepKernelINS1_5radix10policy_hubIfiyE10Policy1000ELNS0_9SortOrderE1EfiyiiNS1_21identity_decomposer_tEEEvPT5_SB_PT3_PKSC_PT1_PKSG_PT2_PKSK_T4_iiT6__param_9];
	ld.shared.u32 	%r1813, [%r347+1536];
	setp.eq.s32 	%p258, %r1813, 2147483647;
	selp.b32 	%r1814, -2147483648, %r1813, %p258;
	shr.u32 	%r1815, %r1814, %r2271;
	and.b32  	%r1816, %r1815, %r218;
	shl.b32 	%r1817, %r1816, 3;
	add.s32 	%r1819, %r1636, %r1817;
	ld.shared.u64 	%rd185, [%r1819+26112];
	setp.lt.s32 	%p259, %r1813, 0;
	selp.b32 	%r1820, 0, 2147483647, %p259;
	xor.b32  	%r1821, %r1820, %r1813;
	add.s64 	%rd186, %rd185, %rd9;
	shl.b64 	%rd187, %rd186, 2;
	add.s64 	%rd188, %rd22, %rd187;
	st.global.u32 	[%rd188+1536], %r1821;
$L__BB5_229:
	bar.warp.sync 	-1;
	add.s32 	%r1822, %r1, 768;
	setp.ge.s32 	%p260, %r1822, %r348;
	@%p260 bra 	$L__BB5_231;
	ld.param.u32 	%r2272, [_ZN3cub18CUB_300001_SM_10006detail10radix_sort29DeviceRadixSortOnesweepKernelINS1_5radix10policy_hubIfiyE10Policy1000ELNS0_9SortOrderE1EfiyiiNS1_21identity_decomposer_tEEEvPT5_SB_PT3_PKSC_PT1_PKSG_PT2_PKSK_T4_iiT6__param_9];
	ld.shared.u32 	%r1823, [%r347+3072];
	setp.eq.s32 	%p261, %r1823, 2147483647;
	selp.b32 	%r1824, -2147483648, %r1823, %p261;
	shr.u32 	%r1825, %r1824, %r2272;
	and.b32  	%r1826, %r1825, %r218;
	shl.b32 	%r1827, %r1826, 3;
	add.s32 	%r1829, %r1636, %r1827;
	ld.shared.u64 	%rd189, [%r1829+26112];
	setp.lt.s32 	%p262, %r1823, 0;
	selp.b32 	%r1830, 0, 2147483647, %p262;
	xor.b32  	%r1831, %r1830, %r1823;
	add.s64 	%rd190, %rd189, %rd9;
	shl.b64 	%rd191, %rd190, 2;
	add.s64 	%rd192, %rd22, %rd191;
	st.global.u32 	[%rd192+3072], %r1831;
$L__BB5_231:
	bar.warp.sync 	-1;
	add.s32 	%r1832, %r1, 1152;
	setp.ge.s32 	%p263, %r1832, %r348;
	@%p263 bra 	$L__BB5_233;
	ld.param.u32 	%r2273, [_ZN3cub18CUB_300001_SM_10006detail10radix_sort29DeviceRadixSortOnesweepKernelINS1_5radix10policy_hubIfiyE10Policy1000ELNS0_9SortOrderE1EfiyiiNS1_21identity_decomposer_tEEEvPT5_SB_PT3_PKSC_PT1_PKSG_PT2_PKSK_T4_iiT6__param_9];
	ld.shared.u32 	%r1833, [%r347+4608];
	setp.eq.s32 	%p264, %r1833, 2147483647;
	selp.b32 	%r1834, -2147483648, %r1833, %p264;
	shr.u32 	%r1835, %r1834, %r2273;
	and.b32  	%r1836, %r1835, %r218;
	shl.b32 	%r1837, %r1836, 3;
	add.s32 	%r1839, %r1636, %r1837;
	ld.shared.u64 	%rd193, [%r1839+26112];
	setp.lt.s32 	%p265, %r1833, 0;
	selp.b32 	%r1840, 0, 2147483647, %p265;
	xor.b32  	%r1841, %r1840, %r1833;
	add.s64 	%rd194, %rd193, %rd9;
	shl.b64 	%rd195, %rd194, 2;
	add.s64 	%rd196, %rd22, %rd195;
	st.global.u32 	[%rd196+4608], %r1841;
$L__BB5_233:
	bar.warp.sync 	-1;
	add.s32 	%r1842, %r1, 1536;
	setp.ge.s32 	%p266, %r1842, %r348;
	@%p266 bra 	$L__BB5_235;
	ld.param.u32 	%r2274, [_ZN3cub18CUB_300001_SM_10006detail10radix_sort29DeviceRadixSortOnesweepKernelINS1_5radix10policy_hubIfiyE10Policy1000ELNS0_9SortOrderE1EfiyiiNS1_21identity_decomposer_tEEEvPT5_SB_PT3_PKSC_PT1_PKSG_PT2_PKSK_T4_iiT6__param_9];
	ld.shared.u32 	%r1843, [%r347+6144];
	setp.eq.s32 	%p267, %r1843, 2147483647;
	selp.b32 	%r1844, -2147483648, %r1843, %p267;
	shr.u32 	%r1845, %r1844, %r2274;
	and.b32  	%r1846, %r1845, %r218;
	shl.b32 	%r1847, %r1846, 3;
	add.s32 	%r1849, %r1636, %r1847;
	ld.shared.u64 	%rd197, [%r1849+26112];
	setp.lt.s32 	%p268, %r1843, 0;
	selp.b32 	%r1850, 0, 2147483647, %p268;
	xor.b32  	%r1851, %r1850, %r1843;
	add.s64 	%rd198, %rd197, %rd9;
	shl.b64 	%rd199, %rd198, 2;
	add.s64 	%rd200, %rd22, %rd199;
	st.global.u32 	[%rd200+6144], %r1851;
$L__BB5_235:
	bar.warp.sync 	-1;
	add.s32 	%r1852, %r1, 1920;
	setp.ge.s32 	%p269, %r1852, %r348;
	@%p269 bra 	$L__BB5_237;
	ld.param.u32 	%r2275, [_ZN3cub18CUB_300001_SM_10006detail10radix_sort29DeviceRadixSortOnesweepKernelINS1_5radix10policy_hubIfiyE10Policy1000ELNS0_9SortOrderE1EfiyiiNS1_21identity_decomposer_tEEEvPT5_SB_PT3_PKSC_PT1_PKSG_PT2_PKSK_T4_iiT6__param_9];
	ld.shared.u32 	%r1853, [%r347+7680];
	setp.eq.s32 	%p270, %r1853, 2147483647;
	selp.b32 	%r1854, -2147483648, %r1853, %p270;
	shr.u32 	%r1855, %r1854, %r2275;
	and.b32  	%r1856, %r1855, %r218;
	shl.b32 	%r1857, %r1856, 3;
	add.s32 	%r1859, %r1636, %r1857;
	ld.shared.u64 	%rd201, [%r1859+26112];
	setp.lt.s32 	%p271, %r1853, 0;
	selp.b32 	%r1860, 0, 2147483647, %p271;
	xor.b32  	%r1861, %r1860, %r1853;
	add.s64 	%rd202, %rd201, %rd9;
	shl.b64 	%rd203, %rd202, 2;
	add.s64 	%rd204, %rd22, %rd203;
	st.global.u32 	[%rd204+7680], %r1861;
$L__BB5_237:
	bar.warp.sync 	-1;
	add.s32 	%r1862, %r1, 2304;
	setp.ge.s32 	%p272, %r1862, %r348;
	@%p272 bra 	$L__BB5_239;
	ld.param.u32 	%r2276, [_ZN3cub18CUB_300001_SM_10006detail10radix_sort29DeviceRadixSortOnesweepKernelINS1_5radix10policy_hubIfiyE10Policy1000ELNS0_9SortOrderE1EfiyiiNS1_21identity_decomposer_tEEEvPT5_SB_PT3_PKSC_PT1_PKSG_PT2_PKSK_T4_iiT6__param_9];
	ld.shared.u32 	%r1863, [%r347+9216];
	setp.eq.s32 	%p273, %r1863, 2147483647;
	selp.b32 	%r1864, -2147483648, %r1863, %p273;
	shr.u32 	%r1865, %r1864, %r2276;
	and.b32  	%r1866, %r1865, %r218;
	shl.b32 	%r1867, %r1866, 3;
	add.s32 	%r1869, %r1636, %r1867;
	ld.shared.u64 	%rd205, [%r1869+26112];
	setp.lt.s32 	%p274, %r1863, 0;
	selp.b32 	%r1870, 0, 2147483647, %p274;
	xor.b32  	%r1871, %r1870, %r1863;
	add.s64 	%rd206, %rd205, %rd9;
	shl.b64 	%rd207, %rd206, 2;
	add.s64 	%rd208, %rd22, %rd207;
	st.global.u32 	[%rd208+9216], %r1871;
$L__BB5_239:
	bar.warp.sync 	-1;
	add.s32 	%r1872, %r1, 2688;
	setp.ge.s32 	%p275, %r1872, %r348;
	@%p275 bra 	$L__BB5_241;
	ld.param.u32 	%r2277, [_ZN3cub18CUB_300001_SM_10006detail10radix_sort29DeviceRadixSortOnesweepKernelINS1_5radix10policy_hubIfiyE10Policy1000ELNS0_9SortOrderE1EfiyiiNS1_21identity_decomposer_tEEEvPT5_SB_PT3_PKSC_PT1_PKSG_PT2_PKSK_T4_iiT6__param_9];
	ld.shared.u32 	%r1873, [%r347+10752];
	setp.eq.s32 	%p276, %r1873, 2147483647;
	selp.b32 	%r1874, -2147483648, %r1873, %p276;
	shr.u32 	%r1875, %r1874, %r2277;
	and.b32  	%r1876, %r1875, %r218;
	shl.b32 	%r1877, %r1876, 3;
	add.s32 	%r1879, %r1636, %r1877;
	ld.shared.u64 	%rd209, [%r1879+26112];
	setp.lt.s32 	%p277, %r1873, 0;
	selp.b32 	%r1880, 0, 2147483647, %p277;
	xor.b32  	%r1881, %r1880, %r1873;
	add.s64 	%rd210, %rd209, %rd9;
	shl.b64 	%rd211, %rd210, 2;
	add.s64 	%rd212, %rd22, %rd211;
	st.global.u32 	[%rd212+10752], %r1881;
$L__BB5_241:
	bar.warp.sync 	-1;
	or.b32  	%r1882, %r1, 3072;
	setp.ge.s32 	%p278, %r1882, %r348;
	@%p278 bra 	$L__BB5_243;
	ld.param.u32 	%r2278, [_ZN3cub18CUB_300001_SM_10006detail10radix_sort29DeviceRadixSortOnesweepKernelINS1_5radix10policy_hubIfiyE10Policy1000ELNS0_9SortOrderE1EfiyiiNS1_21identity_decomposer_tEEEvPT5_SB_PT3_PKSC_PT1_PKSG_PT2_PKSK_T4_iiT6__param_9];
	ld.shared.u32 	%r1883, [%r347+12288];
	setp.eq.s32 	%p279, %r1883, 2147483647;
	selp.b32 	%r1884, -2147483648, %r1883, %p279;
	shr.u32 	%r1885, %r1884, %r2278;
	and.b32  	%r1886, %r1885, %r218;
	shl.b32 	%r1887, %r1886, 3;
	add.s32 	%r1889, %r1636, %r1887;
	ld.shared.u64 	%rd213, [%r1889+26112];
	setp.lt.s32 	%p280, %r1883, 0;
	selp.b32 	%r1890, 0, 2147483647, %p280;
	xor.b32  	%r1891, %r1890, %r1883;
	add.s64 	%rd214, %rd213, %rd9;
	shl.b64 	%rd215, %rd214, 2;
	add.s64 	%rd216, %rd22, %rd215;
	st.global.u32 	[%rd216+12288], %r1891;
$L__BB5_243:
	bar.warp.sync 	-1;
	add.s32 	%r1892, %r1, 3456;
	setp.ge.s32 	%p281, %r1892, %r348;
	@%p281 bra 	$L__BB5_245;
	ld.param.u32 	%r2279, [_ZN3cub18CUB_300001_SM_10006detail10radix_sort29DeviceRadixSortOnesweepKernelINS1_5radix10policy_hubIfiyE10Policy1000ELNS0_9SortOrderE1EfiyiiNS1_21identity_decomposer_tEEEvPT5_SB_PT3_PKSC_PT1_PKSG_PT2_PKSK_T4_iiT6__param_9];
	ld.shared.u32 	%r1893, [%r347+13824];
	setp.eq.s32 	%p282, %r1893, 2147483647;
	selp.b32 	%r1894, -2147483648, %r1893, %p282;
	shr.u32 	%r1895, %r1894, %r2279;
	and.b32  	%r1896, %r1895, %r218;
	shl.b32 	%r1897, %r1896, 3;
	add.s32 	%r1899, %r1636, %r1897;
	ld.shared.u64 	%rd217, [%r1899+26112];
	setp.lt.s32 	%p283, %r1893, 0;
	selp.b32 	%r1900, 0, 2147483647, %p283;
	xor.b32  	%r1901, %r1900, %r1893;
	add.s64 	%rd218, %rd217, %rd9;
	shl.b64 	%rd219, %rd218, 2;
	add.s64 	%rd220, %rd22, %rd219;
	st.global.u32 	[%rd220+13824], %r1901;
$L__BB5_245:
	bar.warp.sync 	-1;
	add.s32 	%r1902, %r1, 3840;
	setp.ge.s32 	%p284, %r1902, %r348;
	@%p284 bra 	$L__BB5_247;
	ld.param.u32 	%r2280, [_ZN3cub18CUB_300001_SM_10006detail10radix_sort29DeviceRadixSortOnesweepKernelINS1_5radix10policy_hubIfiyE10Policy1000ELNS0_9SortOrderE1EfiyiiNS1_21identity_decomposer_tEEEvPT5_SB_PT3_PKSC_PT1_PKSG_PT2_PKSK_T4_iiT6__param_9];
	ld.shared.u32 	%r1903, [%r347+15360];
	setp.eq.s32 	%p285, %r1903, 2147483647;
	selp.b32 	%r1904, -2147483648, %r1903, %p285;
	shr.u32 	%r1905, %r1904, %r2280;
	and.b32  	%r1906, %r1905, %r218;
	shl.b32 	%r1907, %r1906, 3;
	add.s32 	%r1909, %r1636, %r1907;
	ld.shared.u64 	%rd221, [%r1909+26112];
	setp.lt.s32 	%p286, %r1903, 0;
	selp.b32 	%r1910, 0, 2147483647, %p286;
	xor.b32  	%r1911, %r1910, %r1903;
	add.s64 	%rd222, %rd221, %rd9;
	shl.b64 	%rd223, %rd222, 2;
	add.s64 	%rd224, %rd22, %rd223;
	st.global.u32 	[%rd224+15360], %r1911;
$L__BB5_247:
	bar.warp.sync 	-1;
	add.s32 	%r1912, %r1, 4224;
	setp.ge.s32 	%p287, %r1912, %r348;
	@%p287 bra 	$L__BB5_249;
	ld.param.u32 	%r2281, [_ZN3cub18CUB_300001_SM_10006detail10radix_sort29DeviceRadixSortOnesweepKernelINS1_5radix10policy_hubIfiyE10Policy1000ELNS0_9SortOrderE1EfiyiiNS1_21identity_decomposer_tEEEvPT5_SB_PT3_PKSC_PT1_PKSG_PT2_PKSK_T4_iiT6__param_9];
	ld.shared.u32 	%r1913, [%r347+16896];
	setp.eq.s32 	%p288, %r1913, 2147483647;
	selp.b32 	%r1914, -2147483648, %r1913, %p288;
	shr.u32 	%r1915, %r1914, %r2281;
	and.b32  	%r1916, %r1915, %r218;
	shl.b32 	%r1917, %r1916, 3;
	add.s32 	%r1919, %r1636, %r1917;
	ld.shared.u64 	%rd225, [%r1919+26112];
	setp.lt.s32 	%p289, %r1913, 0;
	selp.b32 	%r1920, 0, 2147483647, %p289;
	xor.b32  	%r1921, %r1920, %r1913;
	add.s64 	%rd226, %rd225, %rd9;
	shl.b64 	%rd227, %rd226, 2;
	add.s64 	%rd228, %rd22, %rd227;
	st.global.u32 	[%rd228+16896], %r1921;
$L__BB5_249:
	bar.warp.sync 	-1;
	add.s32 	%r1922, %r1, 4608;
	setp.ge.s32 	%p290, %r1922, %r348;
	@%p290 bra 	$L__BB5_251;
	ld.param.u32 	%r2282, [_ZN3cub18CUB_300001_SM_10006detail10radix_sort29DeviceRadixSortOnesweepKernelINS1_5radix10policy_hubIfiyE10Policy1000ELNS0_9SortOrderE1EfiyiiNS1_21identity_decomposer_tEEEvPT5_SB_PT3_PKSC_PT1_PKSG_PT2_PKSK_T4_iiT6__param_9];
	ld.shared.u32 	%r1923, [%r347+18432];
	setp.eq.s32 	%p291, %r1923, 2147483647;
	selp.b32 	%r1924, -2147483648, %r1923, %p291;
	shr.u32 	%r1925, %r1924, %r2282;
	and.b32  	%r1926, %r1925, %r218;
	shl.b32 	%r1927, %r1926, 3;
	add.s32 	%r1929, %r1636, %r1927;
	ld.shared.u64 	%rd229, [%r1929+26112];
	setp.lt.s32 	%p292, %r1923, 0;
	selp.b32 	%r1930, 0, 2147483647, %p292;
	xor.b32  	%r1931, %r1930, %r1923;
	add.s64 	%rd230, %rd229, %rd9;
	shl.b64 	%rd231, %rd230, 2;
	add.s64 	%rd232, %rd22, %rd231;
	st.global.u32 	[%rd232+18432], %r1931;
$L__BB5_251:
	bar.warp.sync 	-1;
	add.s32 	%r1932, %r1, 4992;
	setp.ge.s32 	%p293, %r1932, %r348;
	@%p293 bra 	$L__BB5_253;
	ld.param.u32 	%r2283, [_ZN3cub18CUB_300001_SM_10006detail10radix_sort29DeviceRadixSortOnesweepKernelINS1_5radix10policy_hubIfiyE10Policy1000ELNS0_9SortOrderE1EfiyiiNS1_21identity_decomposer_tEEEvPT5_SB_PT3_PKSC_PT1_PKSG_PT2_PKSK_T4_iiT6__param_9];
	ld.shared.u32 	%r1933, [%r347+19968];
	setp.eq.s32 	%p294, %r1933, 2147483647;
	selp.b32 	%r1934, -2147483648, %r1933, %p294;
	shr.u32 	%r1935, %r1934, %r2283;
	and.b32  	%r1936, %r1935, %r218;
	shl.b32 	%r1937, %r1936, 3;
	add.s32 	%r1939, %r1636, %r1937;
	ld.shared.u64 	%rd233, [%r1939+26112];
	setp.lt.s32 	%p295, %r1933, 0;
	selp.b32 	%r1940, 0, 2147483647, %p295;
	xor.b32  	%r1941, %r1940, %r1933;
	add.s64 	%rd234, %rd233, %rd9;
	shl.b64 	%rd235, %rd234, 2;
	add.s64 	%rd236, %rd22, %rd235;
	st.global.u32 	[%rd236+19968], %r1941;
$L__BB5_253:
	bar.warp.sync 	-1;
	add.s32 	%r1942, %r1, 5376;
	setp.ge.s32 	%p296, %r1942, %r348;
	@%p296 bra 	$L__BB5_255;
	ld.param.u32 	%r2284, [_ZN3cub18CUB_300001_SM_10006detail10radix_sort29DeviceRadixSortOnesweepKernelINS1_5radix10policy_hubIfiyE10Policy1000ELNS0_9SortOrderE1EfiyiiNS1_21identity_decomposer_tEEEvPT5_SB_PT3_PKSC_PT1_PKSG_PT2_PKSK_T4_iiT6__param_9];
	ld.shared.u32 	%r1943, [%r347+21504];
	setp.eq.s32 	%p297, %r1943, 2147483647;
	selp.b32 	%r1944, -2147483648, %r1943, %p297;
	shr.u32 	%r1945, %r1944, %r2284;
	and.b32  	%r1946, %r1945, %r218;
	shl.b32 	%r1947, %r1946, 3;
	add.s32 	%r1949, %r1636, %r1947;
	ld.shared.u64 	%rd237, [%r1949+26112];
	setp.lt.s32 	%p298, %r1943, 0;
	selp.b32 	%r1950, 0, 2147483647, %p298;
	xor.b32  	%r1951, %r1950, %r1943;
	add.s64 	%rd238, %rd237, %rd9;
	shl.b64 	%rd239, %rd238, 2;
	add.s64 	%rd240, %rd22, %rd239;
	st.global.u32 	[%rd240+21504], %r1951;
$L__BB5_255:
	bar.warp.sync 	-1;
	add.s32 	%r1952, %r1, 5760;
	setp.ge.s32 	%p299, %r1952, %r348;
	@%p299 bra 	$L__BB5_257;
	ld.param.u32 	%r2285, [_ZN3cub18CUB_300001_SM_10006detail10radix_sort29DeviceRadixSortOnesweepKernelINS1_5radix10policy_hubIfiyE10Policy1000ELNS0_9SortOrderE1EfiyiiNS1_21identity_decomposer_tEEEvPT5_SB_PT3_PKSC_PT1_PKSG_PT2_PKSK_T4_iiT6__param_9];
	ld.shared.u32 	%r1953, [%r347+23040];
	setp.eq.s32 	%p300, %r1953, 2147483647;
	selp.b32 	%r1954, -2147483648, %r1953, %p300;
	shr.u32 	%r1955, %r1954, %r2285;
	and.b32  	%r1956, %r1955, %r218;
	shl.b32 	%r1957, %r1956, 3;
	add.s32 	%r1959, %r1636, %r1957;
	ld.shared.u64 	%rd241, [%r1959+26112];
	setp.lt.s32 	%p301, %r1953, 0;
	selp.b32 	%r1960, 0, 2147483647, %p301;
	xor.b32  	%r1961, %r1960, %r1953;
	add.s64 	%rd242, %rd241, %rd9;
	shl.b64 	%rd243, %rd242, 2;
	add.s64 	%rd244, %rd22, %rd243;
	st.global.u32 	[%rd244+23040], %r1961;
$L__BB5_257:
	bar.warp.sync 	-1;
	or.b32  	%r1962, %r1, 6144;
	setp.ge.s32 	%p302, %r1962, %r348;
	@%p302 bra 	$L__BB5_259;
	ld.param.u32 	%r2286, [_ZN3cub18CUB_300001_SM_10006detail10radix_sort29DeviceRadixSortOnesweepKernelINS1_5radix10policy_hubIfiyE10Policy1000ELNS0_9SortOrderE1EfiyiiNS1_21identity_decomposer_tEEEvPT5_SB_PT3_PKSC_PT1_PKSG_PT2_PKSK_T4_iiT6__param_9];
	ld.shared.u32 	%r1963, [%r347+24576];
	setp.eq.s32 	%p303, %r1963, 2147483647;
	selp.b32 	%r1964, -2147483648, %r1963, %p303;
	shr.u32 	%r1965, %r1964, %r2286;
	and.b32  	%r1966, %r1965, %r218;
	shl.b32 	%r1967, %r1966, 3;
	add.s32 	%r1969, %r1636, %r1967;
	ld.shared.u64 	%rd245, [%r1969+26112];
	setp.lt.s32 	%p304, %r1963, 0;
	selp.b32 	%r1970, 0, 2147483647, %p304;
	xor.b32  	%r1971, %r1970, %r1963;
	add.s64 	%rd246, %rd245, %rd9;
	shl.b64 	%rd247, %rd246, 2;
	add.s64 	%rd248, %rd22, %rd247;
	st.global.u32 	[%rd248+24576], %r1971;
$L__BB5_259:
	bar.warp.sync 	-1;
$L__BB5_260:
	ld.param.u32 	%r2287, [_ZN3cub18CUB_300001_SM_10006detail10radix_sort29DeviceRadixSortOnesweepKernelINS1_5radix10policy_hubIfiyE10Policy1000ELNS0_9SortOrderE1EfiyiiNS1_21identity_decomposer_tEEEvPT5_SB_PT3_PKSC_PT1_PKSG_PT2_PKSK_T4_iiT6__param_9];
	ld.param.u32 	%r2247, [_ZN3cub18CUB_300001_SM_10006detail10radix_sort29DeviceRadixSortOnesweepKernelINS1_5radix10policy_hubIfiyE10Policy1000ELNS0_9SortOrderE1EfiyiiNS1_21identity_decomposer_tEEEvPT5_SB_PT3_PKSC_PT1_PKSG_PT2_PKSK_T4_iiT6__param_8];
	setp.gt.s32 	%p305, %r346, %r2247;
	ld.shared.u32 	%r1972, [%r347];
	setp.eq.s32 	%p306, %r1972, 2147483647;
	selp.b32 	%r1973, -2147483648, %r1972, %p306;
	shr.u32 	%r1974, %r1973, %r2287;
	and.b32  	%r349, %r1974, %r218;
	ld.shared.u32 	%r1975, [%r347+1536];
	setp.eq.s32 	%p307, %r1975, 2147483647;
	selp.b32 	%r1976, -2147483648, %r1975, %p307;
	shr.u32 	%r1977, %r1976, %r2287;
	and.b32  	%r350, %r1977, %r218;
	ld.shared.u32 	%r1978, [%r347+3072];
	setp.eq.s32 	%p308, %r1978, 2147483647;
	selp.b32 	%r1979, -2147483648, %r1978, %p308;
	shr.u32 	%r1980, %r1979, %r2287;
	and.b32  	%r351, %r1980, %r218;
	ld.shared.u32 	%r1981, [%r347+4608];
	setp.eq.s32 	%p309, %r1981, 2147483647;
	selp.b32 	%r1982, -2147483648, %r1981, %p309;
	shr.u32 	%r1983, %r1982, %r2287;
	and.b32  	%r352, %r1983, %r218;
	ld.shared.u32 	%r1984, [%r347+6144];
	setp.eq.s32 	%p310, %r1984, 2147483647;
	selp.b32 	%r1985, -2147483648, %r1984, %p310;
	shr.u32 	%r1986, %r1985, %r2287;
	and.b32  	%r353, %r1986, %r218;
	ld.shared.u32 	%r1987, [%r347+7680];
	setp.eq.s32 	%p311, %r1987, 2147483647;
	selp.b32 	%r1988, -2147483648, %r1987, %p311;
	shr.u32 	%r1989, %r1988, %r2287;
	and.b32  	%r354, %r1989, %r218;
	ld.shared.u32 	%r1990, [%r347+9216];
	setp.eq.s32 	%p312, %r1990, 2147483647;
	selp.b32 	%r1991, -2147483648, %r1990, %p312;
	shr.u32 	%r1992, %r1991, %r2287;
	and.b32  	%r355, %r1992, %r218;
	ld.shared.u32 	%r1993, [%r347+10752];
	setp.eq.s32 	%p313, %r1993, 2147483647;
	selp.b32 	%r1994, -2147483648, %r1993, %p313;
	shr.u32 	%r1995, %r1994, %r2287;
	and.b32  	%r356, %r1995, %r218;
	ld.shared.u32 	%r1996, [%r347+12288];
	setp.eq.s32 	%p314, %r1996, 2147483647;
	selp.b32 	%r1997, -2147483648, %r1996, %p314;
	shr.u32 	%r1998, %r1997, %r2287;
	and.b32  	%r357, %r1998, %r218;
	ld.shared.u32 	%r1999, [%r347+13824];
	setp.eq.s32 	%p315, %r1999, 2147483647;
	selp.b32 	%r2000, -2147483648, %r1999, %p315;
	shr.u32 	%r2001, %r2000, %r2287;
	and.b32  	%r358, %r2001, %r218;
	ld.shared.u32 	%r2002, [%r347+15360];
	setp.eq.s32 	%p316, %r2002, 2147483647;
	selp.b32 	%r2003, -2147483648, %r2002, %p316;
	shr.u32 	%r2004, %r2003, %r2287;
	and.b32  	%r359, %r2004, %r218;
	ld.shared.u32 	%r2005, [%r347+16896];
	setp.eq.s32 	%p317, %r2005, 2147483647;
	selp.b32 	%r2006, -2147483648, %r2005, %p317;
	shr.u32 	%r2007, %r2006, %r2287;
	and.b32  	%r360, %r2007, %r218;
	ld.shared.u32 	%r2008, [%r347+18432];
	setp.eq.s32 	%p318, %r2008, 2147483647;
	selp.b32 	%r2009, -2147483648, %r2008, %p318;
	shr.u32 	%r2010, %r2009, %r2287;
	and.b32  	%r361, %r2010, %r218;
	ld.shared.u32 	%r2011, [%r347+19968];
	setp.eq.s32 	%p319, %r2011, 2147483647;
	selp.b32 	%r2012, -2147483648, %r2011, %p319;
	shr.u32 	%r2013, %r2012, %r2287;
	and.b32  	%r362, %r2013, %r218;
	ld.shared.u32 	%r2014, [%r347+21504];
	setp.eq.s32 	%p320, %r2014, 2147483647;
	selp.b32 	%r2015, -2147483648, %r2014, %p320;
	shr.u32 	%r2016, %r2015, %r2287;
	and.b32  	%r363, %r2016, %r218;
	ld.shared.u32 	%r2017, [%r347+23040];
	setp.eq.s32 	%p321, %r2017, 2147483647;
	selp.b32 	%r2018, -2147483648, %r2017, %p321;
	shr.u32 	%r2019, %r2018, %r2287;
	and.b32  	%r364, %r2019, %r218;
	ld.shared.u32 	%r2020, [%r347+24576];
	setp.eq.s32 	%p322, %r2020, 2147483647;
	selp.b32 	%r2021, -2147483648, %r2020, %p322;
	shr.u32 	%r2022, %r2021, %r2287;
	and.b32  	%r365, %r2022, %r218;
	@%p305 bra 	$L__BB5_262;
	ld.param.u64 	%rd443, [_ZN3cub18CUB_300001_SM_10006detail10radix_sort29DeviceRadixSortOnesweepKernelINS1_5radix10policy_hubIfiyE10Policy1000ELNS0_9SortOrderE1EfiyiiNS1_21identity_decomposer_tEEEvPT5_SB_PT3_PKSC_PT1_PKSG_PT2_PKSK_T4_iiT6__param_7];
	cvta.to.global.u64 	%rd249, %rd443;
	and.b32  	%r2026, %r1, 31;
	or.b32  	%r2027, %r702, %r2026;
	cvt.u64.u32 	%rd250, %r2027;
	mul.lo.s32 	%r2028, %r3, 6528;
	cvt.s64.s32 	%rd251, %r2028;
	add.s64 	%rd252, %rd250, %rd251;
	shl.b64 	%rd253, %rd252, 2;
	add.s64 	%rd254, %rd249, %rd253;
	ld.global.u32 	%r2423, [%rd254];
	ld.global.u32 	%r2424, [%rd254+128];
	ld.global.u32 	%r2425, [%rd254+256];
	ld.global.u32 	%r2426, [%rd254+384];
	ld.global.u32 	%r2427, [%rd254+512];
	ld.global.u32 	%r2428, [%rd254+640];
	ld.global.u32 	%r2429, [%rd254+768];
	ld.global.u32 	%r2430, [%rd254+896];
	ld.global.u32 	%r2431, [%rd254+1024];
	ld.global.u32 	%r2432, [%rd254+1152];
	ld.global.u32 	%r2433, [%rd254+1280];
	ld.global.u32 	%r2434, [%rd254+1408];
	ld.global.u32 	%r2435, [%rd254+1536];
	ld.global.u32 	%r2436, [%rd254+1664];
	ld.global.u32 	%r2437, [%rd254+1792];
	ld.global.u32 	%r2438, [%rd254+1920];
	ld.global.u32 	%r2439, [%rd254+2048];
	bra.uni 	$L__BB5_296;
$L__BB5_262:
	ld.param.u32 	%r2248, [_ZN3cub18CUB_300001_SM_10006detail10radix_sort29DeviceRadixSortOnesweepKernelINS1_5radix10policy_hubIfiyE10Policy1000ELNS0_9SortOrderE1EfiyiiNS1_21identity_decomposer_tEEEvPT5_SB_PT3_PKSC_PT1_PKSG_PT2_PKSK_T4_iiT6__param_8];
	ld.param.u64 	%rd444, [_ZN3cub18CUB_300001_SM_10006detail10radix_sort29DeviceRadixSortOnesweepKernelINS1_5radix10policy_hubIfiyE10Policy1000ELNS0_9SortOrderE1EfiyiiNS1_21identity_decomposer_tEEEvPT5_SB_PT3_PKSC_PT1_PKSG_PT2_PKSK_T4_iiT6__param_7];
	cvta.to.global.u64 	%rd255, %rd444;
	cvt.s64.s32 	%rd256, %r442;
	add.s64 	%rd257, %rd7, %rd256;
	shl.b64 	%rd258, %rd257, 2;
	add.s64 	%rd23, %rd255, %rd258;
	cvt.u32.u64 	%r2031, %rd7;
	sub.s32 	%r383, %r2248, %r442;
	setp.ge.s32 	%p323, %r2031, %r383;
	@%p323 bra 	$L__BB5_264;
	ld.global.u32 	%r2423, [%rd23];
$L__BB5_264:
	add.s32 	%r2034, %r2031, 32;
	setp.ge.s32 	%p324, %r2034, %r383;
	@%p324 bra 	$L__BB5_266;
	ld.global.u32 	%r2424, [%rd23+128];
$L__BB5_266:
	add.s32 	%r2037, %r2031, 64;
	setp.ge.s32 	%p325, %r2037, %r383;
	@%p325 bra 	$L__BB5_268;
	ld.global.u32 	%r2425, [%rd23+256];
$L__BB5_268:
	add.s32 	%r2040, %r2031, 96;
	setp.ge.s32 	%p326, %r2040, %r383;
	@%p326 bra 	$L__BB5_270;
	ld.global.u32 	%r2426, [%rd23+384];
$L__BB5_270:
	add.s32 	%r2043, %r2031, 128;
	setp.ge.s32 	%p327, %r2043, %r383;
	@%p327 bra 	$L__BB5_272;
	ld.global.u32 	%r2427, [%rd23+512];
$L__BB5_272:
	add.s32 	%r2046, %r2031, 160;
	setp.ge.s32 	%p328, %r2046, %r383;
	@%p328 bra 	$L__BB5_274;
	ld.global.u32 	%r2428, [%rd23+640];
$L__BB5_274:
	add.s32 	%r2049, %r2031, 192;
	setp.ge.s32 	%p329, %r2049, %r383;
	@%p329 bra 	$L__BB5_276;
	ld.global.u32 	%r2429, [%rd23+768];
$L__BB5_276:
	add.s32 	%r2052, %r2031, 224;
	setp.ge.s32 	%p330, %r2052, %r383;
	@%p330 bra 	$L__BB5_278;
	ld.param.u64 	%rd445, [_ZN3cub18CUB_300001_SM_10006detail10radix_sort29DeviceRadixSortOnesweepKernelINS1_5radix10policy_hubIfiyE10Policy1000ELNS0_9SortOrderE1EfiyiiNS1_21identity_decomposer_tEEEvPT5_SB_PT3_PKSC_PT1_PKSG_PT2_PKSK_T4_iiT6__param_7];
	cvta.to.global.u64 	%rd259, %rd445;
	add.s64 	%rd263, %rd259, %rd258;
	ld.global.u32 	%r2430, [%rd263+896];
$L__BB5_278:
	add.s32 	%r2056, %r2031, 256;
	setp.ge.s32 	%p331, %r2056, %r383;
	@%p331 bra 	$L__BB5_280;
	ld.param.u64 	%rd446, [_ZN3cub18CUB_300001_SM_10006detail10radix_sort29DeviceRadixSortOnesweepKernelINS1_5radix10policy_hubIfiyE10Policy1000ELNS0_9SortOrderE1EfiyiiNS1_21identity_decomposer_tEEEvPT5_SB_PT3_PKSC_PT1_PKSG_PT2_PKSK_T4_iiT6__param_7];
	cvta.to.global.u64 	%rd264, %rd446;
	cvt.s64.s32 	%rd265, %r442;
	add.s64 	%rd266, %rd7, %rd265;
	shl.b64 	%rd267, %rd266, 2;
	add.s64 	%rd268, %rd264, %rd267;
	ld.global.u32 	%r2431, [%rd268+1024];
$L__BB5_280:
	add.s32 	%r2060, %r2031, 288;
	setp.ge.s32 	%p332, %r2060, %r383;
	@%p332 bra 	$L__BB5_282;
	ld.param.u64 	%rd447, [_ZN3cub18CUB_300001_SM_10006detail10radix_sort29DeviceRadixSortOnesweepKernelINS1_5radix10policy_hubIfiyE10Policy1000ELNS0_9SortOrderE1EfiyiiNS1_21identity_decomposer_tEEEvPT5_SB_PT3_PKSC_PT1_PKSG_PT2_PKSK_T4_iiT6__param_7];
	cvta.to.global.u64 	%rd269, %rd447;
	cvt.s64.s32 	%rd270, %r442;
	add.s64 	%rd271, %rd7, %rd270;
	shl.b64 	%rd272, %rd271, 2;
	add.s64 	%rd273, %rd269, %rd272;
	ld.global.u32 	%r2432, [%rd273+1152];
$L__BB5_282:
	add.s32 	%r2064, %r2031, 320;
	setp.ge.s32 	%p333, %r2064, %r383;
	@%p333 bra 	$L__BB5_284;
	ld.param.u64 	%rd448, [_ZN3cub18CUB_300001_SM_10006detail10radix_sort29DeviceRadixSortOnesweepKernelINS1_5radix10policy_hubIfiyE10Policy1000ELNS0_9SortOrderE1EfiyiiNS1_21identity_decomposer_tEEEvPT5_SB_PT3_PKSC_PT1_PKSG_PT2_PKSK_T4_iiT6__param_7];
	cvta.to.global.u64 	%rd274, %rd448;
	cvt.s64.s32 	%rd275, %r442;
	add.s64 	%rd276, %rd7, %rd275;
	shl.b64 	%rd277, %rd276, 2;
	add.s64 	%rd278, %rd274, %rd277;
	ld.global.u32 	%r2433, [%rd278+1280];
$L__BB5_284:
	add.s32 	%r2068, %r2031, 352;
	setp.ge.s32 	%p334, %r2068, %r383;
	@%p334 bra 	$L__BB5_286;
	ld.param.u64 	%rd449, [_ZN3cub18CUB_300001_SM_10006detail10radix_sort29DeviceRadixSortOnesweepKernelINS1_5radix10policy_hubIfiyE10Policy1000ELNS0_9SortOrderE1EfiyiiNS1_21identity_decomposer_tEEEvPT5_SB_PT3_PKSC_PT1_PKSG_PT2_PKSK_T4_iiT6__param_7];
	cvta.to.global.u64 	%rd279, %rd449;
	mul.lo.s32 	%r2069, %r3, 6528;
	cvt.s64.s32 	%rd280, %r2069;
	add.s64 	%rd281, %rd7, %rd280;
	shl.b64 	%rd282, %rd281, 2;
	add.s64 	%rd283, %rd279, %rd282;
	ld.global.u32 	%r2434, [%rd283+1408];
$L__BB5_286:
	add.s32 	%r2072, %r2031, 384;
	setp.ge.s32 	%p335, %r2072, %r383;
	@%p335 bra 	$L__BB5_288;
	ld.param.u64 	%rd450, [_ZN3cub18CUB_300001_SM_10006detail10radix_sort29DeviceRadixSortOnesweepKernelINS1_5radix10policy_hubIfiyE10Policy1000ELNS0_9SortOrderE1EfiyiiNS1_21identity_decomposer_tEEEvPT5_SB_PT3_PKSC_PT1_PKSG_PT2_PKSK_T4_iiT6__param_7];
	cvta.to.global.u64 	%rd284, %rd450;
	mul.lo.s32 	%r2073, %r3, 6528;
	cvt.s64.s32 	%rd285, %r2073;
	add.s64 	%rd286, %rd7, %rd285;
	shl.b64 	%rd287, %rd286, 2;
	add.s64 	%rd288, %rd284, %rd287;
	ld.global.u32 	%r2435, [%rd288+1536];
$L__BB5_288:
	cvt.u32.u64 	%r2075, %rd7;
	add.s32 	%r2076, %r2075, 416;
	setp.ge.s32 	%p336, %r2076, %r383;
	@%p336 bra 	$L__BB5_290;
	ld.param.u64 	%rd451, [_ZN3cub18CUB_300001_SM_10006detail10radix_sort29DeviceRadixSortOnesweepKernelINS1_5radix10policy_hubIfiyE10Policy1000ELNS0_9SortOrderE1EfiyiiNS1_21identity_decomposer_tEEEvPT5_SB_PT3_PKSC_PT1_PKSG_PT2_PKSK_T4_iiT6__param_7];
	cvta.to.global.u64 	%rd289, %rd451;
	mul.lo.s32 	%r2077, %r3, 6528;
	cvt.s64.s32 	%rd290, %r2077;
	add.s64 	%rd291, %rd7, %rd290;
	shl.b64 	%rd292, %rd291, 2;
	add.s64 	%rd293, %rd289, %rd292;
	ld.global.u32 	%r2436, [%rd293+1664];
$L__BB5_290:
	cvt.u32.u64 	%r2079, %rd7;
	add.s32 	%r2080, %r2079, 448;
	setp.ge.s32 	%p337, %r2080, %r383;
	@%p337 bra 	$L__BB5_292;
	ld.param.u64 	%rd452, [_ZN3cub18CUB_300001_SM_10006detail10radix_sort29DeviceRadixSortOnesweepKernelINS1_5radix10policy_hubIfiyE10Policy1000ELNS0_9SortOrderE1EfiyiiNS1_21identity_decomposer_tEEEvPT5_SB_PT3_PKSC_PT1_PKSG_PT2_PKSK_T4_iiT6__param_7];
	cvta.to.global.u64 	%rd294, %rd452;
	mul.lo.s32 	%r2081, %r3, 6528;
	cvt.s64.s32 	%rd295, %r2081;
	add.s64 	%rd296, %rd7, %rd295;
	shl.b64 	%rd297, %rd296, 2;
	add.s64 	%rd298, %rd294, %rd297;
	ld.global.u32 	%r2437, [%rd298+1792];
$L__BB5_292:
	cvt.u32.u64 	%r2083, %rd7;
	add.s32 	%r2084, %r2083, 480;
	setp.ge.s32 	%p338, %r2084, %r383;
	@%p338 bra 	$L__BB5_294;
	ld.param.u64 	%rd453, [_ZN3cub18CUB_300001_SM_10006detail10radix_sort29DeviceRadixSortOnesweepKernelINS1_5radix10policy_hubIfiyE10Policy1000ELNS0_9SortOrderE1EfiyiiNS1_21identity_decomposer_tEEEvPT5_SB_PT3_PKSC_PT1_PKSG_PT2_PKSK_T4_iiT6__param_7];
	cvta.to.global.u64 	%rd299, %rd453;
	mul.lo.s32 	%r2085, %r3, 6528;
	cvt.s64.s32 	%rd300, %r2085;
	add.s64 	%rd301, %rd7, %rd300;
	shl.b64 	%rd302, %rd301, 2;
	add.s64 	%rd303, %rd299, %rd302;
	ld.global.u32 	%r2438, [%rd303+1920];
$L__BB5_294:
	cvt.u32.u64 	%r2087, %rd7;
	add.s32 	%r2088, %r2087, 512;
	setp.ge.s32 	%p339, %r2088, %r383;
	@%p339 bra 	$L__BB5_296;
	ld.param.u64 	%rd454, [_ZN3cub18CUB_300001_SM_10006detail10radix_sort29DeviceRadixSortOnesweepKernelINS1_5radix10policy_hubIfiyE10Policy1000ELNS0_9SortOrderE1EfiyiiNS1_21identity_decomposer_tEEEvPT5_SB_PT3_PKSC_PT1_PKSG_PT2_PKSK_T4_iiT6__param_7];
	cvta.to.global.u64 	%rd304, %rd454;
	mov.u32 	%r2089, %tid.x;
	and.b32  	%r2090, %r2089, 992;
	mul.lo.s32 	%r2091, %r2090, 17;
	and.b32  	%r2092, %r2089, 31;
	or.b32  	%r2093, %r2091, %r2092;
	cvt.u64.u32 	%rd305, %r2093;
	mul.lo.s32 	%r2094, %r3, 6528;
	cvt.s64.s32 	%rd306, %r2094;
	add.s64 	%rd307, %rd305, %rd306;
	shl.b64 	%rd308, %rd307, 2;
	add.s64 	%rd309, %rd304, %rd308;
	ld.global.u32 	%r2439, [%rd309+2048];
$L__BB5_296:
	ld.param.u32 	%r2249, [_ZN3cub18CUB_300001_SM_10006detail10radix_sort29DeviceRadixSortOnesweepKernelINS1_5radix10policy_hubIfiyE10Policy1000ELNS0_9SortOrderE1EfiyiiNS1_21identity_decomposer_tEEEvPT5_SB_PT3_PKSC_PT1_PKSG_PT2_PKSK_T4_iiT6__param_8];
	ld.param.u64 	%rd441, [_ZN3cub18CUB_300001_SM_10006detail10radix_sort29DeviceRadixSortOnesweepKernelINS1_5radix10policy_hubIfiyE10Policy1000ELNS0_9SortOrderE1EfiyiiNS1_21identity_decomposer_tEEEvPT5_SB_PT3_PKSC_PT1_PKSG_PT2_PKSK_T4_iiT6__param_6];
	cvta.to.global.u64 	%rd24, %rd441;
	mov.u32 	%r434, %tid.x;
	cvt.u64.u32 	%rd25, %r434;
	shl.b32 	%r2095, %r434, 2;
	mov.u32 	%r2096, _ZZN3cub18CUB_300001_SM_10006detail10radix_sort29DeviceRadixSortOnesweepKernelINS1_5radix10policy_hubIfiyE10Policy1000ELNS0_9SortOrderE1EfiyiiNS1_21identity_decomposer_tEEEvPT5_SB_PT3_PKSC_PT1_PKSG_PT2_PKSK_T4_iiT6_E1s;
	add.s32 	%r435, %r2096, %r2095;
	mad.lo.s32 	%r2097, %r3, 6528, 6528;
	setp.gt.s32 	%p340, %r2097, %r2249;
	bar.sync 	0;
	st.shared.u32 	[%r320+-4], %r2423;
	st.shared.u32 	[%r321+-4], %r2424;
	st.shared.u32 	[%r322+-4], %r2425;
	st.shared.u32 	[%r323+-4], %r2426;
	st.shared.u32 	[%r324+-4], %r2427;
	st.shared.u32 	[%r325+-4], %r2428;
	st.shared.u32 	[%r326+-4], %r2429;
	st.shared.u32 	[%r327+-4], %r2430;
	st.shared.u32 	[%r328+-4], %r2431;
	st.shared.u32 	[%r329+-4], %r2432;
	st.shared.u32 	[%r330+-4], %r2433;
	st.shared.u32 	[%r331+-4], %r2434;
	st.shared.u32 	[%r332+-4], %r2435;
	st.shared.u32 	[%r333+-4], %r2436;
	st.shared.u32 	[%r334+-4], %r2437;
	st.shared.u32 	[%r335+-4], %r2438;
	st.shared.u32 	[%r336+-4], %r2439;
	bar.sync 	0;
	@%p340 bra 	$L__BB5_298;
	ld.shared.u32 	%r2098, [%r435];
	shl.b32 	%r2099, %r349, 3;
	add.s32 	%r2101, %r2096, 26112;
	add.s32 	%r2102, %r2101, %r2099;
	ld.shared.u64 	%rd310, [%r2102];
	add.s64 	%rd311, %rd310, %rd25;
	shl.b64 	%rd312, %rd311, 2;
	add.s64 	%rd313, %rd24, %rd312;
	st.global.u32 	[%rd313], %r2098;
	bar.warp.sync 	-1;
	ld.shared.u32 	%r2103, [%r435+1536];
	shl.b32 	%r2104, %r350, 3;
	add.s32 	%r2105, %r2101, %r2104;
	ld.shared.u64 	%rd314, [%r2105];
	add.s64 	%rd315, %rd314, %rd25;
	shl.b64 	%rd316, %rd315, 2;
	add.s64 	%rd317, %rd24, %rd316;
	st.global.u32 	[%rd317+1536], %r2103;
	bar.warp.sync 	-1;
	ld.shared.u32 	%r2106, [%r435+3072];
	shl.b32 	%r2107, %r351, 3;
	add.s32 	%r2108, %r2101, %r2107;
	ld.shared.u64 	%rd318, [%r2108];
	add.s64 	%rd319, %rd318, %rd25;
	shl.b64 	%rd320, %rd319, 2;
	add.s64 	%rd321, %rd24, %rd320;
	st.global.u32 	[%rd321+3072], %r2106;
	bar.warp.sync 	-1;
	ld.shared.u32 	%r2109, [%r435+4608];
	shl.b32 	%r2110, %r352, 3;
	add.s32 	%r2111, %r2101, %r2110;
	ld.shared.u64 	%rd322, [%r2111];
	add.s64 	%rd323, %rd322, %rd25;
	shl.b64 	%rd324, %rd323, 2;
	add.s64 	%rd325, %rd24, %rd324;
	st.global.u32 	[%rd325+4608], %r2109;
	bar.warp.sync 	-1;
	ld.shared.u32 	%r2112, [%r435+6144];
	shl.b32 	%r2113, %r353, 3;
	add.s32 	%r2114, %r2101, %r2113;
	ld.shared.u64 	%rd326, [%r2114];
	add.s64 	%rd327, %rd326, %rd25;
	shl.b64 	%rd328, %rd327, 2;
	add.s64 	%rd329, %rd24, %rd328;
	st.global.u32 	[%rd329+6144], %r2112;
	bar.warp.sync 	-1;
	ld.shared.u32 	%r2115, [%r435+7680];
	shl.b32 	%r2116, %r354, 3;
	add.s32 	%r2117, %r2101, %r2116;
	ld.shared.u64 	%rd330, [%r2117];
	add.s64 	%rd331, %rd330, %rd25;
	shl.b64 	%rd332, %rd331, 2;
	add.s64 	%rd333, %rd24, %rd332;
	st.global.u32 	[%rd333+7680], %r2115;
	bar.warp.sync 	-1;
	ld.shared.u32 	%r2118, [%r435+9216];
	shl.b32 	%r2119, %r355, 3;
	add.s32 	%r2120, %r2101, %r2119;
	ld.shared.u64 	%rd334, [%r2120];
	add.s64 	%rd335, %rd334, %rd25;
	shl.b64 	%rd336, %rd335, 2;
	add.s64 	%rd337, %rd24, %rd336;
	st.global.u32 	[%rd337+9216], %r2118;
	bar.warp.sync 	-1;
	ld.shared.u32 	%r2121, [%r435+10752];
	shl.b32 	%r2122, %r356, 3;
	add.s32 	%r2123, %r2101, %r2122;
	ld.shared.u64 	%rd338, [%r2123];
	add.s64 	%rd339, %rd338, %rd25;
	shl.b64 	%rd340, %rd339, 2;
	add.s64 	%rd341, %rd24, %rd340;
	st.global.u32 	[%rd341+10752], %r2121;
	bar.warp.sync 	-1;
	ld.shared.u32 	%r2124, [%r435+12288];
	shl.b32 	%r2125, %r357, 3;
	add.s32 	%r2126, %r2101, %r2125;
	ld.shared.u64 	%rd342, [%r2126];
	add.s64 	%rd343, %rd342, %rd25;
	shl.b64 	%rd344, %rd343, 2;
	add.s64 	%rd345, %rd24, %rd344;
	st.global.u32 	[%rd345+12288], %r2124;
	bar.warp.sync 	-1;
	ld.shared.u32 	%r2127, [%r435+13824];
	shl.b32 	%r2128, %r358, 3;
	add.s32 	%r2129, %r2101, %r2128;
	ld.shared.u64 	%rd346, [%r2129];
	add.s64 	%rd347, %rd346, %rd25;
	shl.b64 	%rd348, %rd347, 2;
	add.s64 	%rd349, %rd24, %rd348;
	st.global.u32 	[%rd349+13824], %r2127;
	bar.warp.sync 	-1;
	ld.shared.u32 	%r2130, [%r435+15360];
	shl.b32 	%r2131, %r359, 3;
	add.s32 	%r2132, %r2101, %r2131;
	ld.shared.u64 	%rd350, [%r2132];
	add.s64 	%rd351, %rd350, %rd25;
	shl.b64 	%rd352, %rd351, 2;
	add.s64 	%rd353, %rd24, %rd352;
	st.global.u32 	[%rd353+15360], %r2130;
	bar.warp.sync 	-1;
	ld.shared.u32 	%r2133, [%r435+16896];
	shl.b32 	%r2134, %r360, 3;
	add.s32 	%r2135, %r2101, %r2134;
	ld.shared.u64 	%rd354, [%r2135];
	add.s64 	%rd355, %rd354, %rd25;
	shl.b64 	%rd356, %rd355, 2;
	add.s64 	%rd357, %rd24, %rd356;
	st.global.u32 	[%rd357+16896], %r2133;
	bar.warp.sync 	-1;
	ld.shared.u32 	%r2136, [%r435+18432];
	shl.b32 	%r2137, %r361, 3;
	add.s32 	%r2138, %r2101, %r2137;
	ld.shared.u64 	%rd358, [%r2138];
	add.s64 	%rd359, %rd358, %rd25;
	shl.b64 	%rd360, %rd359, 2;
	add.s64 	%rd361, %rd24, %rd360;
	st.global.u32 	[%rd361+18432], %r2136;
	bar.warp.sync 	-1;
	ld.shared.u32 	%r2139, [%r435+19968];
	shl.b32 	%r2140, %r362, 3;
	add.s32 	%r2141, %r2101, %r2140;
	ld.shared.u64 	%rd362, [%r2141];
	add.s64 	%rd363, %rd362, %rd25;
	shl.b64 	%rd364, %rd363, 2;
	add.s64 	%rd365, %rd24, %rd364;
	st.global.u32 	[%rd365+19968], %r2139;
	bar.warp.sync 	-1;
	ld.shared.u32 	%r2142, [%r435+21504];
	shl.b32 	%r2143, %r363, 3;
	add.s32 	%r2144, %r2101, %r2143;
	ld.shared.u64 	%rd366, [%r2144];
	add.s64 	%rd367, %rd366, %rd25;
	shl.b64 	%rd368, %rd367, 2;
	add.s64 	%rd369, %rd24, %rd368;
	st.global.u32 	[%rd369+21504], %r2142;
	bar.warp.sync 	-1;
	ld.shared.u32 	%r2145, [%r435+23040];
	shl.b32 	%r2146, %r364, 3;
	add.s32 	%r2147, %r2101, %r2146;
	ld.shared.u64 	%rd370, [%r2147];
	add.s64 	%rd371, %rd370, %rd25;
	shl.b64 	%rd372, %rd371, 2;
	add.s64 	%rd373, %rd24, %rd372;
	st.global.u32 	[%rd373+23040], %r2145;
	bar.warp.sync 	-1;
	ld.shared.u32 	%r2148, [%r435+24576];
	shl.b32 	%r2149, %r365, 3;
	add.s32 	%r2150, %r2101, %r2149;
	ld.shared.u64 	%rd374, [%r2150];
	add.s64 	%rd375, %rd374, %rd25;
	shl.b64 	%rd376, %rd375, 2;
	add.s64 	%rd377, %rd24, %rd376;
	st.global.u32 	[%rd377+24576], %r2148;
	bar.warp.sync 	-1;
	bra.uni 	$L__BB5_333;
$L__BB5_298:
	ld.param.u32 	%r2250, [_ZN3cub18CUB_300001_SM_10006detail10radix_sort29DeviceRadixSortOnesweepKernelINS1_5radix10policy_hubIfiyE10Policy1000ELNS0_9SortOrderE1EfiyiiNS1_21identity_decomposer_tEEEvPT5_SB_PT3_PKSC_PT1_PKSG_PT2_PKSK_T4_iiT6__param_8];
	mad.lo.s32 	%r436, %r3, -6528, %r2250;
	shl.b32 	%r2151, %r349, 3;
	add.s32 	%r2153, %r2096, %r2151;
	ld.shared.u64 	%rd26, [%r2153+26112];
	setp.ge.s32 	%p341, %r434, %r436;
	@%p341 bra 	$L__BB5_300;
	ld.shared.u32 	%r2154, [%r435];
	add.s64 	%rd378, %rd26, %rd25;
	shl.b64 	%rd379, %rd378, 2;
	add.s64 	%rd380, %rd24, %rd379;
	st.global.u32 	[%rd380], %r2154;
$L__BB5_300:
	bar.warp.sync 	-1;
	shl.b32 	%r2155, %r350, 3;
	add.s32 	%r2157, %r2096, %r2155;
	ld.shared.u64 	%rd27, [%r2157+26112];
	add.s32 	%r2158, %r434, 384;
	setp.ge.s32 	%p342, %r2158, %r436;
	@%p342 bra 	$L__BB5_302;
	ld.shared.u32 	%r2159, [%r435+1536];
	add.s64 	%rd381, %rd27, %rd25;
	shl.b64 	%rd382, %rd381, 2;
	add.s64 	%rd383, %rd24, %rd382;
	st.global.u32 	[%rd383+1536], %r2159;
$L__BB5_302:
	bar.warp.sync 	-1;
	shl.b32 	%r2160, %r351, 3;
	add.s32 	%r2162, %r2096, %r2160;
	ld.shared.u64 	%rd28, [%r2162+26112];
	add.s32 	%r2163, %r434, 768;
	setp.ge.s32 	%p343, %r2163, %r436;
	@%p343 bra 	$L__BB5_304;
	ld.shared.u32 	%r2164, [%r435+3072];
	add.s64 	%rd384, %rd28, %rd25;
	shl.b64 	%rd385, %rd384, 2;
	add.s64 	%rd386, %rd24, %rd385;
	st.global.u32 	[%rd386+3072], %r2164;
$L__BB5_304:
	bar.warp.sync 	-1;
	shl.b32 	%r2165, %r352, 3;
	add.s32 	%r2167, %r2096, %r2165;
	ld.shared.u64 	%rd29, [%r2167+26112];
	add.s32 	%r2168, %r434, 1152;
	setp.ge.s32 	%p344, %r2168, %r436;
	@%p344 bra 	$L__BB5_306;
	ld.shared.u32 	%r2169, [%r435+4608];
	add.s64 	%rd387, %rd29, %rd25;
	shl.b64 	%rd388, %rd387, 2;
	add.s64 	%rd389, %rd24, %rd388;
	st.global.u32 	[%rd389+4608], %r2169;
$L__BB5_306:
	bar.warp.sync 	-1;
	shl.b32 	%r2170, %r353, 3;
	add.s32 	%r2172, %r2096, %r2170;
	ld.shared.u64 	%rd30, [%r2172+26112];
	add.s32 	%r2173, %r434, 1536;
	setp.ge.s32 	%p345, %r2173, %r436;
	@%p345 bra 	$L__BB5_308;
	ld.shared.u32 	%r2174, [%r435+6144];
	add.s64 	%rd390, %rd30, %rd25;
	shl.b64 	%rd391, %rd390, 2;
	add.s64 	%rd392, %rd24, %rd391;
	st.global.u32 	[%rd392+6144], %r2174;
$L__BB5_308:
	bar.warp.sync 	-1;
	shl.b32 	%r2175, %r354, 3;
	add.s32 	%r2177, %r2096, %r2175;
	ld.shared.u64 	%rd31, [%r2177+26112];
	add.s32 	%r2178, %r434, 1920;
	setp.ge.s32 	%p346, %r2178, %r436;
	@%p346 bra 	$L__BB5_310;
	ld.shared.u32 	%r2179, [%r435+7680];
	add.s64 	%rd393, %rd31, %rd25;
	shl.b64 	%rd394, %rd393, 2;
	add.s64 	%rd395, %rd24, %rd394;
	st.global.u32 	[%rd395+7680], %r2179;
$L__BB5_310:
	bar.warp.sync 	-1;
	shl.b32 	%r2180, %r355, 3;
	add.s32 	%r2182, %r2096, %r2180;
	ld.shared.u64 	%rd32, [%r2182+26112];
	add.s32 	%r2183, %r434, 2304;
	setp.ge.s32 	%p347, %r2183, %r436;
	@%p347 bra 	$L__BB5_312;
	ld.shared.u32 	%r2184, [%r435+9216];
	add.s64 	%rd396, %rd32, %rd25;
	shl.b64 	%rd397, %rd396, 2;
	add.s64 	%rd398, %rd24, %rd397;
	st.global.u32 	[%rd398+9216], %r2184;
$L__BB5_312:
	bar.warp.sync 	-1;
	shl.b32 	%r2185, %r356, 3;
	add.s32 	%r2187, %r2096, %r2185;
	ld.shared.u64 	%rd33, [%r2187+26112];
	add.s32 	%r2188, %r434, 2688;
	setp.ge.s32 	%p348, %r2188, %r436;
	@%p348 bra 	$L__BB5_314;
	ld.shared.u32 	%r2189, [%r435+10752];
	add.s64 	%rd399, %rd33, %rd25;
	shl.b64 	%rd400, %rd399, 2;
	add.s64 	%rd401, %rd24, %rd400;
	st.global.u32 	[%rd401+10752], %r2189;
$L__BB5_314:
	bar.warp.sync 	-1;
	shl.b32 	%r2190, %r357, 3;
	add.s32 	%r2192, %r2096, %r2190;
	ld.shared.u64 	%rd34, [%r2192+26112];
	or.b32  	%r2193, %r434, 3072;
	setp.ge.s32 	%p349, %r2193, %r436;
	@%p349 bra 	$L__BB5_316;
	ld.shared.u32 	%r2194, [%r435+12288];
	add.s64 	%rd402, %rd34, %rd25;
	shl.b64 	%rd403, %rd402, 2;
	add.s64 	%rd404, %rd24, %rd403;
	st.global.u32 	[%rd404+12288], %r2194;
$L__BB5_316:
	bar.warp.sync 	-1;
	shl.b32 	%r2195, %r358, 3;
	add.s32 	%r2197, %r2096, %r2195;
	ld.shared.u64 	%rd35, [%r2197+26112];
	add.s32 	%r2198, %r434, 3456;
	setp.ge.s32 	%p350, %r2198, %r436;
	@%p350 bra 	$L__BB5_318;
	ld.shared.u32 	%r2199, [%r435+13824];
	add.s64 	%rd405, %rd35, %rd25;
	shl.b64 	%rd406, %rd405, 2;
	add.s64 	%rd407, %rd24, %rd406;
	st.global.u32 	[%rd407+13824], %r2199;
$L__BB5_318:
	bar.warp.sync 	-1;
	shl.b32 	%r2200, %r359, 3;
	add.s32 	%r2202, %r2096, %r2200;
	ld.shared.u64 	%rd36, [%r2202+26112];
	add.s32 	%r2203, %r434, 3840;
	setp.ge.s32 	%p351, %r2203, %r436;
	@%p351 bra 	$L__BB5_320;
	ld.shared.u32 	%r2204, [%r435+15360];
	add.s64 	%rd408, %rd36, %rd25;
	shl.b64 	%rd409, %rd408, 2;
	add.s64 	%rd410, %rd24, %rd409;
	st.global.u32 	[%rd410+15360], %r2204;
$L__BB5_320:
	bar.warp.sync 	-1;
	shl.b32 	%r2205, %r360, 3;
	add.s32 	%r2207, %r2096, %r2205;
	ld.shared.u64 	%rd37, [%r2207+26112];
	add.s32 	%r2208, %r434, 4224;
	setp.ge.s32 	%p352, %r2208, %r436;
	@%p352 bra 	$L__BB5_322;
	ld.shared.u32 	%r2209, [%r435+16896];
	add.s64 	%rd411, %rd37, %rd25;
	shl.b64 	%rd412, %rd411, 2;
	add.s64 	%rd413, %rd24, %rd412;
	st.global.u32 	[%rd413+16896], %r2209;
$L__BB5_322:
	bar.warp.sync 	-1;
	shl.b32 	%r2210, %r361, 3;
	add.s32 	%r2212, %r2096, %r2210;
	ld.shared.u64 	%rd38, [%r2212+26112];
	add.s32 	%r2213, %r434, 4608;
	setp.ge.s32 	%p353, %r2213, %r436;
	@%p353 bra 	$L__BB5_324;
	ld.shared.u32 	%r2214, [%r435+18432];
	add.s64 	%rd414, %rd38, %rd25;
	shl.b64 	%rd415, %rd414, 2;
	add.s64 	%rd416, %rd24, %rd415;
	st.global.u32 	[%rd416+18432], %r2214;
$L__BB5_324:
	bar.warp.sync 	-1;
	shl.b32 	%r2215, %r362, 3;
	add.s32 	%r2217, %r2096, %r2215;
	ld.shared.u64 	%rd39, [%r2217+26112];
	add.s32 	%r2218, %r434, 4992;
	setp.ge.s32 	%p354, %r2218, %r436;
	@%p354 bra 	$L__BB5_326;
	ld.shared.u32 	%r2219, [%r435+19968];
	add.s64 	%rd417, %rd39, %rd25;
	shl.b64 	%rd418, %rd417, 2;
	add.s64 	%rd419, %rd24, %rd418;
	st.global.u32 	[%rd419+19968], %r2219;
$L__BB5_326:
	bar.warp.sync 	-1;
	shl.b32 	%r2220, %r363, 3;
	add.s32 	%r2222, %r2096, %r2220;
	ld.shared.u64 	%rd40, [%r2222+26112];
	add.s32 	%r2223, %r434, 5376;
	setp.ge.s32 	%p355, %r2223, %r436;
	@%p355 bra 	$L__BB5_328;
	ld.shared.u32 	%r2224, [%r435+21504];
	add.s64 	%rd420, %rd40, %rd25;
	shl.b64 	%rd421, %rd420, 2;
	add.s64 	%rd422, %rd24, %rd421;
	st.global.u32 	[%rd422+21504], %r2224;
$L__BB5_328:
	bar.warp.sync 	-1;
	shl.b32 	%r2225, %r364, 3;
	add.s32 	%r2227, %r2096, %r2225;
	ld.shared.u64 	%rd41, [%r2227+26112];
	add.s32 	%r2228, %r434, 5760;
	setp.ge.s32 	%p356, %r2228, %r436;
	@%p356 bra 	$L__BB5_330;
	ld.shared.u32 	%r2229, [%r435+23040];
	add.s64 	%rd423, %rd41, %rd25;
	shl.b64 	%rd424, %rd423, 2;
	add.s64 	%rd425, %rd24, %rd424;
	st.global.u32 	[%rd425+23040], %r2229;
$L__BB5_330:
	bar.warp.sync 	-1;
	shl.b32 	%r2230, %r365, 3;
	add.s32 	%r2232, %r2096, %r2230;
	ld.shared.u64 	%rd426, [%r2232+26112];
	add.s64 	%rd42, %rd426, %rd25;
	or.b32  	%r2233, %r434, 6144;
	setp.ge.s32 	%p357, %r2233, %r436;
	@%p357 bra 	$L__BB5_332;
	ld.shared.u32 	%r2234, [%r435+24576];
	shl.b64 	%rd427, %rd42, 2;
	add.s64 	%rd428, %rd24, %rd427;
	st.global.u32 	[%rd428+24576], %r2234;
$L__BB5_332:
	bar.warp.sync 	-1;
$L__BB5_333:
	ret;

}
	// .globl	_ZN3cub18CUB_300001_SM_10006detail10radix_sort31DeviceRadixSortSingleTileKernelINS1_5radix10policy_hubIffyE10Policy1000ELNS0_9SortOrderE1EffyNS1_21identity_decomposer_tEEEvPKT1_PSA_PKT2_PSE_T3_iiT4_
.visible .entry _ZN3cub18CUB_300001_SM_10006detail10radix_sort31DeviceRadixSortSingleTileKernelINS1_5radix10policy_hubIffyE10Policy1000ELNS0_9SortOrderE1EffyNS1_21identity_decomposer_tEEEvPKT1_PSA_PKT2_PSE_T3_iiT4_(
	.param .u64 .ptr .align 1 _ZN3cub18CUB_300001_SM_10006detail10radix_sort31DeviceRadixSortSingleTileKernelINS1_5radix10policy_hubIffyE10Policy1000ELNS0_9SortOrderE1EffyNS1_21identity_decomposer_tEEEvPKT1_PSA_PKT2_PSE_T3_iiT4__param_0,
	.param .u64 .ptr .align 1 _ZN3cub18CUB_300001_SM_10006detail10radix_sort31DeviceRadixSortSingleTileKernelINS1_5radix10policy_hubIffyE10Policy1000ELNS0_9SortOrderE1EffyNS1_21identity_decomposer_tEEEvPKT1_PSA_PKT2_PSE_T3_iiT4__param_1,
	.param .u64 .ptr .align 1 _ZN3cub18CUB_300001_SM_10006detail10radix_sort31DeviceRadixSortSingleTileKernelINS1_5radix10policy_hubIffyE10Policy1000ELNS0_9SortOrderE1EffyNS1_21identity_decomposer_tEEEvPKT1_PSA_PKT2_PSE_T3_iiT4__param_2,
	.param .u64 .ptr .align 1 _ZN3cub18CUB_300001_SM_10006detail10radix_sort31DeviceRadixSortSingleTileKernelINS1_5radix10policy_hubIffyE10Policy1000ELNS0_9SortOrderE1EffyNS1_21identity_decomposer_tEEEvPKT1_PSA_PKT2_PSE_T3_iiT4__param_3,
	.param .u64 _ZN3cub18CUB_300001_SM_10006detail10radix_sort31DeviceRadixSortSingleTileKernelINS1_5radix10policy_hubIffyE10Policy1000ELNS0_9SortOrderE1EffyNS1_21identity_decomposer_tEEEvPKT1_PSA_PKT2_PSE_T3_iiT4__param_4,
	.param .u32 _ZN3cub18CUB_300001_SM_10006detail10radix_sort31DeviceRadixSortSingleTileKernelINS1_5radix10policy_hubIffyE10Policy1000ELNS0_9SortOrderE1EffyNS1_21identity_decomposer_tEEEvPKT1_PSA_PKT2_PSE_T3_iiT4__param_5,
	.param .u32 _ZN3cub18CUB_300001_SM_10006detail10radix_sort31DeviceRadixSortSingleTileKernelINS1_5radix10policy_hubIffyE10Policy1000ELNS0_9SortOrderE1EffyNS1_21identity_decomposer_tEEEvPKT1_PSA_PKT2_PSE_T3_iiT4__param_6,
	.param .align 1 .b8 _ZN3cub18CUB_300001_SM_10006detail10radix_sort31DeviceRadixSortSingleTileKernelINS1_5radix10policy_hubIffyE10Policy1000ELNS0_9SortOrderE1EffyNS1_21identity_decomposer_tEEEvPKT1_PSA_PKT2_PSE_T3_iiT4__param_7[1]
)
.maxntid 256
.minnctapersm 1
{
	.reg .pred 	%p<130>;
	.reg .b16 	%rs<39>;
	.reg .b32 	%r<805>;
	.reg .b32 	%f<153>;
	.reg .b64 	%rd<37>;
	// demoted variable
	.shared .align 16 .b8 _ZZN3cub18CUB_300001_SM_10006detail10radix_sort31DeviceRadixSortSingleTileKernelINS1_5radix10policy_hubIffyE10Policy1000ELNS0_9SortOrderE1EffyNS1_21identity_decomposer_tEEEvPKT1_PSA_PKT2_PSE_T3_iiT4_E12temp_storage[33856];
	ld.param.u64 	%rd10, [_ZN3cub18CUB_300001_SM_10006detail10radix_sort31DeviceRadixSortSingleTileKernelINS1_5radix10policy_hubIffyE10Policy1000ELNS0_9SortOrderE1EffyNS1_21identity_decomposer_tEEEvPKT1_PSA_PKT2_PSE_T3_iiT4__param_0];
	ld.param.u64 	%rd6, [_ZN3cub18CUB_300001_SM_10006detail10radix_sort31DeviceRadixSortSingleTileKernelINS1_5radix10policy_hubIffyE10Policy1000ELNS0_9SortOrderE1EffyNS1_21identity_decomposer_tEEEvPKT1_PSA_PKT2_PSE_T3_iiT4__param_1];
	ld.param.u64 	%rd7, [_ZN3cub18CUB_300001_SM_10006detail10radix_sort31DeviceRadixSortSingleTileKernelINS1_5radix10policy_hubIffyE10Policy1000ELNS0_9SortOrderE1EffyNS1_21identity_decomposer_tEEEvPKT1_PSA_PKT2_PSE_T3_iiT4__param_2];
	ld.param.u64 	%rd8, [_ZN3cub18CUB_300001_SM_10006detail10radix_sort31DeviceRadixSortSingleTileKernelINS1_5radix10policy_hubIffyE10Policy1000ELNS0_9SortOrderE1EffyNS1_21identity_decomposer_tEEEvPKT1_PSA_PKT2_PSE_T3_iiT4__param_3];
	ld.param.u64 	%rd9, [_ZN3cub18CUB_300001_SM_10006detail10radix_sort31DeviceRadixSortSingleTileKernelINS1_5radix10policy_hubIffyE10Policy1000ELNS0_9SortOrderE1EffyNS1_21identity_decomposer_tEEEvPKT1_PSA_PKT2_PSE_T3_iiT4__param_4];
	ld.param.u32 	%r228, [_ZN3cub18CUB_300001_SM_10006detail10radix_sort31DeviceRadixSortSingleTileKernelINS1_5radix10policy_hubIffyE10Policy1000ELNS0_9SortOrderE1EffyNS1_21identity_decomposer_tEEEvPKT1_PSA_PKT2_PSE_T3_iiT4__param_5];
	ld.param.u32 	%r229, [_ZN3cub18CUB_300001_SM_10006detail10radix_sort31DeviceRadixSortSingleTileKernelINS1_5radix10policy_hubIffyE10Policy1000ELNS0_9SortOrderE1EffyNS1_21identity_decomposer_tEEEvPKT1_PSA_PKT2_PSE_T3_iiT4__param_6];
	cvta.to.global.u64 	%rd11, %rd10;
	cvt.u32.u64 	%r1, %rd9;
	mov.u32 	%r2, %tid.x;
	mul.lo.s32 	%r3, %r2, 19;
	setp.ge.s32 	%p1, %r3, %r1;
	mul.wide.u32 	%rd12, %r3, 4;
	add.s64 	%rd1, %rd11, %rd12;
	mov.b32 	%r763, -1;
	@%p1 bra 	$L__BB6_2;
	ld.global.u32 	%r763, [%rd1];
$L__BB6_2:
	add.s32 	%r6, %r3, 1;
	setp.ge.s32 	%p2, %r6, %r1;
	mov.b32 	%r764, -1;
	@%p2 bra 	$L__BB6_4;
	ld.global.u32 	%r764, [%rd1+4];
$L__BB6_4:
	add.s32 	%r9, %r3, 2;
	setp.ge.s32 	%p3, %r9, %r1;
	mov.b32 	%r765, -1;
	@%p3 bra 	$L__BB6_6;
	ld.global.u32 	%r765, [%rd1+8];
$L__BB6_6:
	add.s32 	%r12, %r3, 3;
	setp.ge.s32 	%p4, %r12, %r1;
	mov.b32 	%r766, -1;
	@%p4 bra 	$L__BB6_8;
	ld.global.u32 	%r766, [%rd1+12];
$L__BB6_8:
	add.s32 	%r15, %r3, 4;
	setp.ge.s32 	%p5, %r15, %r1;
	mov.b32 	%r767, -1;
	@%p5 bra 	$L__BB6_10;
	ld.global.u32 	%r767, [%rd1+16];
$L__BB6_10:
	add.s32 	%r18, %r3, 5;
	setp.ge.s32 	%p6, %r18, %r1;
	mov.b32 	%r768, -1;
	@%p6 bra 	$L__BB6_12;
	ld.global.u32 	%r768, [%rd1+20];
$L__BB6_12:
	add.s32 	%r21, %r3, 6;
	setp.ge.s32 	%p7, %r21, %r1;
	mov.b32 	%r769, -1;
	@%p7 bra 	$L__BB6_14;
	ld.global.u32 	%r769, [%rd1+24];
$L__BB6_14:
	add.s32 	%r24, %r3, 7;
	setp.ge.s32 	%p8, %r24, %r1;
	mov.b32 	%r770, -1;
	@%p8 bra 	$L__BB6_16;
	ld.global.u32 	%r770, [%rd1+28];
$L__BB6_16:
	add.s32 	%r27, %r3, 8;
	setp.ge.s32 	%p9, %r27, %r1;
	mov.b32 	%r771, -1;
	@%p9 bra 	$L__BB6_18;
	ld.global.u32 	%r771, [%rd1+32];
$L__BB6_18:
	add.s32 	%r30, %r3, 9;
	setp.ge.s32 	%p10, %r30, %r1;
	mov.b32 	%r772, -1;
	@%p10 bra 	$L__BB6_20;
	ld.global.u32 	%r772, [%rd1+36];
$L__BB6_20:
	add.s32 	%r33, %r3, 10;
	setp.ge.s32 	%p11, %r33, %r1;
	mov.b32 	%r773, -1;
	@%p11 bra 	$L__BB6_22;
	ld.global.u32 	%r773, [%rd1+40];
$L__BB6_22:
	add.s32 	%r36, %r3, 11;
	setp.ge.s32 	%p12, %r36, %r1;
	mov.b32 	%r774, -1;
	@%p12 bra 	$L__BB6_24;
	ld.global.u32 	%r774, [%rd1+44];
$L__BB6_24:
	add.s32 	%r39, %r3, 12;
	setp.ge.s32 	%p13, %r39, %r1;
	mov.b32 	%r775, -1;
	@%p13 bra 	$L__BB6_26;
	ld.global.u32 	%r775, [%rd1+48];
$L__BB6_26:
	add.s32 	%r42, %r3, 13;
	setp.ge.s32 	%p14, %r42, %r1;
	mov.b32 	%r776, -1;
	@%p14 bra 	$L__BB6_28;
	ld.global.u32 	%r776, [%rd1+52];
$L__BB6_28:
	add.s32 	%r45, %r3, 14;
	setp.ge.s32 	%p15, %r45, %r1;
	mov.b32 	%r777, -1;
	@%p15 bra 	$L__BB6_30;
	ld.global.u32 	%r777, [%rd1+56];
$L__BB6_30:
	add.s32 	%r48, %r3, 15;
	setp.ge.s32 	%p16, %r48, %r1;
	mov.b32 	%r778, -1;
	@%p16 bra 	$L__BB6_32;
	ld.global.u32 	%r778, [%rd1+60];
$L__BB6_32:
	add.s32 	%r51, %r3, 16;
	setp.ge.s32 	%p17, %r51, %r1;
	mov.b32 	%r779, -1;
	@%p17 bra 	$L__BB6_34;
	ld.global.u32 	%r779, [%rd1+64];
$L__BB6_34:
	add.s32 	%r54, %r3, 17;
	setp.ge.s32 	%p18, %r54, %r1;
	mov.b32 	%r780, -1;
	@%p18 bra 	$L__BB6_36;
	ld.global.u32 	%r780, [%rd1+68];
$L__BB6_36:
	add.s32 	%r57, %r3, 18;
	setp.ge.s32 	%p19, %r57, %r1;
	mov.b32 	%r781, -1;
	@%p19 bra 	$L__BB6_38;
	ld.global.u32 	%r781, [%rd1+72];
$L__BB6_38:
	bar.sync 	0;
	mov.b64 	{%r249, %r250}, %rd9;
	shfl.sync.idx.b32	%r60|%p20, %r249, 0, 31, -1;
	shfl.sync.idx.b32	%r251|%p21, %r250, 0, 31, -1;
	mov.b64 	%rd2, {%r60, %r251};
	setp.ge.s32 	%p22, %r3, %r60;
	cvta.to.global.u64 	%rd13, %rd7;
	add.s64 	%rd3, %rd13, %rd12;
	@%p22 bra 	$L__BB6_40;
	ld.global.f32 	%f152, [%rd3];
$L__BB6_40:
	setp.ge.s32 	%p23, %r6, %r60;
	@%p23 bra 	$L__BB6_42;
	ld.global.f32 	%f151, [%rd3+4];
$L__BB6_42:
	setp.ge.s32 	%p24, %r9, %r60;
	@%p24 bra 	$L__BB6_44;
	ld.global.f32 	%f150, [%rd3+8];
$L__BB6_44:
	setp.ge.s32 	%p25, %r12, %r60;
	@%p25 bra 	$L__BB6_46;
	ld.global.f32 	%f149, [%rd3+12];
$L__BB6_46:
	setp.ge.s32 	%p26, %r15, %r60;
	@%p26 bra 	$L__BB6_48;
	ld.global.f32 	%f148, [%rd3+16];
$L__BB6_48:
	setp.ge.s32 	%p27, %r18, %r60;
	@%p27 bra 	$L__BB6_50;
	ld.global.f32 	%f147, [%rd3+20];
$L__BB6_50:
	setp.ge.s32 	%p28, %r21, %r60;
	@%p28 bra 	$L__BB6_52;
	ld.global.f32 	%f146, [%rd3+24];
$L__BB6_52:
	setp.ge.s32 	%p29, %r24, %r60;
	@%p29 bra 	$L__BB6_54;
	ld.global.f32 	%f145, [%rd3+28];
$L__BB6_54:
	setp.ge.s32 	%p30, %r27, %r60;
	@%p30 bra 	$L__BB6_56;
	ld.global.f32 	%f144, [%rd3+32];
$L__BB6_56:
	setp.ge.s32 	%p31, %r30, %r60;
	@%p31 bra 	$L__BB6_58;
	ld.global.f32 	%f143, [%rd3+36];
$L__BB6_58:
	setp.ge.s32 	%p32, %r33, %r60;
	@%p32 bra 	$L__BB6_60;
	ld.global.f32 	%f142, [%rd3+40];
$L__BB6_60:
	setp.ge.s32 	%p33, %r36, %r60;
	@%p33 bra 	$L__BB6_62;
	ld.global.f32 	%f141, [%rd3+44];
$L__BB6_62:
	setp.ge.s32 	%p34, %r39, %r60;
	@%p34 bra 	$L__BB6_64;
	ld.global.f32 	%f140, [%rd3+48];
$L__BB6_64:
	setp.ge.s32 	%p35, %r42, %r60;
	@%p35 bra 	$L__BB6_66;
	ld.global.f32 	%f139, [%rd3+52];
$L__BB6_66:
	setp.ge.s32 	%p36, %r45, %r60;
	@%p36 bra 	$L__BB6_68;
	ld.global.f32 	%f138, [%rd3+56];
$L__BB6_68:
	setp.ge.s32 	%p37, %r48, %r60;
	@%p37 bra 	$L__BB6_70;
	ld.global.f32 	%f137, [%rd3+60];
$L__BB6_70:
	setp.ge.s32 	%p38, %r51, %r60;
	@%p38 bra 	$L__BB6_72;
	ld.global.f32 	%f136, [%rd3+64];
$L__BB6_72:
	setp.ge.s32 	%p39, %r54, %r60;
	@%p39 bra 	$L__BB6_74;
	ld.global.f32 	%f135, [%rd3+68];
$L__BB6_74:
	setp.ge.s32 	%p40, %r57, %r60;
	@%p40 bra 	$L__BB6_76;
	ld.global.f32 	%f134, [%rd3+72];
$L__BB6_76:
	bar.sync 	0;
	setp.gt.s32 	%p41, %r763, -1;
	selp.b32 	%r253, -2147483648, -1, %p41;
	xor.b32  	%r802, %r253, %r763;
	setp.gt.s32 	%p42, %r764, -1;
	selp.b32 	%r254, -2147483648, -1, %p42;
	xor.b32  	%r801, %r254, %r764;
	setp.gt.s32 	%p43, %r765, -1;
	selp.b32 	%r255, -2147483648, -1, %p43;
	xor.b32  	%r800, %r255, %r765;
	setp.gt.s32 	%p44, %r766, -1;
	selp.b32 	%r256, -2147483648, -1, %p44;
	xor.b32  	%r799, %r256, %r766;
	setp.gt.s32 	%p45, %r767, -1;
	selp.b32 	%r257, -2147483648, -1, %p45;
	xor.b32  	%r798, %r257, %r767;
	setp.gt.s32 	%p46, %r768, -1;
	selp.b32 	%r258, -2147483648, -1, %p46;
	xor.b32  	%r797, %r258, %r768;
	setp.gt.s32 	%p47, %r769, -1;
	selp.b32 	%r259, -2147483648, -1, %p47;
	xor.b32  	%r796, %r259, %r769;
	setp.gt.s32 	%p48, %r770, -1;
	selp.b32 	%r260, -2147483648, -1, %p48;
	xor.b32  	%r795, %r260, %r770;
	setp.gt.s32 	%p49, %r771, -1;
	selp.b32 	%r261, -2147483648, -1, %p49;
	xor.b32  	%r794, %r261, %r771;
	setp.gt.s32 	%p50, %r772, -1;
	selp.b32 	%r262, -2147483648, -1, %p50;
	xor.b32  	%r793, %r262, %r772;
	setp.gt.s32 	%p51, %r773, -1;
	selp.b32 	%r263, -2147483648, -1, %p51;
	xor.b32  	%r792, %r263, %r773;
	setp.gt.s32 	%p52, %r774, -1;
	selp.b32 	%r264, -2147483648, -1, %p52;
	xor.b32  	%r791, %r264, %r774;
	setp.gt.s32 	%p53, %r775, -1;
	selp.b32 	%r265, -2147483648, -1, %p53;
	xor.b32  	%r790, %r265, %r775;
	setp.gt.s32 	%p54, %r776, -1;
	selp.b32 	%r266, -2147483648, -1, %p54;
	xor.b32  	%r789, %r266, %r776;
	setp.gt.s32 	%p55, %r777, -1;
	selp.b32 	%r267, -2147483648, -1, %p55;
	xor.b32  	%r788, %r267, %r777;
	setp.gt.s32 	%p56, %r778, -1;
	selp.b32 	%r268, -2147483648, -1, %p56;
	xor.b32  	%r787, %r268, %r778;
	setp.gt.s32 	%p57, %r779, -1;
	selp.b32 	%r269, -2147483648, -1, %p57;
	xor.b32  	%r786, %r269, %r779;
	setp.gt.s32 	%p58, %r780, -1;
	selp.b32 	%r270, -2147483648, -1, %p58;
	xor.b32  	%r785, %r270, %r780;
	setp.gt.s32 	%p59, %r781, -1;
	selp.b32 	%r271, -2147483648, -1, %p59;
	xor.b32  	%r784, %r271, %r781;
	shr.u32 	%r80, %r2, 5;
	shl.b32 	%r272, %r2, 2;
	mov.u32 	%r273, _ZZN3cub18CUB_300001_SM_10006detail10radix_sort31DeviceRadixSortSingleTileKernelINS1_5radix10policy_hubIffyE10Policy1000ELNS0_9SortOrderE1EffyNS1_21identity_decomposer_tEEEvPKT1_PSA_PKT2_PSE_T3_iiT4_E12temp_storage;
	add.s32 	%r81, %r273, %r272;
	shl.b32 	%r274, %r2, 7;
	add.s32 	%r82, %r81, %r274;
	shl.b32 	%r275, %r80, 2;
	add.s32 	%r276, %r273, %r275;
	add.s32 	%r83, %r276, 33792;
	mad.lo.s32 	%r84, %r2, -56, %r82;
	add.s32 	%r783, %r228, 6;
	sub.s32 	%r782, %r229, %r228;
$L__BB6_77:
	add.s32 	%r336, %r783, -6;
	min.s32 	%r279, %r782, 6;
	mov.b32 	%r365, 0;
	st.shared.u32 	[%r81], %r365;
	st.shared.u32 	[%r81+1024], %r365;
	st.shared.u32 	[%r81+2048], %r365;
	st.shared.u32 	[%r81+3072], %r365;
	st.shared.u32 	[%r81+4096], %r365;
	st.shared.u32 	[%r81+5120], %r365;
	st.shared.u32 	[%r81+6144], %r365;
	st.shared.u32 	[%r81+7168], %r365;
	st.shared.u32 	[%r81+8192], %r365;
	st.shared.u32 	[%r81+9216], %r365;
	st.shared.u32 	[%r81+10240], %r365;
	st.shared.u32 	[%r81+11264], %r365;
	st.shared.u32 	[%r81+12288], %r365;
	st.shared.u32 	[%r81+13312], %r365;
	st.shared.u32 	[%r81+14336], %r365;
	st.shared.u32 	[%r81+15360], %r365;
	st.shared.u32 	[%r81+16384], %r365;
	st.shared.u32 	[%r81+17408], %r365;
	st.shared.u32 	[%r81+18432], %r365;
	st.shared.u32 	[%r81+19456], %r365;
	st.shared.u32 	[%r81+20480], %r365;
	st.shared.u32 	[%r81+21504], %r365;
	st.shared.u32 	[%r81+22528], %r365;
	st.shared.u32 	[%r81+23552], %r365;
	st.shared.u32 	[%r81+24576], %r365;
	st.shared.u32 	[%r81+25600], %r365;
	st.shared.u32 	[%r81+26624], %r365;
	st.shared.u32 	[%r81+27648], %r365;
	st.shared.u32 	[%r81+28672], %r365;
	st.shared.u32 	[%r81+29696], %r365;
	st.shared.u32 	[%r81+30720], %r365;
	st.shared.u32 	[%r81+31744], %r365;
	st.shared.u32 	[%r81+32768], %r365;
	// begin inline asm
	bmsk.clamp.b32 %r277, %r365, %r279;
	// end inline asm
	setp.eq.s32 	%p60, %r802, 2147483647;
	selp.b32 	%r281, -2147483648, %r802, %p60;
	// begin inline asm
	shr.b32 %r280, %r281, %r336;
	// end inline asm
	and.b32  	%r368, %r277, %r280;
	shl.b32 	%r369, %r368, 10;
	not.b32 	%r370, %r369;
	and.b32  	%r371, %r370, 31744;
	add.s32 	%r372, %r81, %r371;
	shr.u32 	%r373, %r368, 4;
	and.b32  	%r374, %r373, 268435454;
	sub.s32 	%r109, %r372, %r374;
	ld.shared.u16 	%rs1, [%r109+2];
	add.s16 	%rs20, %rs1, 1;
	st.shared.u16 	[%r109+2], %rs20;
	setp.eq.s32 	%p61, %r801, 2147483647;
	selp.b32 	%r284, -2147483648, %r801, %p61;
	// begin inline asm
	shr.b32 %r283, %r284, %r336;
	// end inline asm
	and.b32  	%r375, %r277, %r283;
	shl.b32 	%r376, %r375, 10;
	not.b32 	%r377, %r376;
	and.b32  	%r378, %r377, 31744;
	add.s32 	%r379, %r81, %r378;
	shr.u32 	%r380, %r375, 4;
	and.b32  	%r381, %r380, 268435454;
	sub.s32 	%r110, %r379, %r381;
	ld.shared.u16 	%rs2, [%r110+2];
	add.s16 	%rs21, %rs2, 1;
	st.shared.u16 	[%r110+2], %rs21;
	setp.eq.s32 	%p62, %r800, 2147483647;
	selp.b32 	%r287, -2147483648, %r800, %p62;
	// begin inline asm
	shr.b32 %r286, %r287, %r336;
	// end inline asm
	and.b32  	%r382, %r277, %r286;
	shl.b32 	%r383, %r382, 10;
	not.b32 	%r384, %r383;
	and.b32  	%r385, %r384, 31744;
	add.s32 	%r386, %r81, %r385;
	shr.u32 	%r387, %r382, 4;
	and.b32  	%r388, %r387, 268435454;
	sub.s32 	%r111, %r386, %r388;
	ld.shared.u16 	%rs3, [%r111+2];
	add.s16 	%rs22, %rs3, 1;
	st.shared.u16 	[%r111+2], %rs22;
	setp.eq.s32 	%p63, %r799, 2147483647;
	selp.b32 	%r290, -2147483648, %r799, %p63;
	// begin inline asm
	shr.b32 %r289, %r290, %r336;
	// end inline asm
	and.b32  	%r389, %r277, %r289;
	shl.b32 	%r390, %r389, 10;
	not.b32 	%r391, %r390;
	and.b32  	%r392, %r391, 31744;
	add.s32 	%r393, %r81, %r392;
	shr.u32 	%r394, %r389, 4;
	and.b32  	%r395, %r394, 268435454;
	sub.s32 	%r112, %r393, %r395;
	ld.shared.u16 	%rs4, [%r112+2];
	add.s16 	%rs23, %rs4, 1;
	st.shared.u16 	[%r112+2], %rs23;
	setp.eq.s32 	%p64, %r798, 2147483647;
	selp.b32 	%r293, -2147483648, %r798, %p64;
	// begin inline asm
	shr.b32 %r292, %r293, %r336;
	// end inline asm
	and.b32  	%r396, %r277, %r292;
	shl.b32 	%r397, %r396, 10;
	not.b32 	%r398, %r397;
	and.b32  	%r399, %r398, 31744;
	add.s32 	%r400, %r81, %r399;
	shr.u32 	%r401, %r396, 4;
	and.b32  	%r402, %r401, 268435454;
	sub.s32 	%r113, %r400, %r402;
	ld.shared.u16 	%rs5, [%r113+2];
	add.s16 	%rs24, %rs5, 1;
	st.shared.u16 	[%r113+2], %rs24;
	setp.eq.s32 	%p65, %r797, 2147483647;
	selp.b32 	%r296, -2147483648, %r797, %p65;
	// begin inline asm
	shr.b32 %r295, %r296, %r336;
	// end inline asm
	and.b32  	%r403, %r277, %r295;
	shl.b32 	%r404, %r403, 10;
	not.b32 	%r405, %r404;
	and.b32  	%r406, %r405, 31744;
	add.s32 	%r407, %r81, %r406;
	shr.u32 	%r408, %r403, 4;
	and.b32  	%r409, %r408, 268435454;
	sub.s32 	%r114, %r407, %r409;
	ld.shared.u16 	%rs6, [%r114+2];
	add.s16 	%rs25, %rs6, 1;
	st.shared.u16 	[%r114+2], %rs25;
	setp.eq.s32 	%p66, %r796, 2147483647;
	selp.b32 	%r299, -2147483648, %r796, %p66;
	// begin inline asm
	shr.b32 %r298, %r299, %r336;
	// end inline asm
	and.b32  	%r410, %r277, %r298;
	shl.b32 	%r411, %r410, 10;
	not.b32 	%r412, %r411;
	and.b32  	%r413, %r412, 31744;
	add.s32 	%r414, %r81, %r413;
	shr.u32 	%r415, %r410, 4;
	and.b32  	%r416, %r415, 268435454;
	sub.s32 	%r115, %r414, %r416;
	ld.shared.u16 	%rs7, [%r115+2];
	add.s16 	%rs26, %rs7, 1;
	st.shared.u16 	[%r115+2], %rs26;
	setp.eq.s32 	%p67, %r795, 2147483647;
	selp.b32 	%r302, -2147483648, %r795, %p67;
	// begin inline asm
	shr.b32 %r301, %r302, %r336;
	// end inline asm
	and.b32  	%r417, %r277, %r301;
	shl.b32 	%r418, %r417, 10;
	not.b32 	%r419, %r418;
	and.b32  	%r420, %r419, 31744;
	add.s32 	%r421, %r81, %r420;
	shr.u32 	%r422, %r417, 4;
	and.b32  	%r423, %r422, 268435454;
	sub.s32 	%r116, %r421, %r423;
	ld.shared.u16 	%rs8, [%r116+2];
	add.s16 	%rs27, %rs8, 1;
	st.shared.u16 	[%r116+2], %rs27;
	setp.eq.s32 	%p68, %r794, 2147483647;
	selp.b32 	%r305, -2147483648, %r794, %p68;
	// begin inline asm
	shr.b32 %r304, %r305, %r336;
	// end inline asm
	and.b32  	%r424, %r277, %r304;
	shl.b32 	%r425, %r424, 10;
	not.b32 	%r426, %r425;
	and.b32  	%r427, %r426, 31744;
	add.s32 	%r428, %r81, %r427;
	shr.u32 	%r429, %r424, 4;
	and.b32  	%r430, %r429, 268435454;
	sub.s32 	%r117, %r428, %r430;
	ld.shared.u16 	%rs9, [%r117+2];
	add.s16 	%rs28, %rs9, 1;
	st.shared.u16 	[%r117+2], %rs28;
	setp.eq.s32 	%p69, %r793, 2147483647;
	selp.b32 	%r308, -2147483648, %r793, %p69;
	// begin inline asm
	shr.b32 %r307, %r308, %r336;
	// end inline asm
	and.b32  	%r431, %r277, %r307;
	shl.b32 	%r432, %r431, 10;
	not.b32 	%r433, %r432;
	and.b32  	%r434, %r433, 31744;
	add.s32 	%r435, %r81, %r434;
	shr.u32 	%r436, %r431, 4;
	and.b32  	%r437, %r436, 268435454;
	sub.s32 	%r118, %r435, %r437;
	ld.shared.u16 	%rs10, [%r118+2];
	add.s16 	%rs29, %rs10, 1;
	st.shared.u16 	[%r118+2], %rs29;
	setp.eq.s32 	%p70, %r792, 2147483647;
	selp.b32 	%r311, -2147483648, %r792, %p70;
	// begin inline asm
	shr.b32 %r310, %r311, %r336;
	// end inline asm
	and.b32  	%r438, %r277, %r310;
	shl.b32 	%r439, %r438, 10;
	not.b32 	%r440, %r439;
	and.b32  	%r441, %r440, 31744;
	add.s32 	%r442, %r81, %r441;
	shr.u32 	%r443, %r438, 4;
	and.b32  	%r444, %r443, 268435454;
	sub.s32 	%r119, %r442, %r444;
	ld.shared.u16 	%rs11, [%r119+2];
	add.s16 	%rs30, %rs11, 1;
	st.shared.u16 	[%r119+2], %rs30;
	setp.eq.s32 	%p71, %r791, 2147483647;
	selp.b32 	%r314, -2147483648, %r791, %p71;
	// begin inline asm
	shr.b32 %r313, %r314, %r336;
	// end inline asm
	and.b32  	%r445, %r277, %r313;
	shl.b32 	%r446, %r445, 10;
	not.b32 	%r447, %r446;
	and.b32  	%r448, %r447, 31744;
	add.s32 	%r449, %r81, %r448;
	shr.u32 	%r450, %r445, 4;
	and.b32  	%r451, %r450, 268435454;
	sub.s32 	%r120, %r449, %r451;
	ld.shared.u16 	%rs12, [%r120+2];
	add.s16 	%rs31, %rs12, 1;
	st.shared.u16 	[%r120+2], %rs31;
	setp.eq.s32 	%p72, %r790, 2147483647;
	selp.b32 	%r317, -2147483648, %r790, %p72;
	// begin inline asm
	shr.b32 %r316, %r317, %r336;
	// end inline asm
	and.b32  	%r452, %r277, %r316;
	shl.b32 	%r453, %r452, 10;
	not.b32 	%r454, %r453;
	and.b32  	%r455, %r454, 31744;
	add.s32 	%r456, %r81, %r455;
	shr.u32 	%r457, %r452, 4;
	and.b32  	%r458, %r457, 268435454;
	sub.s32 	%r121, %r456, %r458;
	ld.shared.u16 	%rs13, [%r121+2];
	add.s16 	%rs32, %rs13, 1;
	st.shared.u16 	[%r121+2], %rs32;
	setp.eq.s32 	%p73, %r789, 2147483647;
	selp.b32 	%r320, -2147483648, %r789, %p73;
	// begin inline asm
	shr.b32 %r319, %r320, %r336;
	// end inline asm
	and.b32  	%r459, %r277, %r319;
	shl.b32 	%r460, %r459, 10;
	not.b32 	%r461, %r460;
	and.b32  	%r462, %r461, 31744;
	add.s32 	%r463, %r81, %r462;
	shr.u32 	%r464, %r459, 4;
	and.b32  	%r465, %r464, 268435454;
	sub.s32 	%r122, %r463, %r465;
	ld.shared.u16 	%rs14, [%r122+2];
	add.s16 	%rs33, %rs14, 1;
	st.shared.u16 	[%r122+2], %rs33;
	setp.eq.s32 	%p74, %r788, 2147483647;
	selp.b32 	%r323, -2147483648, %r788, %p74;
	// begin inline asm
	shr.b32 %r322, %r323, %r336;
	// end inline asm
	and.b32  	%r466, %r277, %r322;
	shl.b32 	%r467, %r466, 10;
	not.b32 	%r468, %r467;
	and.b32  	%r469, %r468, 31744;
	add.s32 	%r470, %r81, %r469;
	shr.u32 	%r471, %r466, 4;
	and.b32  	%r472, %r471, 268435454;
	sub.s32 	%r123, %r470, %r472;
	ld.shared.u16 	%rs15, [%r123+2];
	add.s16 	%rs34, %rs15, 1;
	st.shared.u16 	[%r123+2], %rs34;
	setp.eq.s32 	%p75, %r787, 2147483647;
	selp.b32 	%r326, -2147483648, %r787, %p75;
	// begin inline asm
	shr.b32 %r325, %r326, %r336;
	// end inline asm
	and.b32  	%r473, %r277, %r325;
	shl.b32 	%r474, %r473, 10;
	not.b32 	%r475, %r474;
	and.b32  	%r476, %r475, 31744;
	add.s32 	%r477, %r81, %r476;
	shr.u32 	%r478, %r473, 4;
	and.b32  	%r479, %r478, 268435454;
	sub.s32 	%r124, %r477, %r479;
	ld.shared.u16 	%rs16, [%r124+2];
	add.s16 	%rs35, %rs16, 1;
	st.shared.u16 	[%r124+2], %rs35;
	setp.eq.s32 	%p76, %r786, 2147483647;
	selp.b32 	%r329, -2147483648, %r786, %p76;
	// begin inline asm
	shr.b32 %r328, %r329, %r336;
	// end inline asm
	and.b32  	%r480, %r277, %r328;
	shl.b32 	%r481, %r480, 10;
	not.b32 	%r482, %r481;
	and.b32  	%r483, %r482, 31744;
	add.s32 	%r484, %r81, %r483;
	shr.u32 	%r485, %r480, 4;
	and.b32  	%r486, %r485, 268435454;
	sub.s32 	%r125, %r484, %r486;
	ld.shared.u16 	%rs17, [%r125+2];
	add.s16 	%rs36, %rs17, 1;
	st.shared.u16 	[%r125+2], %rs36;
	setp.eq.s32 	%p77, %r785, 2147483647;
	selp.b32 	%r332, -2147483648, %r785, %p77;
	// begin inline asm
	shr.b32 %r331, %r332, %r336;
	// end inline asm
	and.b32  	%r487, %r277, %r331;
	shl.b32 	%r488, %r487, 10;
	not.b32 	%r489, %r488;
	and.b32  	%r490, %r489, 31744;
	add.s32 	%r491, %r81, %r490;
	shr.u32 	%r492, %r487, 4;
	and.b32  	%r493, %r492, 268435454;
	sub.s32 	%r126, %r491, %r493;
	ld.shared.u16 	%rs18, [%r126+2];
	add.s16 	%rs37, %rs18, 1;
	st.shared.u16 	[%r126+2], %rs37;
	setp.eq.s32 	%p78, %r784, 2147483647;
	selp.b32 	%r335, -2147483648, %r784, %p78;
	// begin inline asm
	shr.b32 %r334, %r335, %r336;
	// end inline asm
	and.b32  	%r494, %r277, %r334;
	shl.b32 	%r495, %r494, 10;
	not.b32 	%r496, %r495;
	and.b32  	%r497, %r496, 31744;
	add.s32 	%r498, %r81, %r497;
	shr.u32 	%r499, %r494, 4;
	and.b32  	%r500, %r499, 268435454;
	sub.s32 	%r127, %r498, %r500;
	ld.shared.u16 	%rs19, [%r127+2];
	add.s16 	%rs38, %rs19, 1;
	st.shared.u16 	[%r127+2], %rs38;
	bar.sync 	0;
	ld.shared.u32 	%r128, [%r82];
	ld.shared.u32 	%r501, [%r82+4];
	ld.shared.u32 	%r502, [%r82+8];
	ld.shared.u32 	%r503, [%r82+12];
	ld.shared.u32 	%r504, [%r82+16];
	ld.shared.u32 	%r505, [%r82+20];
	ld.shared.u32 	%r506, [%r82+24];
	ld.shared.u32 	%r507, [%r82+28];
	ld.shared.u32 	%r508, [%r82+32];
	ld.shared.u32 	%r509, [%r82+36];
	ld.shared.u32 	%r510, [%r82+40];
	ld.shared.u32 	%r511, [%r82+44];
	ld.shared.u32 	%r512, [%r82+48];
	ld.shared.u32 	%r513, [%r82+52];
	ld.shared.u32 	%r514, [%r82+56];
	ld.shared.u32 	%r515, [%r82+60];
	ld.shared.u32 	%r516, [%r82+64];
	ld.shared.u32 	%r517, [%r82+68];
	ld.shared.u32 	%r518, [%r82+72];
	ld.shared.u32 	%r519, [%r82+76];
	ld.shared.u32 	%r520, [%r82+80];
	ld.shared.u32 	%r521, [%r82+84];
	ld.shared.u32 	%r522, [%r82+88];
	ld.shared.u32 	%r523, [%r82+92];
	ld.shared.u32 	%r524, [%r82+96];
	ld.shared.u32 	%r525, [%r82+100];
	ld.shared.u32 	%r526, [%r82+104];
	ld.shared.u32 	%r527, [%r82+108];
	ld.shared.u32 	%r528, [%r82+112];
	ld.shared.u32 	%r529, [%r82+116];
	ld.shared.u32 	%r530, [%r82+120];
	ld.shared.u32 	%r531, [%r82+124];
	ld.shared.u32 	%r532, [%r82+128];
	add.s32 	%r129, %r501, %r128;
	add.s32 	%r130, %r502, %r129;
	add.s32 	%r131, %r503, %r130;
	add.s32 	%r132, %r504, %r131;
	add.s32 	%r133, %r505, %r132;
	add.s32 	%r134, %r506, %r133;
	add.s32 	%r135, %r507, %r134;
	add.s32 	%r136, %r508, %r135;
	add.s32 	%r137, %r509, %r136;
	add.s32 	%r138, %r510, %r137;
	add.s32 	%r139, %r511, %r138;
	add.s32 	%r140, %r512, %r139;
	add.s32 	%r141, %r513, %r140;
	add.s32 	%r142, %r514, %r141;
	add.s32 	%r143, %r515, %r142;
	add.s32 	%r144, %r516, %r143;
	add.s32 	%r145, %r517, %r144;
	add.s32 	%r146, %r518, %r145;
	add.s32 	%r147, %r519, %r146;
	add.s32 	%r148, %r520, %r147;
	add.s32 	%r149, %r521, %r148;
	add.s32 	%r150, %r522, %r149;
	add.s32 	%r151, %r523, %r150;
	add.s32 	%r152, %r524, %r151;
	add.s32 	%r153, %r525, %r152;
	add.s32 	%r154, %r526, %r153;
	add.s32 	%r155, %r527, %r154;
	add.s32 	%r156, %r528, %r155;
	add.s32 	%r157, %r529, %r156;
	add.s32 	%r158, %r530, %r157;
	add.s32 	%r159, %r531, %r158;
	add.s32 	%r342, %r532, %r159;
	// begin inline asm
	mov.u32 %r337, %laneid;
	// end inline asm
	mov.b32 	%r340, 1;
	mov.b32 	%r367, -1;
	// begin inline asm
	{  .reg .u32 r0;  .reg .pred p;  shfl.sync.up.b32 r0|p, %r342, %r340, %r365, %r367;  @p add.u32 r0, r0, %r342;  mov.u32 %r338, r0;}
	// end inline asm
	mov.b32 	%r346, 2;
	// begin inline asm
	{  .reg .u32 r0;  .reg .pred p;  shfl.sync.up.b32 r0|p, %r338, %r346, %r365, %r367;  @p add.u32 r0, r0, %r338;  mov.u32 %r344, r0;}
	// end inline asm
	mov.b32 	%r352, 4;
	// begin inline asm
	{  .reg .u32 r0;  .reg .pred p;  shfl.sync.up.b32 r0|p, %r344, %r352, %r365, %r367;  @p add.u32 r0, r0, %r344;  mov.u32 %r350, r0;}
	// end inline asm
	mov.b32 	%r358, 8;
	// begin inline asm
	{  .reg .u32 r0;  .reg .pred p;  shfl.sync.up.b32 r0|p, %r350, %r358, %r365, %r367;  @p add.u32 r0, r0, %r350;  mov.u32 %r356, r0;}
	// end inline asm
	mov.b32 	%r364, 16;
	// begin inline asm
	{  .reg .u32 r0;  .reg .pred p;  shfl.sync.up.b32 r0|p, %r356, %r364, %r365, %r367;  @p add.u32 r0, r0, %r356;  mov.u32 %r362, r0;}
	// end inline asm
	setp.ne.s32 	%p79, %r337, 31;
	@%p79 bra 	$L__BB6_79;
	st.shared.u32 	[%r83], %r362;
$L__BB6_79:
	sub.s32 	%r533, %r362, %r342;
	setp.gt.u32 	%p80, %r2, 31;
	setp.eq.s32 	%p81, %r80, 7;
	setp.eq.s32 	%p82, %r80, 6;
	setp.eq.s32 	%p83, %r80, 5;
	setp.eq.s32 	%p84, %r80, 4;
	setp.eq.s32 	%p85, %r80, 3;
	setp.eq.s32 	%p86, %r80, 2;
	setp.eq.s32 	%p87, %r80, 1;
	bar.sync 	0;
	ld.shared.v4.u32 	{%r534, %r535, %r536, %r537}, [_ZZN3cub18CUB_300001_SM_10006detail10radix_sort31DeviceRadixSortSingleTileKernelINS1_5radix10policy_hubIffyE10Policy1000ELNS0_9SortOrderE1EffyNS1_21identity_decomposer_tEEEvPKT1_PSA_PKT2_PSE_T3_iiT4_E12temp_storage+33792];
	selp.b32 	%r538, %r534, %r803, %p87;
	add.s32 	%r539, %r535, %r534;
	selp.b32 	%r540, %r539, %r538, %p86;
	add.s32 	%r541, %r539, %r536;
	selp.b32 	%r542, %r541, %r540, %p85;
	add.s32 	%r543, %r541, %r537;
	selp.b32 	%r544, %r543, %r542, %p84;
	ld.shared.v4.u32 	{%r545, %r546, %r547, %r548}, [_ZZN3cub18CUB_300001_SM_10006detail10radix_sort31DeviceRadixSortSingleTileKernelINS1_5radix10policy_hubIffyE10Policy1000ELNS0_9SortOrderE1EffyNS1_21identity_decomposer_tEEEvPKT1_PSA_PKT2_PSE_T3_iiT4_E12temp_storage+33808];
	add.s32 	%r549, %r543, %r545;
	selp.b32 	%r550, %r549, %r544, %p83;
	add.s32 	%r551, %r549, %r546;
	selp.b32 	%r552, %r551, %r550, %p82;
	add.s32 	%r553, %r551, %r547;
	selp.b32 	%r803, %r553, %r552, %p81;
	add.s32 	%r164, %r553, %r548;
	setp.ne.s32 	%p88, %r337, 0;
	selp.b32 	%r554, %r533, 0, %p88;
	add.s32 	%r555, %r803, %r554;
	or.pred  	%p89, %p80, %p88;
	selp.b32 	%r804, %r555, %r533, %p80;
	@%p89 bra 	$L__BB6_81;
	shl.b32 	%r804, %r164, 16;
	st.shared.u32 	[_ZZN3cub18CUB_300001_SM_10006detail10radix_sort31DeviceRadixSortSingleTileKernelINS1_5radix10policy_hubIffyE10Policy1000ELNS0_9SortOrderE1EffyNS1_21identity_decomposer_tEEEvPKT1_PSA_PKT2_PSE_T3_iiT4_E12temp_storage+33832], %r804;
$L__BB6_81:
	setp.eq.s32 	%p90, %r2, 0;
	bar.sync 	0;
	ld.shared.u32 	%r556, [_ZZN3cub18CUB_300001_SM_10006detail10radix_sort31DeviceRadixSortSingleTileKernelINS1_5radix10policy_hubIffyE10Policy1000ELNS0_9SortOrderE1EffyNS1_21identity_decomposer_tEEEvPKT1_PSA_PKT2_PSE_T3_iiT4_E12temp_storage+33832];
	selp.b32 	%r557, 0, %r556, %p90;
	add.s32 	%r558, %r804, %r557;
	add.s32 	%r559, %r128, %r558;
	add.s32 	%r560, %r129, %r558;
	add.s32 	%r561, %r130, %r558;
	add.s32 	%r562, %r131, %r558;
	add.s32 	%r563, %r132, %r558;
	add.s32 	%r564, %r133, %r558;
	add.s32 	%r565, %r134, %r558;
	add.s32 	%r566, %r135, %r558;
	add.s32 	%r567, %r136, %r558;
	add.s32 	%r568, %r137, %r558;
	add.s32 	%r569, %r138, %r558;
	add.s32 	%r570, %r139, %r558;
	add.s32 	%r571, %r140, %r558;
	add.s32 	%r572, %r141, %r558;
	add.s32 	%r573, %r142, %r558;
	add.s32 	%r574, %r143, %r558;
	add.s32 	%r575, %r144, %r558;
	add.s32 	%r576, %r145, %r558;
	add.s32 	%r577, %r146, %r558;
	add.s32 	%r578, %r147, %r558;
	add.s32 	%r579, %r148, %r558;
	add.s32 	%r580, %r149, %r558;
	add.s32 	%r581, %r150, %r558;
	add.s32 	%r582, %r151, %r558;
	add.s32 	%r583, %r152, %r558;
	add.s32 	%r584, %r153, %r558;
	add.s32 	%r585, %r154, %r558;
	add.s32 	%r586, %r155, %r558;
	add.s32 	%r587, %r156, %r558;
	add.s32 	%r588, %r157, %r558;
	add.s32 	%r589, %r158, %r558;
	add.s32 	%r590, %r159, %r558;
	st.shared.u32 	[%r82], %r558;
	st.shared.u32 	[%r82+4], %r559;
	st.shared.u32 	[%r82+8], %r560;
	st.shared.u32 	[%r82+12], %r561;
	st.shared.u32 	[%r82+16], %r562;
	st.shared.u32 	[%r82+20], %r563;
	st.shared.u32 	[%r82+24], %r564;
	st.shared.u32 	[%r82+28], %r565;
	st.shared.u32 	[%r82+32], %r566;
	st.shared.u32 	[%r82+36], %r567;
	st.shared.u32 	[%r82+40], %r568;
	st.shared.u32 	[%r82+44], %r569;
	st.shared.u32 	[%r82+48], %r570;
	st.shared.u32 	[%r82+52], %r571;
	st.shared.u32 	[%r82+56], %r572;
	st.shared.u32 	[%r82+60], %r573;
	st.shared.u32 	[%r82+64], %r574;
	st.shared.u32 	[%r82+68], %r575;
	st.shared.u32 	[%r82+72], %r576;
	st.shared.u32 	[%r82+76], %r577;
	st.shared.u32 	[%r82+80], %r578;
	st.shared.u32 	[%r82+84], %r579;
	st.shared.u32 	[%r82+88], %r580;
	st.shared.u32 	[%r82+92], %r581;
	st.shared.u32 	[%r82+96], %r582;
	st.shared.u32 	[%r82+100], %r583;
	st.shared.u32 	[%r82+104], %r584;
	st.shared.u32 	[%r82+108], %r585;
	st.shared.u32 	[%r82+112], %r586;
	st.shared.u32 	[%r82+116], %r587;
	st.shared.u32 	[%r82+120], %r588;
	st.shared.u32 	[%r82+124], %r589;
	st.shared.u32 	[%r82+128], %r590;
	bar.sync 	0;
	cvt.u32.u16 	%r591, %rs1;
	ld.shared.u16 	%r592, [%r109+2];
	add.s32 	%r168, %r592, %r591;
	cvt.u32.u16 	%r593, %rs2;
	ld.shared.u16 	%r594, [%r110+2];
	add.s32 	%r169, %r594, %r593;
	cvt.u32.u16 	%r595, %rs3;
	ld.shared.u16 	%r596, [%r111+2];
	add.s32 	%r170, %r596, %r595;
	cvt.u32.u16 	%r597, %rs4;
	ld.shared.u16 	%r598, [%r112+2];
	add.s32 	%r171, %r598, %r597;
	cvt.u32.u16 	%r599, %rs5;
	ld.shared.u16 	%r600, [%r113+2];
	add.s32 	%r172, %r600, %r599;
	cvt.u32.u16 	%r601, %rs6;
	ld.shared.u16 	%r602, [%r114+2];
	add.s32 	%r173, %r602, %r601;
	cvt.u32.u16 	%r603, %rs7;
	ld.shared.u16 	%r604, [%r115+2];
	add.s32 	%r174, %r604, %r603;
	cvt.u32.u16 	%r605, %rs8;
	ld.shared.u16 	%r606, [%r116+2];
	add.s32 	%r175, %r606, %r605;
	cvt.u32.u16 	%r607, %rs9;
	ld.shared.u16 	%r608, [%r117+2];
	add.s32 	%r176, %r608, %r607;
	cvt.u32.u16 	%r609, %rs10;
	ld.shared.u16 	%r610, [%r118+2];
	add.s32 	%r177, %r610, %r609;
	cvt.u32.u16 	%r611, %rs11;
	ld.shared.u16 	%r612, [%r119+2];
	add.s32 	%r178, %r612, %r611;
	cvt.u32.u16 	%r613, %rs12;
	ld.shared.u16 	%r614, [%r120+2];
	add.s32 	%r179, %r614, %r613;
	cvt.u32.u16 	%r615, %rs13;
	ld.shared.u16 	%r616, [%r121+2];
	add.s32 	%r180, %r616, %r615;
	cvt.u32.u16 	%r617, %rs14;
	ld.shared.u16 	%r618, [%r122+2];
	add.s32 	%r181, %r618, %r617;
	cvt.u32.u16 	%r619, %rs15;
	ld.shared.u16 	%r620, [%r123+2];
	add.s32 	%r182, %r620, %r619;
	cvt.u32.u16 	%r621, %rs16;
	ld.shared.u16 	%r622, [%r124+2];
	add.s32 	%r183, %r622, %r621;
	cvt.u32.u16 	%r623, %rs17;
	ld.shared.u16 	%r624, [%r125+2];
	add.s32 	%r184, %r624, %r623;
	cvt.u32.u16 	%r625, %rs18;
	ld.shared.u16 	%r626, [%r126+2];
	add.s32 	%r185, %r626, %r625;
	cvt.u32.u16 	%r627, %rs19;
	ld.shared.u16 	%r628, [%r127+2];
	add.s32 	%r186, %r628, %r627;
	bar.sync 	0;
	setp.lt.s32 	%p91, %r783, %r229;
	@%p91 bra 	$L__BB6_121;
	cvt.u64.u32 	%rd15, %r2;
	shl.b32 	%r629, %r168, 2;
	mov.u32 	%r630, _ZZN3cub18CUB_300001_SM_10006detail10radix_sort31DeviceRadixSortSingleTileKernelINS1_5radix10policy_hubIffyE10Policy1000ELNS0_9SortOrderE1EffyNS1_21identity_decomposer_tEEEvPKT1_PSA_PKT2_PSE_T3_iiT4_E12temp_storage;
	add.s32 	%r631, %r630, %r629;
	st.shared.u32 	[%r631], %r802;
	shl.b32 	%r632, %r169, 2;
	add.s32 	%r633, %r630, %r632;
	st.shared.u32 	[%r633], %r801;
	shl.b32 	%r634, %r170, 2;
	add.s32 	%r635, %r630, %r634;
	st.shared.u32 	[%r635], %r800;
	shl.b32 	%r636, %r171, 2;
	add.s32 	%r637, %r630, %r636;
	st.shared.u32 	[%r637], %r799;
	shl.b32 	%r638, %r172, 2;
	add.s32 	%r639, %r630, %r638;
	st.shared.u32 	[%r639], %r798;
	shl.b32 	%r640, %r173, 2;
	add.s32 	%r641, %r630, %r640;
	st.shared.u32 	[%r641], %r797;
	shl.b32 	%r642, %r174, 2;
	add.s32 	%r643, %r630, %r642;
	st.shared.u32 	[%r643], %r796;
	shl.b32 	%r644, %r175, 2;
	add.s32 	%r645, %r630, %r644;
	st.shared.u32 	[%r645], %r795;
	shl.b32 	%r646, %r176, 2;
	add.s32 	%r647, %r630, %r646;
	st.shared.u32 	[%r647], %r794;
	shl.b32 	%r648, %r177, 2;
	add.s32 	%r649, %r630, %r648;
	st.shared.u32 	[%r649], %r793;
	shl.b32 	%r650, %r178, 2;
	add.s32 	%r651, %r630, %r650;
	st.shared.u32 	[%r651], %r792;
	shl.b32 	%r652, %r179, 2;
	add.s32 	%r653, %r630, %r652;
	st.shared.u32 	[%r653], %r791;
	shl.b32 	%r654, %r180, 2;
	add.s32 	%r655, %r630, %r654;
	st.shared.u32 	[%r655], %r790;
	shl.b32 	%r656, %r181, 2;
	add.s32 	%r657, %r630, %r656;
	st.shared.u32 	[%r657], %r789;
	shl.b32 	%r658, %r182, 2;
	add.s32 	%r659, %r630, %r658;
	st.shared.u32 	[%r659], %r788;
	shl.b32 	%r660, %r183, 2;
	add.s32 	%r661, %r630, %r660;
	st.shared.u32 	[%r661], %r787;
	shl.b32 	%r662, %r184, 2;
	add.s32 	%r663, %r630, %r662;
	st.shared.u32 	[%r663], %r786;
	shl.b32 	%r664, %r185, 2;
	add.s32 	%r665, %r630, %r664;
	st.shared.u32 	[%r665], %r785;
	shl.b32 	%r666, %r186, 2;
	add.s32 	%r667, %r630, %r666;
	st.shared.u32 	[%r667], %r784;
	bar.sync 	0;
	mad.lo.s32 	%r187, %r2, -72, %r84;
	ld.shared.u32 	%r188, [%r187];
	ld.shared.u32 	%r189, [%r187+1024];
	ld.shared.u32 	%r190, [%r187+2048];
	ld.shared.u32 	%r191, [%r187+3072];
	ld.shared.u32 	%r192, [%r187+4096];
	ld.shared.u32 	%r193, [%r187+5120];
	ld.shared.u32 	%r194, [%r187+6144];
	ld.shared.u32 	%r195, [%r187+7168];
	ld.shared.u32 	%r196, [%r187+8192];
	ld.shared.u32 	%r197, [%r187+9216];
	ld.shared.u32 	%r198, [%r187+10240];
	ld.shared.u32 	%r199, [%r187+11264];
	ld.shared.u32 	%r200, [%r187+12288];
	ld.shared.u32 	%r201, [%r187+13312];
	ld.shared.u32 	%r202, [%r187+14336];
	ld.shared.u32 	%r203, [%r187+15360];
	ld.shared.u32 	%r204, [%r187+16384];
	ld.shared.u32 	%r205, [%r187+17408];
	ld.shared.u32 	%r206, [%r187+18432];
	bar.sync 	0;
	st.shared.f32 	[%r631], %f152;
	st.shared.f32 	[%r633], %f151;
	st.shared.f32 	[%r635], %f150;
	st.shared.f32 	[%r637], %f149;
	st.shared.f32 	[%r639], %f148;
	st.shared.f32 	[%r641], %f147;
	st.shared.f32 	[%r643], %f146;
	st.shared.f32 	[%r645], %f145;
	st.shared.f32 	[%r647], %f144;
	st.shared.f32 	[%r649], %f143;
	st.shared.f32 	[%r651], %f142;
	st.shared.f32 	[%r653], %f141;
	st.shared.f32 	[%r655], %f140;
	st.shared.f32 	[%r657], %f139;
	st.shared.f32 	[%r659], %f138;
	st.shared.f32 	[%r661], %f137;
	st.shared.f32 	[%r663], %f136;
	st.shared.f32 	[%r665], %f135;
	st.shared.f32 	[%r667], %f134;
	bar.sync 	0;
	ld.shared.f32 	%f58, [%r187+1024];
	ld.shared.f32 	%f59, [%r187+2048];
	ld.shared.f32 	%f60, [%r187+3072];
	ld.shared.f32 	%f61, [%r187+4096];
	ld.shared.f32 	%f62, [%r187+5120];
	ld.shared.f32 	%f63, [%r187+6144];
	ld.shared.f32 	%f64, [%r187+7168];
	ld.shared.f32 	%f65, [%r187+8192];
	ld.shared.f32 	%f66, [%r187+9216];
	ld.shared.f32 	%f67, [%r187+10240];
	ld.shared.f32 	%f68, [%r187+11264];
	ld.shared.f32 	%f69, [%r187+12288];
	ld.shared.f32 	%f70, [%r187+13312];
	ld.shared.f32 	%f71, [%r187+14336];
	ld.shared.f32 	%f72, [%r187+15360];
	ld.shared.f32 	%f73, [%r187+16384];
	ld.shared.f32 	%f74, [%r187+17408];
	ld.shared.f32 	%f75, [%r187+18432];
	setp.gt.u64 	%p92, %rd2, %rd15;
	cvta.to.global.u64 	%rd16, %rd6;
	mul.wide.u32 	%rd17, %r2, 4;
	add.s64 	%rd4, %rd16, %rd17;
	cvta.to.global.u64 	%rd18, %rd8;
	add.s64 	%rd5, %rd18, %rd17;
	@%p92 bra 	$L__BB6_83;
	bra.uni 	$L__BB6_84;
$L__BB6_83:
	ld.shared.f32 	%f114, [%r187];
	setp.gt.s32 	%p93, %r188, -1;
	selp.b32 	%r668, -1, -2147483648, %p93;
	xor.b32  	%r669, %r668, %r188;
	st.global.u32 	[%rd4], %r669;
	st.global.f32 	[%rd5], %f114;
$L__BB6_84:
	add.s32 	%r670, %r2, 256;
	cvt.u64.u32 	%rd19, %r670;
	setp.le.u64 	%p94, %rd2, %rd19;
	@%p94 bra 	$L__BB6_86;
	setp.gt.s32 	%p95, %r189, -1;
	selp.b32 	%r671, -1, -2147483648, %p95;
	xor.b32  	%r672, %r671, %r189;
	st.global.u32 	[%rd4+1024], %r672;
	st.global.f32 	[%rd5+1024], %f58;
$L__BB6_86:
	add.s32 	%r673, %r2, 512;
	cvt.u64.u32 	%rd20, %r673;
	setp.le.u64 	%p96, %rd2, %rd20;
	@%p96 bra 	$L__BB6_88;
	setp.gt.s32 	%p97, %r190, -1;
	selp.b32 	%r674, -1, -2147483648, %p97;
	xor.b32  	%r675, %r674, %r190;
	st.global.u32 	[%rd4+2048], %r675;
	st.global.f32 	[%rd5+2048], %f59;
$L__BB6_88:
	add.s32 	%r676, %r2, 768;
	cvt.u64.u32 	%rd21, %r676;
	setp.le.u64 	%p98, %rd2, %rd21;
	@%p98 bra 	$L__BB6_90;
	setp.gt.s32 	%p99, %r191, -1;
	selp.b32 	%r677, -1, -2147483648, %p99;
	xor.b32  	%r678, %r677, %r191;
	st.global.u32 	[%rd4+3072], %r678;
	st.global.f32 	[%rd5+3072], %f60;
$L__BB6_90:
	or.b32  	%r679, %r2, 1024;
	cvt.u64.u32 	%rd22, %r679;
	setp.le.u64 	%p100, %rd2, %rd22;
	@%p100 bra 	$L__BB6_92;
	setp.gt.s32 	%p101, %r192, -1;
	selp.b32 	%r680, -1, -2147483648, %p101;
	xor.b32  	%r681, %r680, %r192;
	st.global.u32 	[%rd4+4096], %r681;
	st.global.f32 	[%rd5+4096], %f61;
$L__BB6_92:
	add.s32 	%r682, %r2, 1280;
	cvt.u64.u32 	%rd23, %r682;
	setp.le.u64 	%p102, %rd2, %rd23;
	@%p102 bra 	$L__BB6_94;
	setp.gt.s32 	%p103, %r193, -1;
	selp.b32 	%r683, -1, -2147483648, %p103;
	xor.b32  	%r684, %r683, %r193;
	st.global.u32 	[%rd4+5120], %r684;
	st.global.f32 	[%rd5+5120], %f62;
$L__BB6_94:
	add.s32 	%r685, %r2, 1536;
	cvt.u64.u32 	%rd24, %r685;
	setp.le.u64 	%p104, %rd2, %rd24;
	@%p104 bra 	$L__BB6_96;
	setp.gt.s32 	%p105, %r194, -1;
	selp.b32 	%r686, -1, -2147483648, %p105;
	xor.b32  	%r687, %r686, %r194;
	st.global.u32 	[%rd4+6144], %r687;
	st.global.f32 	[%rd5+6144], %f63;
$L__BB6_96:
	add.s32 	%r688, %r2, 1792;
	cvt.u64.u32 	%rd25, %r688;
	setp.le.u64 	%p106, %rd2, %rd25;
	@%p106 bra 	$L__BB6_98;
	setp.gt.s32 	%p107, %r195, -1;
	selp.b32 	%r689, -1, -2147483648, %p107;
	xor.b32  	%r690, %r689, %r195;
	st.global.u32 	[%rd4+7168], %r690;
	st.global.f32 	[%rd5+7168], %f64;
$L__BB6_98:
	or.b32  	%r691, %r2, 2048;
	cvt.u64.u32 	%rd26, %r691;
	setp.le.u64 	%p108, %rd2, %rd26;
	@%p108 bra 	$L__BB6_100;
	setp.gt.s32 	%p109, %r196, -1;
	selp.b32 	%r692, -1, -2147483648, %p109;
	xor.b32  	%r693, %r692, %r196;
	st.global.u32 	[%rd4+8192], %r693;
	st.global.f32 	[%rd5+8192], %f65;
$L__BB6_100:
	add.s32 	%r694, %r2, 2304;
	cvt.u64.u32 	%rd27, %r694;
	setp.le.u64 	%p110, %rd2, %rd27;
	@%p110 bra 	$L__BB6_102;
	setp.gt.s32 	%p111, %r197, -1;
	selp.b32 	%r695, -1, -2147483648, %p111;
	xor.b32  	%r696, %r695, %r197;
	st.global.u32 	[%rd4+9216], %r696;
	st.global.f32 	[%rd5+9216], %f66;
$L__BB6_102:
	add.s32 	%r697, %r2, 2560;
	cvt.u64.u32 	%rd28, %r697;
	setp.le.u64 	%p112, %rd2, %rd28;
	@%p112 bra 	$L__BB6_104;
	setp.gt.s32 	%p113, %r198, -1;
	selp.b32 	%r698, -1, -2147483648, %p113;
	xor.b32  	%r699, %r698, %r198;
	st.global.u32 	[%rd4+10240], %r699;
	st.global.f32 	[%rd5+10240], %f67;
$L__BB6_104:
	add.s32 	%r700, %r2, 2816;
	cvt.u64.u32 	%rd29, %r700;
	setp.le.u64 	%p114, %rd2, %rd29;
	@%p114 bra 	$L__BB6_106;
	setp.gt.s32 	%p115, %r199, -1;
	selp.b32 	%r701, -1, -2147483648, %p115;
	xor.b32  	%r702, %r701, %r199;
	st.global.u32 	[%rd4+11264], %r702;
	st.global.f32 	[%rd5+11264], %f68;
$L__BB6_106:
	or.b32  	%r703, %r2, 3072;
	cvt.u64.u32 	%rd30, %r703;
	setp.le.u64 	%p116, %rd2, %rd30;
	@%p116 bra 	$L__BB6_108;
	setp.gt.s32 	%p117, %r200, -1;
	selp.b32 	%r704, -1, -2147483648, %p117;
	xor.b32  	%r705, %r704, %r200;
	st.global.u32 	[%rd4+12288], %r705;
	st.global.f32 	[%rd5+12288], %f69;
$L__BB6_108:
	add.s32 	%r706, %r2, 3328;
	cvt.u64.u32 	%rd31, %r706;
	setp.le.u64 	%p118, %rd2, %rd31;
	@%p118 bra 	$L__BB6_110;
	setp.gt.s32 	%p119, %r201, -1;
	selp.b32 	%r707, -1, -2147483648, %p119;
	xor.b32  	%r708, %r707, %r201;
	st.global.u32 	[%rd4+13312], %r708;
	st.global.f32 	[%rd5+13312], %f70;
$L__BB6_110:
	add.s32 	%r709, %r2, 3584;
	cvt.u64.u32 	%rd32, %r709;
	setp.le.u64 	%p120, %rd2, %rd32;
	@%p120 bra 	$L__BB6_112;
	setp.gt.s32 	%p121, %r202, -1;
	selp.b32 	%r710, -1, -2147483648, %p121;
	xor.b32  	%r711, %r710, %r202;
	st.global.u32 	[%rd4+14336], %r711;
	st.global.f32 	[%rd5+14336], %f71;
$L__BB6_112:
	add.s32 	%r712, %r2, 3840;
	cvt.u64.u32 	%rd33, %r712;
	setp.le.u64 	%p122, %rd2, %rd33;
	@%p122 bra 	$L__BB6_114;
	setp.gt.s32 	%p123, %r203, -1;
	selp.b32 	%r713, -1, -2147483648, %p123;
	xor.b32  	%r714, %r713, %r203;
	st.global.u32 	[%rd4+15360], %r714;
	st.global.f32 	[%rd5+15360], %f72;
$L__BB6_114:
	or.b32  	%r715, %r2, 4096;
	cvt.u64.u32 	%rd34, %r715;
	setp.le.u64 	%p124, %rd2, %rd34;
	@%p124 bra 	$L__BB6_116;
	setp.gt.s32 	%p125, %r204, -1;
	selp.b32 	%r716, -1, -2147483648, %p125;
	xor.b32  	%r717, %r716, %r204;
	st.global.u32 	[%rd4+16384], %r717;
	st.global.f32 	[%rd5+16384], %f73;
$L__BB6_116:
	add.s32 	%r718, %r2, 4352;
	cvt.u64.u32 	%rd35, %r718;
	setp.le.u64 	%p126, %rd2, %rd35;
	@%p126 bra 	$L__BB6_118;
	setp.gt.s32 	%p127, %r205, -1;
	selp.b32 	%r719, -1, -2147483648, %p127;
	xor.b32  	%r720, %r719, %r205;
	st.global.u32 	[%rd4+17408], %r720;
	st.global.f32 	[%rd5+17408], %f74;
$L__BB6_118:
	add.s32 	%r721, %r2, 4608;
	cvt.u64.u32 	%rd36, %r721;
	setp.le.u64 	%p128, %rd2, %rd36;
	@%p128 bra 	$L__BB6_120;
	setp.gt.s32 	%p129, %r206, -1;
	selp.b32 	%r722, -1, -2147483648, %p129;
	xor.b32  	%r723, %r722, %r206;
	st.global.u32 	[%rd4+18432], %r723;
	st.global.f32 	[%rd5+18432], %f75;
$L__BB6_120:
	ret;
$L__BB6_121:
	shl.b32 	%r724, %r168, 2;
	mov.u32 	%r725, _ZZN3cub18CUB_300001_SM_10006detail10radix_sort31DeviceRadixSortSingleTileKernelINS1_5radix10policy_hubIffyE10Policy1000ELNS0_9SortOrderE1EffyNS1_21identity_decomposer_tEEEvPKT1_PSA_PKT2_PSE_T3_iiT4_E12temp_storage;
	add.s32 	%r726, %r725, %r724;
	st.shared.u32 	[%r726], %r802;
	shl.b32 	%r727, %r169, 2;
	add.s32 	%r728, %r725, %r727;
	st.shared.u32 	[%r728], %r801;
	shl.b32 	%r729, %r170, 2;
	add.s32 	%r730, %r725, %r729;
	st.shared.u32 	[%r730], %r800;
	shl.b32 	%r731, %r171, 2;
	add.s32 	%r732, %r725, %r731;
	st.shared.u32 	[%r732], %r799;
	shl.b32 	%r733, %r172, 2;
	add.s32 	%r734, %r725, %r733;
	st.shared.u32 	[%r734], %r798;
	shl.b32 	%r735, %r173, 2;
	add.s32 	%r736, %r725, %r735;
	st.shared.u32 	[%r736], %r797;
	shl.b32 	%r737, %r174, 2;
	add.s32 	%r738, %r725, %r737;
	st.shared.u32 	[%r738], %r796;
	shl.b32 	%r739, %r175, 2;
	add.s32 	%r740, %r725, %r739;
	st.shared.u32 	[%r740], %r795;
	shl.b32 	%r741, %r176, 2;
	add.s32 	%r742, %r725, %r741;
	st.shared.u32 	[%r742], %r794;
	shl.b32 	%r743, %r177, 2;
	add.s32 	%r744, %r725, %r743;
	st.shared.u32 	[%r744], %r793;
	shl.b32 	%r745, %r178, 2;
	add.s32 	%r746, %r725, %r745;
	st.shared.u32 	[%r746], %r792;
	shl.b32 	%r747, %r179, 2;
	add.s32 	%r748, %r725, %r747;
	st.shared.u32 	[%r748], %r791;
	shl.b32 	%r749, %r180, 2;
	add.s32 	%r750, %r725, %r749;
	st.shared.u32 	[%r750], %r790;
	shl.b32 	%r751, %r181, 2;
	add.s32 	%r752, %r725, %r751;
	st.shared.u32 	[%r752], %r789;
	shl.b32 	%r753, %r182, 2;
	add.s32 	%r754, %r725, %r753;
	st.shared.u32 	[%r754], %r788;
	shl.b32 	%r755, %r183, 2;
	add.s32 	%r756, %r725, %r755;
	st.shared.u32 	[%r756], %r787;
	shl.b32 	%r757, %r184, 2;
	add.s32 	%r758, %r725, %r757;
	st.shared.u32 	[%r758], %r786;
	shl.b32 	%r759, %r185, 2;
	add.s32 	%r760, %r725, %r759;
	st.shared.u32 	[%r760], %r785;
	shl.b32 	%r761, %r186, 2;
	add.s32 	%r762, %r725, %r761;
	st.shared.u32 	[%r762], %r784;
	bar.sync 	0;
	ld.shared.u32 	%r802, [%r84];
	ld.shared.u32 	%r801, [%r84+4];
	ld.shared.u32 	%r800, [%r84+8];
	ld.shared.u32 	%r799, [%r84+12];
	ld.shared.u32 	%r798, [%r84+16];
	ld.shared.u32 	%r797, [%r84+20];
	ld.shared.u32 	%r796, [%r84+24];
	ld.shared.u32 	%r795, [%r84+28];
	ld.shared.u32 	%r794, [%r84+32];
	ld.shared.u32 	%r793, [%r84+36];
	ld.shared.u32 	%r792, [%r84+40];
	ld.shared.u32 	%r791, [%r84+44];
	ld.shared.u32 	%r790, [%r84+48];
	ld.shared.u32 	%r789, [%r84+52];
	ld.shared.u32 	%r788, [%r84+56];
	ld.shared.u32 	%r787, [%r84+60];
	ld.shared.u32 	%r786, [%r84+64];
	ld.shared.u32 	%r785, [%r84+68];
	ld.shared.u32 	%r784, [%r84+72];
	bar.sync 	0;
	st.shared.f32 	[%r726], %f152;
	st.shared.f32 	[%r728], %f151;
	st.shared.f32 	[%r730], %f150;
	st.shared.f32 	[%r732], %f149;
	st.shared.f32 	[%r734], %f148;
	st.shared.f32 	[%r736], %f147;
	st.shared.f32 	[%r738], %f146;
	st.shared.f32 	[%r740], %f145;
	st.shared.f32 	[%r742], %f144;
	st.shared.f32 	[%r744], %f143;
	st.shared.f32 	[%r746], %f142;
	st.shared.f32 	[%r748], %f141;
	st.shared.f32 	[%r750], %f140;
	st.shared.f32 	[%r752], %f139;
	st.shared.f32 	[%r754], %f138;
	st.shared.f32 	[%r756], %f137;
	st.shared.f32 	[%r758], %f136;
	st.shared.f32 	[%r760], %f135;
	st.shared.f32 	[%r762], %f134;
	bar.sync 	0;
	ld.shared.f32 	%f152, [%r84];
	ld.shared.f32 	%f151, [%r84+4];
	ld.shared.f32 	%f150, [%r84+8];
	ld.shared.f32 	%f149, [%r84+12];
	ld.shared.f32 	%f148, [%r84+16];
	ld.shared.f32 	%f147, [%r84+20];
	ld.shared.f32 	%f146, [%r84+24];
	ld.shared.f32 	%f145, [%r84+28];
	ld.shared.f32 	%f144, [%r84+32];
	ld.shared.f32 	%f143, [%r84+36];
	ld.shared.f32 	%f142, [%r84+40];
	ld.shared.f32 	%f141, [%r84+44];
	ld.shared.f32 	%f140, [%r84+48];
	ld.shared.f32 	%f139, [%r84+52];
	ld.shared.f32 	%f138, [%r84+56];
	ld.shared.f32 	%f137, [%r84+60];
	ld.shared.f32 	%f136, [%r84+64];
	ld.shared.f32 	%f135, [%r84+68];
	ld.shared.f32 	%f134, [%r84+72];
	bar.sync 	0;
	add.s32 	%r783, %r783, 6;
	add.s32 	%r782, %r782, -6;
	bra.uni 	$L__BB6_77;

}
	// .globl	_ZN3cub18CUB_300001_SM_10006detail10radix_sort30DeviceRadixSortHistogramKernelINS1_5radix10policy_hubIffyE10Policy1000ELNS0_9SortOrderE1EfyNS1_21identity_decomposer_tEEEvPT2_PKT1_SA_iiT3_
.visible .entry _ZN3cub18CUB_300001_SM_10006detail10radix_sort30DeviceRadixSortHistogramKernelINS1_5radix10policy_hubIffyE10Policy1000ELNS0_9SortOrderE1EfyNS1_21identity_decomposer_tEEEvPT2_PKT1_SA_iiT3_(
	.param .u64 .ptr .align 1 _ZN3cub18CUB_300001_SM_10006detail10radix_sort30DeviceRadixSortHistogramKernelINS1_5radix10policy_hubIffyE10Policy1000ELNS0_9SortOrderE1EfyNS1_21identity_decomposer_tEEEvPT2_PKT1_SA_iiT3__param_0,
	.param .u64 .ptr .align 1 _ZN3cub18CUB_300001_SM_10006detail10radix_sort30DeviceRadixSortHistogramKernelINS1_5radix10policy_hubIffyE10Policy1000ELNS0_9SortOrderE1EfyNS1_21identity_decomposer_tEEEvPT2_PKT1_SA_iiT3__param_1,
	.param .u64 _ZN3cub18CUB_300001_SM_10006detail10radix_sort30DeviceRadixSortHistogramKernelINS1_5radix10policy_hubIffyE10Policy1000ELNS0_9SortOrderE1EfyNS1_21identity_decomposer_tEEEvPT2_PKT1_SA_iiT3__param_2,
	.param .u32 _ZN3cub18CUB_300001_SM_10006detail10radix_sort30DeviceRadixSortHistogramKernelINS1_5radix10policy_hubIffyE10Policy1000ELNS0_9SortOrderE1EfyNS1_21identity_decomposer_tEEEvPT2_PKT1_SA_iiT3__param_3,
	.param .u32 _ZN3cub18CUB_300001_SM_10006detail10radix_sort30DeviceRadixSortHistogramKernelINS1_5radix10policy_hubIffyE10Policy1000ELNS0_9SortOrderE1EfyNS1_21identity_decomposer_tEEEvPT2_PKT1_SA_iiT3__param_4,
	.param .align 1 .b8 _ZN3cub18CUB_300001_SM_10006detail10radix_sort30DeviceRadixSortHistogramKernelINS1_5radix10policy_hubIffyE10Policy1000ELNS0_9SortOrderE1EfyNS1_21identity_decomposer_tEEEvPT2_PKT1_SA_iiT3__param_5[1]
)
.maxntid 128
{
	.reg .pred 	%p<123>;
	.reg .b32 	%r<518>;
	.reg .b64 	%rd<137>;
	// demoted variable
	.shared .align 4 .b8 _ZZN3cub18CUB_300001_SM_10006detail10radix_sort30DeviceRadixSortHistogramKernelINS1_5radix10policy_hubIffyE10Policy1000ELNS0_9SortOrderE1EfyNS1_21identity_decomposer_tEEEvPT2_PKT1_SA_iiT3_E12temp_storage[4096];
	ld.param.u64 	%rd18, [_ZN3cub18CUB_300001_SM_10006detail10radix_sort30DeviceRadixSortHistogramKernelINS1_5radix10policy_hubIffyE10Policy1000ELNS0_9SortOrderE1EfyNS1_21identity_decomposer_tEEEvPT2_PKT1_SA_iiT3__param_0];
	ld.param.u64 	%rd19, [_ZN3cub18CUB_300001_SM_10006detail10radix_sort30DeviceRadixSortHistogramKernelINS1_5radix10policy_hubIffyE10Policy1000ELNS0_9SortOrderE1EfyNS1_21identity_decomposer_tEEEvPT2_PKT1_SA_iiT3__param_1];
	ld.param.u64 	%rd17, [_ZN3cub18CUB_300001_SM_10006detail10radix_sort30DeviceRadixSortHistogramKernelINS1_5radix10policy_hubIffyE10Policy1000ELNS0_9SortOrderE1EfyNS1_21identity_decomposer_tEEEvPT2_PKT1_SA_iiT3__param_2];
	ld.param.u32 	%r174, [_ZN3cub18CUB_300001_SM_10006detail10radix_sort30DeviceRadixSortHistogramKernelINS1_5radix10policy_hubIffyE10Policy1000ELNS0_9SortOrderE1EfyNS1_21identity_decomposer_tEEEvPT2_PKT1_SA_iiT3__param_3];
	ld.param.u32 	%r175, [_ZN3cub18CUB_300001_SM_10006detail10radix_sort30DeviceRadixSortHistogramKernelINS1_5radix10policy_hubIffyE10Policy1000ELNS0_9SortOrderE1EfyNS1_21identity_decomposer_tEEEvPT2_PKT1_SA_iiT3__param_4];
	cvta.to.global.u64 	%rd1, %rd19;
	cvta.to.global.u64 	%rd2, %rd18;
	setp.eq.s64 	%p2, %rd17, 0;
	@%p2 bra 	$L__BB7_153;
	sub.s32 	%r176, %r175, %r174;
	add.s32 	%r177, %r176, 7;
	shr.s32 	%r178, %r177, 31;
	shr.u32 	%r179, %r178, 29;
	add.s32 	%r180, %r177, %r179;
	shr.s32 	%r181, %r180, 3;
	mov.u32 	%r182, %tid.x;
	setp.gt.u32 	%p3, %r182, 255;
	setp.lt.s32 	%p4, %r177, 8;
	mov.u32 	%r183, %ctaid.x;
	shl.b32 	%r184, %r183, 11;
	cvt.u64.u32 	%rd3, %r184;
	mov.u32 	%r185, %nctaid.x;
	shl.b32 	%r186, %r185, 11;
	cvt.u64.u32 	%rd4, %r186;
	add.s32 	%r1, %r181, -1;
	and.b32  	%r2, %r181, 15;
	and.b32  	%r3, %r181, 7;
	add.s32 	%r4, %r3, -1;
	and.b32  	%r5, %r181, 3;
	or.pred  	%p1, %p3, %p4;
	shl.b32 	%r187, %r182, 2;
	mov.u32 	%r188, _ZZN3cub18CUB_300001_SM_10006detail10radix_sort30DeviceRadixSortHistogramKernelINS1_5radix10policy_hubIffyE10Policy1000ELNS0_9SortOrderE1EfyNS1_21identity_decomposer_tEEEvPT2_PKT1_SA_iiT3_E12temp_storage;
	add.s32 	%r6, %r188, %r187;
	and.b32  	%r7, %r181, 268435440;
	cvt.u64.u32 	%rd5, %r182;
	add.s32 	%r8, %r182, 128;
	add.s32 	%r9, %r182, 256;
	add.s32 	%r10, %r182, 384;
	add.s32 	%r11, %r182, 512;
	add.s32 	%r12, %r182, 640;
	add.s32 	%r13, %r182, 768;
	or.b32  	%r14, %r182, 1024;
	add.s32 	%r15, %r182, 1920;
	and.b32  	%r16, %r181, 268435448;
	and.b32  	%r17, %r181, 1;
	neg.s32 	%r18, %r7;
	add.s32 	%r19, %r6, 8192;
	add.s64 	%rd21, %rd17, -1;
	shr.u64 	%rd22, %rd21, 30;
	add.s64 	%rd23, %rd22, 1;
	min.u64 	%rd6, %rd23, %rd17;
	mov.b64 	%rd135, 0;
$L__BB7_2:
	@%p1 bra 	$L__BB7_30;
	setp.lt.u32 	%p5, %r1, 15;
	mov.b32 	%r471, 0;
	@%p5 bra 	$L__BB7_6;
	mov.u32 	%r468, %r19;
	mov.u32 	%r469, %r18;
$L__BB7_5:
	.pragma "nounroll";
	mov.b32 	%r190, 0;
	st.shared.u32 	[%r468+-8192], %r190;
	st.shared.u32 	[%r468+-7168], %r190;
	st.shared.u32 	[%r468+-6144], %r190;
	st.shared.u32 	[%r468+-5120], %r190;
	st.shared.u32 	[%r468+-4096], %r190;
	st.shared.u32 	[%r468+-3072], %r190;
	st.shared.u32 	[%r468+-2048], %r190;
	st.shared.u32 	[%r468+-1024], %r190;
	st.shared.u32 	[%r468], %r190;
	st.shared.u32 	[%r468+1024], %r190;
	st.shared.u32 	[%r468+2048], %r190;
	st.shared.u32 	[%r468+3072], %r190;
	st.shared.u32 	[%r468+4096], %r190;
	st.shared.u32 	[%r468+5120], %r190;
	st.shared.u32 	[%r468+6144], %r190;
	st.shared.u32 	[%r468+7168], %r190;
	add.s32 	%r469, %r469, 16;
	add.s32 	%r468, %r468, 16384;
	setp.ne.s32 	%p6, %r469, 0;
	mov.u32 	%r471, %r7;
	@%p6 bra 	$L__BB7_5;
$L__BB7_6:
	add.s32 	%r25, %r2, -1;
	setp.eq.s32 	%p7, %r2, 0;
	@%p7 bra 	$L__BB7_16;
	setp.lt.u32 	%p8, %r25, 7;
	@%p8 bra 	$L__BB7_9;
	shl.b32 	%r191, %r471, 10;
	add.s32 	%r192, %r6, %r191;
	mov.b32 	%r193, 0;
	st.shared.u32 	[%r192], %r193;
	st.shared.u32 	[%r192+1024], %r193;
	st.shared.u32 	[%r192+2048], %r193;
	st.shared.u32 	[%r192+3072], %r193;
	st.shared.u32 	[%r192+4096], %r193;
	st.shared.u32 	[%r192+5120], %r193;
	st.shared.u32 	[%r192+6144], %r193;
	st.shared.u32 	[%r192+7168], %r193;
	add.s32 	%r471, %r471, 8;
$L__BB7_9:
	setp.eq.s32 	%p9, %r3, 0;
	@%p9 bra 	$L__BB7_16;
	setp.lt.u32 	%p10, %r4, 3;
	@%p10 bra 	$L__BB7_12;
	shl.b32 	%r194, %r471, 10;
	add.s32 	%r195, %r6, %r194;
	mov.b32 	%r196, 0;
	st.shared.u32 	[%r195], %r196;
	st.shared.u32 	[%r195+1024], %r196;
	st.shared.u32 	[%r195+2048], %r196;
	st.shared.u32 	[%r195+3072], %r196;
	add.s32 	%r471, %r471, 4;
$L__BB7_12:
	setp.eq.s32 	%p11, %r5, 0;
	@%p11 bra 	$L__BB7_16;
	setp.eq.s32 	%p12, %r5, 1;
	shl.b32 	%r197, %r471, 10;
	add.s32 	%r30, %r6, %r197;
	mov.b32 	%r198, 0;
	st.shared.u32 	[%r30], %r198;
	@%p12 bra 	$L__BB7_16;
	setp.eq.s32 	%p13, %r5, 2;
	mov.b32 	%r199, 0;
	st.shared.u32 	[%r30+1024], %r199;
	@%p13 bra 	$L__BB7_16;
	mov.b32 	%r200, 0;
	st.shared.u32 	[%r30+2048], %r200;
$L__BB7_16:
	cvt.u32.u64 	%r201, %rd5;
	setp.gt.u32 	%p14, %r201, 127;
	@%p14 bra 	$L__BB7_30;
	setp.lt.u32 	%p15, %r1, 15;
	mov.b32 	%r475, 0;
	@%p15 bra 	$L__BB7_20;
	mov.b32 	%r473, 0;
$L__BB7_19:
	.pragma "nounroll";
	shl.b32 	%r204, %r473, 10;
	add.s32 	%r205, %r6, %r204;
	mov.b32 	%r206, 0;
	st.shared.u32 	[%r205+512], %r206;
	st.shared.u32 	[%r205+1536], %r206;
	st.shared.u32 	[%r205+2560], %r206;
	st.shared.u32 	[%r205+3584], %r206;
	st.shared.u32 	[%r205+4608], %r206;
	st.shared.u32 	[%r205+5632], %r206;
	st.shared.u32 	[%r205+6656], %r206;
	st.shared.u32 	[%r205+7680], %r206;
	st.shared.u32 	[%r205+8704], %r206;
	st.shared.u32 	[%r205+9728], %r206;
	st.shared.u32 	[%r205+10752], %r206;
	st.shared.u32 	[%r205+11776], %r206;
	st.shared.u32 	[%r205+12800], %r206;
	st.shared.u32 	[%r205+13824], %r206;
	st.shared.u32 	[%r205+14848], %r206;
	st.shared.u32 	[%r205+15872], %r206;
	add.s32 	%r473, %r473, 16;
	setp.ne.s32 	%p16, %r473, %r7;
	mov.u32 	%r475, %r7;
	@%p16 bra 	$L__BB7_19;
$L__BB7_20:
	setp.eq.s32 	%p17, %r2, 0;
	@%p17 bra 	$L__BB7_30;
	setp.lt.u32 	%p18, %r25, 7;
	@%p18 bra 	$L__BB7_23;
	shl.b32 	%r207, %r475, 10;
	add.s32 	%r208, %r6, %r207;
	mov.b32 	%r209, 0;
	st.shared.u32 	[%r208+512], %r209;
	st.shared.u32 	[%r208+1536], %r209;
	st.shared.u32 	[%r208+2560], %r209;
	st.shared.u32 	[%r208+3584], %r209;
	st.shared.u32 	[%r208+4608], %r209;
	st.shared.u32 	[%r208+5632], %r209;
	st.shared.u32 	[%r208+6656], %r209;
	st.shared.u32 	[%r208+7680], %r209;
	add.s32 	%r475, %r475, 8;
$L__BB7_23:
	setp.eq.s32 	%p19, %r3, 0;
	@%p19 bra 	$L__BB7_30;
	setp.lt.u32 	%p20, %r4, 3;
	@%p20 bra 	$L__BB7_26;
	shl.b32 	%r210, %r475, 10;
	add.s32 	%r211, %r6, %r210;
	mov.b32 	%r212, 0;
	st.shared.u32 	[%r211+512], %r212;
	st.shared.u32 	[%r211+1536], %r212;
	st.shared.u32 	[%r211+2560], %r212;
	st.shared.u32 	[%r211+3584], %r212;
	add.s32 	%r475, %r475, 4;
$L__BB7_26:
	setp.eq.s32 	%p21, %r5, 0;
	@%p21 bra 	$L__BB7_30;
	setp.eq.s32 	%p22, %r5, 1;
	shl.b32 	%r213, %r475, 10;
	add.s32 	%r38, %r6, %r213;
	mov.b32 	%r214, 0;
	st.shared.u32 	[%r38+512], %r214;
	@%p22 bra 	$L__BB7_30;
	setp.eq.s32 	%p23, %r5, 2;
	mov.b32 	%r215, 0;
	st.shared.u32 	[%r38+1536], %r215;
	@%p23 bra 	$L__BB7_30;
	mov.b32 	%r216, 0;
	st.shared.u32 	[%r38+2560], %r216;
$L__BB7_30:
	bar.sync 	0;
	bar.sync 	0;
	shl.b64 	%rd8, %rd135, 30;
	sub.s64 	%rd24, %rd17, %rd8;
	min.u64 	%rd9, %rd24, 1073741824;
	setp.le.u64 	%p24, %rd9, %rd3;
	@%p24 bra 	$L__BB7_70;
	mov.u64 	%rd136, %rd3;
$L__BB7_32:
	add.s64 	%rd11, %rd136, %rd8;
	sub.s64 	%rd12, %rd17, %rd11;
	setp.lt.u64 	%p25, %rd12, 2048;
	@%p25 bra 	$L__BB7_34;
	add.s64 	%rd27, %rd11, %rd5;
	shl.b64 	%rd28, %rd27, 2;
	add.s64 	%rd29, %rd1, %rd28;
	ld.global.u32 	%r507, [%rd29];
	ld.global.u32 	%r506, [%rd29+512];
	ld.global.u32 	%r505, [%rd29+1024];
	ld.global.u32 	%r504, [%rd29+1536];
	ld.global.u32 	%r503, [%rd29+2048];
	ld.global.u32 	%r502, [%rd29+2560];
	ld.global.u32 	%r501, [%rd29+3072];
	ld.global.u32 	%r500, [%rd29+3584];
	ld.global.u32 	%r499, [%rd29+4096];
	ld.global.u32 	%r498, [%rd29+4608];
	ld.global.u32 	%r497, [%rd29+5120];
	ld.global.u32 	%r496, [%rd29+5632];
	ld.global.u32 	%r495, [%rd29+6144];
	ld.global.u32 	%r494, [%rd29+6656];
	ld.global.u32 	%r493, [%rd29+7168];
	ld.global.u32 	%r492, [%rd29+7680];
	bra.uni 	$L__BB7_66;
$L__BB7_34:
	cvt.u32.u64 	%r218, %rd5;
	cvt.u32.u64 	%r55, %rd12;
	setp.ge.s32 	%p26, %r218, %r55;
	add.s64 	%rd25, %rd11, %rd5;
	shl.b64 	%rd26, %rd25, 2;
	add.s64 	%rd13, %rd1, %rd26;
	mov.b32 	%r507, -1;
	@%p26 bra 	$L__BB7_36;
	ld.global.u32 	%r507, [%rd13];
$L__BB7_36:
	setp.ge.s32 	%p27, %r8, %r55;
	mov.b32 	%r506, -1;
	@%p27 bra 	$L__BB7_38;
	ld.global.u32 	%r506, [%rd13+512];
$L__BB7_38:
	setp.ge.s32 	%p28, %r9, %r55;
	mov.b32 	%r505, -1;
	@%p28 bra 	$L__BB7_40;
	ld.global.u32 	%r505, [%rd13+1024];
$L__BB7_40:
	setp.ge.s32 	%p29, %r10, %r55;
	mov.b32 	%r504, -1;
	@%p29 bra 	$L__BB7_42;
	ld.global.u32 	%r504, [%rd13+1536];
$L__BB7_42:
	setp.ge.s32 	%p30, %r11, %r55;
	mov.b32 	%r503, -1;
	@%p30 bra 	$L__BB7_44;
	ld.global.u32 	%r503, [%rd13+2048];
$L__BB7_44:
	setp.ge.s32 	%p31, %r12, %r55;
	mov.b32 	%r502, -1;
	@%p31 bra 	$L__BB7_46;
	ld.global.u32 	%r502, [%rd13+2560];
$L__BB7_46:
	setp.ge.s32 	%p32, %r13, %r55;
	mov.b32 	%r501, -1;
	@%p32 bra 	$L__BB7_48;
	ld.global.u32 	%r501, [%rd13+3072];
$L__BB7_48:
	mov.u32 	%r226, %tid.x;
	add.s32 	%r227, %r226, 896;
	setp.ge.s32 	%p33, %r227, %r55;
	mov.b32 	%r500, -1;
	@%p33 bra 	$L__BB7_50;
	ld.global.u32 	%r500, [%rd13+3584];
$L__BB7_50:
	setp.ge.s32 	%p34, %r14, %r55;
	mov.b32 	%r499, -1;
	@%p34 bra 	$L__BB7_52;
	ld.global.u32 	%r499, [%rd13+4096];
$L__BB7_52:
	add.s32 	%r231, %r226, 1152;
	setp.ge.s32 	%p35, %r231, %r55;
	mov.b32 	%r498, -1;
	@%p35 bra 	$L__BB7_54;
	ld.global.u32 	%r498, [%rd13+4608];
$L__BB7_54:
	add.s32 	%r234, %r226, 1280;
	setp.ge.s32 	%p36, %r234, %r55;
	mov.b32 	%r497, -1;
	@%p36 bra 	$L__BB7_56;
	ld.global.u32 	%r497, [%rd13+5120];
$L__BB7_56:
	add.s32 	%r237, %r226, 1408;
	setp.ge.s32 	%p37, %r237, %r55;
	mov.b32 	%r496, -1;
	@%p37 bra 	$L__BB7_58;
	ld.global.u32 	%r496, [%rd13+5632];
$L__BB7_58:
	add.s32 	%r240, %r226, 1536;
	setp.ge.s32 	%p38, %r240, %r55;
	mov.b32 	%r495, -1;
	@%p38 bra 	$L__BB7_60;
	ld.global.u32 	%r495, [%rd13+6144];
$L__BB7_60:
	add.s32 	%r243, %r226, 1664;
	setp.ge.s32 	%p39, %r243, %r55;
	mov.b32 	%r494, -1;
	@%p39 bra 	$L__BB7_62;
	ld.global.u32 	%r494, [%rd13+6656];
$L__BB7_62:
	add.s32 	%r246, %r226, 1792;
	setp.ge.s32 	%p40, %r246, %r55;
	mov.b32 	%r493, -1;
	@%p40 bra 	$L__BB7_64;
	ld.global.u32 	%r493, [%rd13+7168];
$L__BB7_64:
	setp.ge.s32 	%p41, %r15, %r55;
	mov.b32 	%r492, -1;
	@%p41 bra 	$L__BB7_66;
	ld.global.u32 	%r492, [%rd13+7680];
$L__BB7_66:
	setp.le.s32 	%p42, %r175, %r174;
	@%p42 bra 	$L__BB7_69;
	setp.lt.s32 	%p43, %r507, 0;
	selp.b32 	%r249, 0, 2147483647, %p43;
	xor.b32  	%r250, %r249, %r507;
	setp.lt.s32 	%p44, %r506, 0;
	selp.b32 	%r251, 0, 2147483647, %p44;
	xor.b32  	%r252, %r251, %r506;
	setp.lt.s32 	%p45, %r505, 0;
	selp.b32 	%r253, 0, 2147483647, %p45;
	xor.b32  	%r254, %r253, %r505;
	setp.lt.s32 	%p46, %r504, 0;
	selp.b32 	%r255, 0, 2147483647, %p46;
	xor.b32  	%r256, %r255, %r504;
	setp.lt.s32 	%p47, %r503, 0;
	selp.b32 	%r257, 0, 2147483647, %p47;
	xor.b32  	%r258, %r257, %r503;
	setp.lt.s32 	%p48, %r502, 0;
	selp.b32 	%r259, 0, 2147483647, %p48;
	xor.b32  	%r260, %r259, %r502;
	setp.lt.s32 	%p49, %r501, 0;
	selp.b32 	%r261, 0, 2147483647, %p49;
	xor.b32  	%r262, %r261, %r501;
	setp.lt.s32 	%p50, %r500, 0;
	selp.b32 	%r263, 0, 2147483647, %p50;
	xor.b32  	%r264, %r263, %r500;
	setp.lt.s32 	%p51, %r499, 0;
	selp.b32 	%r265, 0, 2147483647, %p51;
	xor.b32  	%r266, %r265, %r499;
	setp.lt.s32 	%p52, %r498, 0;
	selp.b32 	%r267, 0, 2147483647, %p52;
	xor.b32  	%r268, %r267, %r498;
	setp.lt.s32 	%p53, %r497, 0;
	selp.b32 	%r269, 0, 2147483647, %p53;
	xor.b32  	%r270, %r269, %r497;
	setp.lt.s32 	%p54, %r496, 0;
	selp.b32 	%r271, 0, 2147483647, %p54;
	xor.b32  	%r272, %r271, %r496;
	setp.lt.s32 	%p55, %r495, 0;
	selp.b32 	%r273, 0, 2147483647, %p55;
	xor.b32  	%r274, %r273, %r495;
	setp.lt.s32 	%p56, %r494, 0;
	selp.b32 	%r275, 0, 2147483647, %p56;
	xor.b32  	%r276, %r275, %r494;
	setp.lt.s32 	%p57, %r493, 0;
	selp.b32 	%r277, 0, 2147483647, %p57;
	xor.b32  	%r278, %r277, %r493;
	setp.lt.s32 	%p58, %r492, 0;
	selp.b32 	%r279, 0, 2147483647, %p58;
	xor.b32  	%r280, %r279, %r492;
	setp.eq.s32 	%p59, %r250, 2147483647;
	selp.b32 	%r103, -2147483648, %r250, %p59;
	setp.eq.s32 	%p60, %r252, 2147483647;
	selp.b32 	%r104, -2147483648, %r252, %p60;
	setp.eq.s32 	%p61, %r254, 2147483647;
	selp.b32 	%r105, -2147483648, %r254, %p61;
	setp.eq.s32 	%p62, %r256, 2147483647;
	selp.b32 	%r106, -2147483648, %r256, %p62;
	setp.eq.s32 	%p63, %r258, 2147483647;
	selp.b32 	%r107, -2147483648, %r258, %p63;
	setp.eq.s32 	%p64, %r260, 2147483647;
	selp.b32 	%r108, -2147483648, %r260, %p64;
	setp.eq.s32 	%p65, %r262, 2147483647;
	selp.b32 	%r109, -2147483648, %r262, %p65;
	setp.eq.s32 	%p66, %r264, 2147483647;
	selp.b32 	%r110, -2147483648, %r264, %p66;
	setp.eq.s32 	%p67, %r266, 2147483647;
	selp.b32 	%r111, -2147483648, %r266, %p67;
	setp.eq.s32 	%p68, %r268, 2147483647;
	selp.b32 	%r112, -2147483648, %r268, %p68;
	setp.eq.s32 	%p69, %r270, 2147483647;
	selp.b32 	%r113, -2147483648, %r270, %p69;
	setp.eq.s32 	%p70, %r272, 2147483647;
	selp.b32 	%r114, -2147483648, %r272, %p70;
	setp.eq.s32 	%p71, %r274, 2147483647;
	selp.b32 	%r115, -2147483648, %r274, %p71;
	setp.eq.s32 	%p72, %r276, 2147483647;
	selp.b32 	%r116, -2147483648, %r276, %p72;
	setp.eq.s32 	%p73, %r278, 2147483647;
	selp.b32 	%r117, -2147483648, %r278, %p73;
	setp.eq.s32 	%p74, %r280, 2147483647;
	selp.b32 	%r118, -2147483648, %r280, %p74;
	mov.b32 	%r508, 0;
	mov.u32 	%r509, %r174;
$L__BB7_68:
	sub.s32 	%r281, %r175, %r509;
	shl.b32 	%r282, %r508, 10;
	mov.u32 	%r283, _ZZN3cub18CUB_300001_SM_10006detail10radix_sort30DeviceRadixSortHistogramKernelINS1_5radix10policy_hubIffyE10Policy1000ELNS0_9SortOrderE1EfyNS1_21identity_decomposer_tEEEvPT2_PKT1_SA_iiT3_E12temp_storage;
	add.s32 	%r284, %r283, %r282;
	min.s32 	%r285, %r281, 8;
	mov.b32 	%r286, -1;
	shl.b32 	%r287, %r286, %r285;
	not.b32 	%r288, %r287;
	shr.u32 	%r289, %r103, %r509;
	and.b32  	%r290, %r289, %r288;
	shl.b32 	%r291, %r290, 2;
	add.s32 	%r292, %r284, %r291;
	atom.shared.add.u32 	%r293, [%r292], 1;
	shr.u32 	%r294, %r104, %r509;
	and.b32  	%r295, %r294, %r288;
	shl.b32 	%r296, %r295, 2;
	add.s32 	%r297, %r284, %r296;
	atom.shared.add.u32 	%r298, [%r297], 1;
	shr.u32 	%r299, %r105, %r509;
	and.b32  	%r300, %r299, %r288;
	shl.b32 	%r301, %r300, 2;
	add.s32 	%r302, %r284, %r301;
	atom.shared.add.u32 	%r303, [%r302], 1;
	shr.u32 	%r304, %r106, %r509;
	and.b32  	%r305, %r304, %r288;
	shl.b32 	%r306, %r305, 2;
	add.s32 	%r307, %r284, %r306;
	atom.shared.add.u32 	%r308, [%r307], 1;
	shr.u32 	%r309, %r107, %r509;
	and.b32  	%r310, %r309, %r288;
	shl.b32 	%r311, %r310, 2;
	add.s32 	%r312, %r284, %r311;
	atom.shared.add.u32 	%r313, [%r312], 1;
	shr.u32 	%r314, %r108, %r509;
	and.b32  	%r315, %r314, %r288;
	shl.b32 	%r316, %r315, 2;
	add.s32 	%r317, %r284, %r316;
	atom.shared.add.u32 	%r318, [%r317], 1;
	shr.u32 	%r319, %r109, %r509;
	and.b32  	%r320, %r319, %r288;
	shl.b32 	%r321, %r320, 2;
	add.s32 	%r322, %r284, %r321;
	atom.shared.add.u32 	%r323, [%r322], 1;
	shr.u32 	%r324, %r110, %r509;
	and.b32  	%r325, %r324, %r288;
	shl.b32 	%r326, %r325, 2;
	add.s32 	%r327, %r284, %r326;
	atom.shared.add.u32 	%r328, [%r327], 1;
	shr.u32 	%r329, %r111, %r509;
	and.b32  	%r330, %r329, %r288;
	shl.b32 	%r331, %r330, 2;
	add.s32 	%r332, %r284, %r331;
	atom.shared.add.u32 	%r333, [%r332], 1;
	shr.u32 	%r334, %r112, %r509;
	and.b32  	%r335, %r334, %r288;
	shl.b32 	%r336, %r335, 2;
	add.s32 	%r337, %r284, %r336;
	atom.shared.add.u32 	%r338, [%r337], 1;
	shr.u32 	%r339, %r113, %r509;
	and.b32  	%r340, %r339, %r288;
	shl.b32 	%r341, %r340, 2;
	add.s32 	%r342, %r284, %r341;
	atom.shared.add.u32 	%r343, [%r342], 1;
	shr.u32 	%r344, %r114, %r509;
	and.b32  	%r345, %r344, %r288;
	shl.b32 	%r346, %r345, 2;
	add.s32 	%r347, %r284, %r346;
	atom.shared.add.u32 	%r348, [%r347], 1;
	shr.u32 	%r349, %r115, %r509;
	and.b32  	%r350, %r349, %r288;
	shl.b32 	%r351, %r350, 2;
	add.s32 	%r352, %r284, %r351;
	atom.shared.add.u32 	%r353, [%r352], 1;
	shr.u32 	%r354, %r116, %r509;
	and.b32  	%r355, %r354, %r288;
	shl.b32 	%r356, %r355, 2;
	add.s32 	%r357, %r284, %r356;
	atom.shared.add.u32 	%r358, [%r357], 1;
	shr.u32 	%r359, %r117, %r509;
	and.b32  	%r360, %r359, %r288;
	shl.b32 	%r361, %r360, 2;
	add.s32 	%r362, %r284, %r361;
	atom.shared.add.u32 	%r363, [%r362], 1;
	shr.u32 	%r364, %r118, %r509;
	and.b32  	%r365, %r364, %r288;
	shl.b32 	%r366, %r365, 2;
	add.s32 	%r367, %r284, %r366;
	atom.shared.add.u32 	%r368, [%r367], 1;
	add.s32 	%r509, %r509, 8;
	add.s32 	%r508, %r508, 1;
	setp.lt.s32 	%p75, %r509, %r175;
	@%p75 bra 	$L__BB7_68;
$L__BB7_69:
	add.s64 	%rd136, %rd136, %rd4;
	setp.lt.u64 	%p76, %rd136, %rd9;
	@%p76 bra 	$L__BB7_32;
$L__BB7_70:
	bar.sync 	0;
	@%p1 bra 	$L__BB7_152;
	setp.lt.u32 	%p77, %r1, 7;
	mov.b32 	%r512, 0;
	@%p77 bra 	$L__BB7_90;
	mov.b32 	%r510, 0;
$L__BB7_73:
	.pragma "nounroll";
	shl.b32 	%r371, %r510, 10;
	add.s32 	%r124, %r6, %r371;
	ld.shared.u32 	%r125, [%r124];
	setp.eq.s32 	%p78, %r125, 0;
	@%p78 bra 	$L__BB7_75;
	cvt.u32.u64 	%r372, %rd5;
	shl.b32 	%r373, %r510, 8;
	add.s32 	%r374, %r373, %r372;
	mul.wide.u32 	%rd30, %r374, 8;
	add.s64 	%rd31, %rd2, %rd30;
	cvt.u64.u32 	%rd32, %r125;
	atom.global.add.u64 	%rd33, [%rd31], %rd32;
$L__BB7_75:
	ld.shared.u32 	%r126, [%r124+1024];
	setp.eq.s32 	%p79, %r126, 0;
	@%p79 bra 	$L__BB7_77;
	cvt.u32.u64 	%r375, %rd5;
	shl.b32 	%r376, %r510, 8;
	add.s32 	%r377, %r376, %r375;
	add.s32 	%r378, %r377, 256;
	mul.wide.u32 	%rd34, %r378, 8;
	add.s64 	%rd35, %rd2, %rd34;
	cvt.u64.u32 	%rd36, %r126;
	atom.global.add.u64 	%rd37, [%rd35], %rd36;
$L__BB7_77:
	ld.shared.u32 	%r127, [%r124+2048];
	setp.eq.s32 	%p80, %r127, 0;
	@%p80 bra 	$L__BB7_79;
	cvt.u32.u64 	%r379, %rd5;
	shl.b32 	%r380, %r510, 8;
	add.s32 	%r381, %r380, %r379;
	add.s32 	%r382, %r381, 512;
	mul.wide.u32 	%rd38, %r382, 8;
	add.s64 	%rd39, %rd2, %rd38;
	cvt.u64.u32 	%rd40, %r127;
	atom.global.add.u64 	%rd41, [%rd39], %rd40;
$L__BB7_79:
	ld.shared.u32 	%r128, [%r124+3072];
	setp.eq.s32 	%p81, %r128, 0;
	@%p81 bra 	$L__BB7_81;
	cvt.u32.u64 	%r383, %rd5;
	shl.b32 	%r384, %r510, 8;
	add.s32 	%r385, %r384, %r383;
	add.s32 	%r386, %r385, 768;
	mul.wide.u32 	%rd42, %r386, 8;
	add.s64 	%rd43, %rd2, %rd42;
	cvt.u64.u32 	%rd44, %r128;
	atom.global.add.u64 	%rd45, [%rd43], %rd44;
$L__BB7_81:
	ld.shared.u32 	%r129, [%r124+4096];
	setp.eq.s32 	%p82, %r129, 0;
	@%p82 bra 	$L__BB7_83;
	cvt.u32.u64 	%r387, %rd5;
	shl.b32 	%r388, %r510, 8;
	add.s32 	%r389, %r388, %r387;
	add.s32 	%r390, %r389, 1024;
	mul.wide.u32 	%rd46, %r390, 8;
	add.s64 	%rd47, %rd2, %rd46;
	cvt.u64.u32 	%rd48, %r129;
	atom.global.add.u64 	%rd49, [%rd47], %rd48;
$L__BB7_83:
	ld.shared.u32 	%r130, [%r124+5120];
	setp.eq.s32 	%p83, %r130, 0;
	@%p83 bra 	$L__BB7_85;
	cvt.u32.u64 	%r391, %rd5;
	shl.b32 	%r392, %r510, 8;
	add.s32 	%r393, %r392, %r391;
	add.s32 	%r394, %r393, 1280;
	mul.wide.u32 	%rd50, %r394, 8;
	add.s64 	%rd51, %rd2, %rd50;
	cvt.u64.u32 	%rd52, %r130;
	atom.global.add.u64 	%rd53, [%rd51], %rd52;
$L__BB7_85:
	ld.shared.u32 	%r131, [%r124+6144];
	setp.eq.s32 	%p84, %r131, 0;
	@%p84 bra 	$L__BB7_87;
	cvt.u32.u64 	%r395, %rd5;
	shl.b32 	%r396, %r510, 8;
	add.s32 	%r397, %r396, %r395;
	add.s32 	%r398, %r397, 1536;
	mul.wide.u32 	%rd54, %r398, 8;
	add.s64 	%rd55, %rd2, %rd54;
	cvt.u64.u32 	%rd56, %r131;
	atom.global.add.u64 	%rd57, [%rd55], %rd56;
$L__BB7_87:
	ld.shared.u32 	%r132, [%r124+7168];
	setp.eq.s32 	%p85, %r132, 0;
	@%p85 bra 	$L__BB7_89;
	cvt.u32.u64 	%r399, %rd5;
	shl.b32 	%r400, %r510, 8;
	add.s32 	%r401, %r400, %r399;
	add.s32 	%r402, %r401, 1792;
	mul.wide.u32 	%rd58, %r402, 8;
	add.s64 	%rd59, %rd2, %rd58;
	cvt.u64.u32 	%rd60, %r132;
	atom.global.add.u64 	%rd61, [%rd59], %rd60;
$L__BB7_89:
	add.s32 	%r510, %r510, 8;
	setp.ne.s32 	%p86, %r510, %r16;
	mov.u32 	%r512, %r16;
	@%p86 bra 	$L__BB7_73;
$L__BB7_90:
	add.s32 	%r135, %r5, -1;
	setp.eq.s32 	%p87, %r3, 0;
	@%p87 bra 	$L__BB7_111;
	setp.lt.u32 	%p88, %r4, 3;
	@%p88 bra 	$L__BB7_101;
	shl.b32 	%r403, %r512, 10;
	add.s32 	%r136, %r6, %r403;
	ld.shared.u32 	%r137, [%r136];
	setp.eq.s32 	%p89, %r137, 0;
	@%p89 bra 	$L__BB7_94;
	cvt.u32.u64 	%r404, %rd5;
	shl.b32 	%r405, %r512, 8;
	add.s32 	%r406, %r405, %r404;
	mul.wide.u32 	%rd62, %r406, 8;
	add.s64 	%rd63, %rd2, %rd62;
	cvt.u64.u32 	%rd64, %r137;
	atom.global.add.u64 	%rd65, [%rd63], %rd64;
$L__BB7_94:
	ld.shared.u32 	%r138, [%r136+1024];
	setp.eq.s32 	%p90, %r138, 0;
	@%p90 bra 	$L__BB7_96;
	cvt.u32.u64 	%r407, %rd5;
	shl.b32 	%r408, %r512, 8;
	add.s32 	%r409, %r408, %r407;
	add.s32 	%r410, %r409, 256;
	mul.wide.u32 	%rd66, %r410, 8;
	add.s64 	%rd67, %rd2, %rd66;
	cvt.u64.u32 	%rd68, %r138;
	atom.global.add.u64 	%rd69, [%rd67], %rd68;
$L__BB7_96:
	ld.shared.u32 	%r139, [%r136+2048];
	setp.eq.s32 	%p91, %r139, 0;
	@%p91 bra 	$L__BB7_98;
	cvt.u32.u64 	%r411, %rd5;
	shl.b32 	%r412, %r512, 8;
	add.s32 	%r413, %r412, %r411;
	add.s32 	%r414, %r413, 512;
	mul.wide.u32 	%rd70, %r414, 8;
	add.s64 	%rd71, %rd2, %rd70;
	cvt.u64.u32 	%rd72, %r139;
	atom.global.add.u64 	%rd73, [%rd71], %rd72;
$L__BB7_98:
	ld.shared.u32 	%r140, [%r136+3072];
	setp.eq.s32 	%p92, %r140, 0;
	@%p92 bra 	$L__BB7_100;
	cvt.u32.u64 	%r415, %rd5;
	shl.b32 	%r416, %r512, 8;
	add.s32 	%r417, %r416, %r415;
	add.s32 	%r418, %r417, 768;
	mul.wide.u32 	%rd74, %r418, 8;
	add.s64 	%rd75, %rd2, %rd74;
	cvt.u64.u32 	%rd76, %r140;
	atom.global.add.u64 	%rd77, [%rd75], %rd76;
$L__BB7_100:
	add.s32 	%r512, %r512, 4;
$L__BB7_101:
	setp.eq.s32 	%p93, %r5, 0;
	@%p93 bra 	$L__BB7_111;
	setp.eq.s32 	%p94, %r135, 0;
	@%p94 bra 	$L__BB7_108;
	shl.b32 	%r419, %r512, 10;
	add.s32 	%r143, %r6, %r419;
	ld.shared.u32 	%r144, [%r143];
	setp.eq.s32 	%p95, %r144, 0;
	@%p95 bra 	$L__BB7_105;
	cvt.u32.u64 	%r420, %rd5;
	shl.b32 	%r421, %r512, 8;
	add.s32 	%r422, %r421, %r420;
	mul.wide.u32 	%rd78, %r422, 8;
	add.s64 	%rd79, %rd2, %rd78;
	cvt.u64.u32 	%rd80, %r144;
	atom.global.add.u64 	%rd81, [%rd79], %rd80;
$L__BB7_105:
	ld.shared.u32 	%r145, [%r143+1024];
	setp.eq.s32 	%p96, %r145, 0;
	@%p96 bra 	$L__BB7_107;
	cvt.u32.u64 	%r423, %rd5;
	shl.b32 	%r424, %r512, 8;
	add.s32 	%r425, %r424, %r423;
	add.s32 	%r426, %r425, 256;
	mul.wide.u32 	%rd82, %r426, 8;
	add.s64 	%rd83, %rd2, %rd82;
	cvt.u64.u32 	%rd84, %r145;
	atom.global.add.u64 	%rd85, [%rd83], %rd84;
$L__BB7_107:
	add.s32 	%r512, %r512, 2;
$L__BB7_108:
	setp.eq.s32 	%p97, %r17, 0;
	@%p97 bra 	$L__BB7_111;
	shl.b32 	%r427, %r512, 10;
	add.s32 	%r428, %r6, %r427;
	ld.shared.u32 	%r148, [%r428];
	setp.eq.s32 	%p98, %r148, 0;
	@%p98 bra 	$L__BB7_111;
	cvt.u32.u64 	%r429, %rd5;
	shl.b32 	%r430, %r512, 8;
	add.s32 	%r431, %r430, %r429;
	mul.wide.u32 	%rd86, %r431, 8;
	add.s64 	%rd87, %rd2, %rd86;
	cvt.u64.u32 	%rd88, %r148;
	atom.global.add.u64 	%rd89, [%rd87], %rd88;
$L__BB7_111:
	cvt.u32.u64 	%r432, %rd5;
	setp.gt.u32 	%p99, %r432, 127;
	@%p99 bra 	$L__BB7_152;
	setp.lt.u32 	%p100, %r1, 7;
	mov.b32 	%r516, 0;
	@%p100 bra 	$L__BB7_131;
	mov.b32 	%r514, 0;
$L__BB7_114:
	.pragma "nounroll";
	shl.b32 	%r436, %r514, 10;
	add.s32 	%r150, %r6, %r436;
	ld.shared.u32 	%r151, [%r150+512];
	setp.eq.s32 	%p101, %r151, 0;
	shl.b32 	%r437, %r514, 8;
	add.s32 	%r438, %r437, %r432;
	mul.wide.u32 	%rd90, %r438, 8;
	add.s64 	%rd15, %rd2, %rd90;
	@%p101 bra 	$L__BB7_116;
	cvt.u64.u32 	%rd91, %r151;
	atom.global.add.u64 	%rd92, [%rd15+1024], %rd91;
$L__BB7_116:
	ld.shared.u32 	%r152, [%r150+1536];
	setp.eq.s32 	%p102, %r152, 0;
	@%p102 bra 	$L__BB7_118;
	cvt.u64.u32 	%rd93, %r152;
	atom.global.add.u64 	%rd94, [%rd15+3072], %rd93;
$L__BB7_118:
	ld.shared.u32 	%r153, [%r150+2560];
	setp.eq.s32 	%p103, %r153, 0;
	@%p103 bra 	$L__BB7_120;
	cvt.u64.u32 	%rd95, %r153;
	atom.global.add.u64 	%rd96, [%rd15+5120], %rd95;
$L__BB7_120:
	ld.shared.u32 	%r154, [%r150+3584];
	setp.eq.s32 	%p104, %r154, 0;
	@%p104 bra 	$L__BB7_122;
	cvt.u64.u32 	%rd97, %r154;
	atom.global.add.u64 	%rd98, [%rd15+7168], %rd97;
$L__BB7_122:
	ld.shared.u32 	%r155, [%r150+4608];
	setp.eq.s32 	%p105, %r155, 0;
	@%p105 bra 	$L__BB7_124;
	cvt.u64.u32 	%rd99, %r155;
	atom.global.add.u64 	%rd100, [%rd15+9216], %rd99;
$L__BB7_124:
	ld.shared.u32 	%r156, [%r150+5632];
	setp.eq.s32 	%p106, %r156, 0;
	@%p106 bra 	$L__BB7_126;
	cvt.u64.u32 	%rd101, %r156;
	atom.global.add.u64 	%rd102, [%rd15+11264], %rd101;
$L__BB7_126:
	ld.shared.u32 	%r157, [%r150+6656];
	setp.eq.s32 	%p107, %r157, 0;
	@%p107 bra 	$L__BB7_128;
	cvt.u64.u32 	%rd103, %r157;
	atom.global.add.u64 	%rd104, [%rd15+13312], %rd103;
$L__BB7_128:
	ld.shared.u32 	%r158, [%r150+7680];
	setp.eq.s32 	%p108, %r158, 0;
	@%p108 bra 	$L__BB7_130;
	cvt.u64.u32 	%rd105, %r158;
	atom.global.add.u64 	%rd106, [%rd15+15360], %rd105;
$L__BB7_130:
	add.s32 	%r514, %r514, 8;
	setp.ne.s32 	%p109, %r514, %r16;
	mov.u32 	%r516, %r16;
	@%p109 bra 	$L__BB7_114;
$L__BB7_131:
	setp.eq.s32 	%p110, %r3, 0;
	@%p110 bra 	$L__BB7_152;
	setp.lt.u32 	%p111, %r4, 3;
	@%p111 bra 	$L__BB7_142;
	shl.b32 	%r439, %r516, 10;
	add.s32 	%r161, %r6, %r439;
	ld.shared.u32 	%r162, [%r161+512];
	setp.eq.s32 	%p112, %r162, 0;
	@%p112 bra 	$L__BB7_135;
	shl.b32 	%r441, %r516, 8;
	add.s32 	%r442, %r441, %r432;
	mul.wide.u32 	%rd107, %r442, 8;
	add.s64 	%rd108, %rd2, %rd107;
	cvt.u64.u32 	%rd109, %r162;
	atom.global.add.u64 	%rd110, [%rd108+1024], %rd109;
$L__BB7_135:
	ld.shared.u32 	%r163, [%r161+1536];
	setp.eq.s32 	%p113, %r163, 0;
	@%p113 bra 	$L__BB7_137;
	shl.b32 	%r444, %r516, 8;
	add.s32 	%r445, %r444, %r432;
	add.s32 	%r446, %r445, 256;
	mul.wide.u32 	%rd111, %r446, 8;
	add.s64 	%rd112, %rd2, %rd111;
	cvt.u64.u32 	%rd113, %r163;
	atom.global.add.u64 	%rd114, [%rd112+1024], %rd113;
$L__BB7_137:
	ld.shared.u32 	%r164, [%r161+2560];
	setp.eq.s32 	%p114, %r164, 0;
	@%p114 bra 	$L__BB7_139;
	shl.b32 	%r448, %r516, 8;
	add.s32 	%r449, %r448, %r432;
	add.s32 	%r450, %r449, 512;
	mul.wide.u32 	%rd115, %r450, 8;
	add.s64 	%rd116, %rd2, %rd115;
	cvt.u64.u32 	%rd117, %r164;
	atom.global.add.u64 	%rd118, [%rd116+1024], %rd117;
$L__BB7_139:
	ld.shared.u32 	%r165, [%r161+3584];
	setp.eq.s32 	%p115, %r165, 0;
	@%p115 bra 	$L__BB7_141;
	shl.b32 	%r452, %r516, 8;
	add.s32 	%r453, %r452, %r432;
	add.s32 	%r454, %r453, 768;
	mul.wide.u32 	%rd119, %r454, 8;
	add.s64 	%rd120, %rd2, %rd119;
	cvt.u64.u32 	%rd121, %r165;
	atom.global.add.u64 	%rd122, [%rd120+1024], %rd121;
$L__BB7_141:
	add.s32 	%r516, %r516, 4;
$L__BB7_142:
	setp.eq.s32 	%p116, %r5, 0;
	@%p116 bra 	$L__BB7_152;
	setp.eq.s32 	%p117, %r135, 0;
	@%p117 bra 	$L__BB7_149;
	shl.b32 	%r455, %r516, 10;
	add.s32 	%r168, %r6, %r455;
	ld.shared.u32 	%r169, [%r168+512];
	setp.eq.s32 	%p118, %r169, 0;
	@%p118 bra 	$L__BB7_146;
	shl.b32 	%r457, %r516, 8;
	add.s32 	%r458, %r457, %r432;
	mul.wide.u32 	%rd123, %r458, 8;
	add.s64 	%rd124, %rd2, %rd123;
	cvt.u64.u32 	%rd125, %r169;
	atom.global.add.u64 	%rd126, [%rd124+1024], %rd125;
$L__BB7_146:
	ld.shared.u32 	%r170, [%r168+1536];
	setp.eq.s32 	%p119, %r170, 0;
	@%p119 bra 	$L__BB7_148;
	shl.b32 	%r460, %r516, 8;
	add.s32 	%r461, %r460, %r432;
	add.s32 	%r462, %r461, 256;
	mul.wide.u32 	%rd127, %r462, 8;
	add.s64 	%rd128, %rd2, %rd127;
	cvt.u64.u32 	%rd129, %r170;
	atom.global.add.u64 	%rd130, [%rd128+1024], %rd129;
$L__BB7_148:
	add.s32 	%r516, %r516, 2;
$L__BB7_149:
	setp.eq.s32 	%p120, %r17, 0;
	@%p120 bra 	$L__BB7_152;
	shl.b32 	%r463, %r516, 10;
	add.s32 	%r464, %r6, %r463;
	ld.shared.u32 	%r173, [%r464+512];
	setp.eq.s32 	%p121, %r173, 0;
	@%p121 bra 	$L__BB7_152;
	shl.b32 	%r466, %r516, 8;
	add.s32 	%r467, %r466, %r432;
	mul.wide.u32 	%rd131, %r467, 8;
	add.s64 	%rd132, %rd2, %rd131;
	cvt.u64.u32 	%rd133, %r173;
	atom.global.add.u64 	%rd134, [%rd132+1024], %rd133;
$L__BB7_152:
	bar.sync 	0;
	add.s64 	%rd135, %rd135, 1;
	setp.ne.s64 	%p122, %rd135, %rd6;
	@%p122 bra 	$L__BB7_2;
$L__BB7_153:
	ret;

}
	// .globl	_ZN3cub18CUB_300001_SM_10006detail10radix_sort33DeviceRadixSortExclusiveSumKernelINS1_5radix10policy_hubIffyE10Policy1000EyEEvPT0_
.visible .entry _ZN3cub18CUB_300001_SM_10006detail10radix_sort33DeviceRadixSortExclusiveSumKernelINS1_5radix10policy_hubIffyE10Policy1000EyEEvPT0_(
	.param .u64 .ptr .align 1 _ZN3cub18CUB_300001_SM_10006detail10radix_sort33DeviceRadixSortExclusiveSumKernelINS1_5radix10policy_hubIffyE10Policy1000EyEEvPT0__param_0
)
{
	.reg .pred 	%p<4>;
	.reg .b32 	%r<28>;
	.reg .b64 	%rd<54>;
	// demoted variable
	.shared .align 16 .b8 _ZZN3cub18CUB_300001_SM_10006detail10radix_sort33DeviceRadixSortExclusiveSumKernelINS1_5radix10policy_hubIffyE10Policy1000EyEEvPT0_E12temp_storage[2336];
	ld.param.u64 	%rd5, [_ZN3cub18CUB_300001_SM_10006detail10radix_sort33DeviceRadixSortExclusiveSumKernelINS1_5radix10policy_hubIffyE10Policy1000EyEEvPT0__param_0];
	cvta.to.global.u64 	%rd6, %rd5;
	mov.u32 	%r3, %ctaid.x;
	shl.b32 	%r4, %r3, 8;
	mov.u32 	%r1, %tid.x;
	setp.gt.u32 	%p1, %r1, 255;
	add.s32 	%r5, %r4, %r1;
	mul.wide.s32 	%rd7, %r5, 8;
	add.s64 	%rd1, %rd6, %rd7;
	@%p1 bra 	$L__BB8_2;
	ld.global.u64 	%rd53, [%rd1];
$L__BB8_2:
	shr.u32 	%r6, %r1, 3;
	add.s32 	%r7, %r6, %r1;
	shl.b32 	%r8, %r7, 3;
	mov.u32 	%r9, _ZZN3cub18CUB_300001_SM_10006detail10radix_sort33DeviceRadixSortExclusiveSumKernelINS1_5radix10policy_hubIffyE10Policy1000EyEEvPT0_E12temp_storage;
	add.s32 	%r10, %r9, %r8;
	add.s32 	%r2, %r10, 16;
	st.shared.u64 	[%r10+16], %rd53;
	bar.sync 	0;
	setp.gt.u32 	%p2, %r1, 31;
	@%p2 bra 	$L__BB8_4;
	mad.lo.s32 	%r27, %r1, 72, %r9;
	ld.shared.u64 	%rd23, [%r27+16];
	ld.shared.u64 	%rd24, [%r27+24];
	ld.shared.u64 	%rd25, [%r27+32];
	ld.shared.u64 	%rd26, [%r27+40];
	ld.shared.u64 	%rd27, [%r27+48];
	ld.shared.u64 	%rd28, [%r27+56];
	ld.shared.u64 	%rd29, [%r27+64];
	ld.shared.u64 	%rd30, [%r27+72];
	add.s64 	%rd31, %rd24, %rd23;
	add.s64 	%rd32, %rd31, %rd25;
	add.s64 	%rd33, %rd32, %rd26;
	add.s64 	%rd34, %rd33, %rd27;
	add.s64 	%rd35, %rd34, %rd28;
	add.s64 	%rd36, %rd35, %rd29;
	add.s64 	%rd10, %rd36, %rd30;
	mov.b32 	%r11, 1;
	mov.b32 	%r24, 0;
	mov.b32 	%r25, -1;
	// begin inline asm
	{  .reg .u64 r0;  .reg .u32 lo;  .reg .u32 hi;  .reg .pred p;  mov.b64 {lo, hi}, %rd10;  shfl.sync.up.b32 lo|p, lo, %r11, %r24, %r25;  shfl.sync.up.b32 hi|p, hi, %r11, %r24, %r25;  mov.b64 r0, {lo, hi};  @p add.u64 r0, r0, %rd10;  mov.u64 %rd8, r0;}
	// end inline asm
	mov.b32 	%r14, 2;
	// begin inline asm
	{  .reg .u64 r0;  .reg .u32 lo;  .reg .u32 hi;  .reg .pred p;  mov.b64 {lo, hi}, %rd8;  shfl.sync.up.b32 lo|p, lo, %r14, %r24, %r25;  shfl.sync.up.b32 hi|p, hi, %r14, %r24, %r25;  mov.b64 r0, {lo, hi};  @p add.u64 r0, r0, %rd8;  mov.u64 %rd11, r0;}
	// end inline asm
	mov.b32 	%r17, 4;
	// begin inline asm
	{  .reg .u64 r0;  .reg .u32 lo;  .reg .u32 hi;  .reg .pred p;  mov.b64 {lo, hi}, %rd11;  shfl.sync.up.b32 lo|p, lo, %r17, %r24, %r25;  shfl.sync.up.b32 hi|p, hi, %r17, %r24, %r25;  mov.b64 r0, {lo, hi};  @p add.u64 r0, r0, %rd11;  mov.u64 %rd14, r0;}
	// end inline asm
	mov.b32 	%r20, 8;
	// begin inline asm
	{  .reg .u64 r0;  .reg .u32 lo;  .reg .u32 hi;  .reg .pred p;  mov.b64 {lo, hi}, %rd14;  shfl.sync.up.b32 lo|p, lo, %r20, %r24, %r25;  shfl.sync.up.b32 hi|p, hi, %r20, %r24, %r25;  mov.b64 r0, {lo, hi};  @p add.u64 r0, r0, %rd14;  mov.u64 %rd17, r0;}
	// end inline asm
	mov.b32 	%r23, 16;
	// begin inline asm
	{  .reg .u64 r0;  .reg .u32 lo;  .reg .u32 hi;  .reg .pred p;  mov.b64 {lo, hi}, %rd17;  shfl.sync.up.b32 lo|p, lo, %r23, %r24, %r25;  shfl.sync.up.b32 hi|p, hi, %r23, %r24, %r25;  mov.b64 r0, {lo, hi};  @p add.u64 r0, r0, %rd17;  mov.u64 %rd20, r0;}
	// end inline asm
	sub.s64 	%rd37, %rd20, %rd10;
	ld.shared.u64 	%rd38, [%r27+16];
	ld.shared.u64 	%rd39, [%r27+24];
	ld.shared.u64 	%rd40, [%r27+32];
	ld.shared.u64 	%rd41, [%r27+40];
	ld.shared.u64 	%rd42, [%r27+48];
	ld.shared.u64 	%rd43, [%r27+56];
	ld.shared.u64 	%rd44, [%r27+64];
	add.s64 	%rd45, %rd38, %rd37;
	add.s64 	%rd46, %rd39, %rd45;
	add.s64 	%rd47, %rd40, %rd46;
	add.s64 	%rd48, %rd41, %rd47;
	add.s64 	%rd49, %rd42, %rd48;
	add.s64 	%rd50, %rd43, %rd49;
	add.s64 	%rd51, %rd44, %rd50;
	st.shared.u64 	[%r27+16], %rd37;
	st.shared.u64 	[%r27+24], %rd45;
	st.shared.u64 	[%r27+32], %rd46;
	st.shared.u64 	[%r27+40], %rd47;
	st.shared.u64 	[%r27+48], %rd48;
	st.shared.u64 	[%r27+56], %rd49;
	st.shared.u64 	[%r27+64], %rd50;
	st.shared.u64 	[%r27+72], %rd51;
$L__BB8_4:
	setp.gt.u32 	%p3, %r1, 255;
	bar.sync 	0;
	@%p3 bra 	$L__BB8_6;
	ld.shared.u64 	%rd52, [%r2];
	st.global.u64 	[%rd1], %rd52;
$L__BB8_6:
	ret;

}
	// .globl	_ZN3cub18CUB_300001_SM_10006detail10radix_sort29DeviceRadixSortOnesweepKernelINS1_5radix10policy_hubIffyE10Policy1000ELNS0_9SortOrderE1EffyiiNS1_21identity_decomposer_tEEEvPT5_SB_PT3_PKSC_PT1_PKSG_PT2_PKSK_T4_iiT6_
.visible .entry _ZN3cub18CUB_300001_SM_10006detail10radix_sort29DeviceRadixSortOnesweepKernelINS1_5radix10policy_hubIffyE10Policy1000ELNS0_9SortOrderE1EffyiiNS1_21identity_decomposer_tEEEvPT5_SB_PT3_PKSC_PT1_PKSG_PT2_PKSK_T4_iiT6_(
	.param .u64 .ptr .align 1 _ZN3cub18CUB_300001_SM_10006detail10radix_sort29DeviceRadixSortOnesweepKernelINS1_5radix10policy_hubIffyE10Policy1000ELNS0_9SortOrderE1EffyiiNS1_21identity_decomposer_tEEEvPT5_SB_PT3_PKSC_PT1_PKSG_PT2_PKSK_T4_iiT6__param_0,
	.param .u64 .ptr .align 1 _ZN3cub18CUB_300001_SM_10006detail10radix_sort29DeviceRadixSortOnesweepKernelINS1_5radix10policy_hubIffyE10Policy1000ELNS0_9SortOrderE1EffyiiNS1_21identity_decomposer_tEEEvPT5_SB_PT3_PKSC_PT1_PKSG_PT2_PKSK_T4_iiT6__param_1,
	.param .u64 .ptr .align 1 _ZN3cub18CUB_300001_SM_10006detail10radix_sort29DeviceRadixSortOnesweepKernelINS1_5radix10policy_hubIffyE10Policy1000ELNS0_9SortOrderE1EffyiiNS1_21identity_decomposer_tEEEvPT5_SB_PT3_PKSC_PT1_PKSG_PT2_PKSK_T4_iiT6__param_2,
	.param .u64 .ptr .align 1 _ZN3cub18CUB_300001_SM_10006detail10radix_sort29DeviceRadixSortOnesweepKernelINS1_5radix10policy_hubIffyE10Policy1000ELNS0_9SortOrderE1EffyiiNS1_21identity_decomposer_tEEEvPT5_SB_PT3_PKSC_PT1_PKSG_PT2_PKSK_T4_iiT6__param_3,
	.param .u64 .ptr .align 1 _ZN3cub18CUB_300001_SM_10006detail10radix_sort29DeviceRadixSortOnesweepKernelINS1_5radix10policy_hubIffyE10Policy1000ELNS0_9SortOrderE1EffyiiNS1_21identity_decomposer_tEEEvPT5_SB_PT3_PKSC_PT1_PKSG_PT2_PKSK_T4_iiT6__param_4,
	.param .u64 .ptr .align 1 _ZN3cub18CUB_300001_SM_10006detail10radix_sort29DeviceRadixSortOnesweepKernelINS1_5radix10policy_hubIffyE10Policy1000ELNS0_9SortOrderE1EffyiiNS1_21identity_decomposer_tEEEvPT5_SB_PT3_PKSC_PT1_PKSG_PT2_PKSK_T4_iiT6__param_5,
	.param .u64 .ptr .align 1 _ZN3cub18CUB_300001_SM_10006detail10radix_sort29DeviceRadixSortOnesweepKernelINS1_5radix10policy_hubIffyE10Policy1000ELNS0_9SortOrderE1EffyiiNS1_21identity_decomposer_tEEEvPT5_SB_PT3_PKSC_PT1_PKSG_PT2_PKSK_T4_iiT6__param_6,
	.param .u64 .ptr .align 1 _ZN3cub18CUB_300001_SM_10006detail10radix_sort29DeviceRadixSortOnesweepKernelINS1_5radix10policy_hubIffyE10Policy1000ELNS0_9SortOrderE1EffyiiNS1_21identity_decomposer_tEEEvPT5_SB_PT3_PKSC_PT1_PKSG_PT2_PKSK_T4_iiT6__param_7,
	.param .u32 _ZN3cub18CUB_300001_SM_10006detail10radix_sort29DeviceRadixSortOnesweepKernelINS1_5radix10policy_hubIffyE10Policy1000ELNS0_9SortOrderE1EffyiiNS1_21identity_decomposer_tEEEvPT5_SB_PT3_PKSC_PT1_PKSG_PT2_PKSK_T4_iiT6__param_8,
	.param .u32 _ZN3cub18CUB_300001_SM_10006detail10radix_sort29DeviceRadixSortOnesweepKernelINS1_5radix10policy_hubIffyE10Policy1000ELNS0_9SortOrderE1EffyiiNS1_21identity_decomposer_tEEEvPT5_SB_PT3_PKSC_PT1_PKSG_PT2_PKSK_T4_iiT6__param_9,
	.param .u32 _ZN3cub18CUB_300001_SM_10006detail10radix_sort29DeviceRadixSortOnesweepKernelINS1_5radix10policy_hubIffyE10Policy1000ELNS0_9SortOrderE1EffyiiNS1_21identity_decomposer_tEEEvPT5_SB_PT3_PKSC_PT1_PKSG_PT2_PKSK_T4_iiT6__param_10,
	.param .align 1 .b8 _ZN3cub18CUB_300001_SM_10006detail10radix_sort29DeviceRadixSortOnesweepKernelINS1_5radix10policy_hubIffyE10Policy1000ELNS0_9SortOrderE1EffyiiNS1_21identity_decomposer_tEEEvPT5_SB_PT3_PKSC_PT1_PKSG_PT2_PKSK_T4_iiT6__param_11[1]
)
.maxntid 384
{
	.reg .pred 	%p<358>;
	.reg .b32 	%r<2172>;
	.reg .b32 	%f<269>;
	.reg .b64 	%rd<457>;
	// demoted variable
	.shared .align 16 .b8 _ZZN3cub18CUB_300001_SM_10006detail10radix_sort29DeviceRadixSortOnesweepKernelINS1_5radix10policy_hubIffyE10Policy1000ELNS0_9SortOrderE1EffyiiNS1_21identity_decomposer_tEEEvPT5_SB_PT3_PKSC_PT1_PKSG_PT2_PKSK_T4_iiT6_E1s[28160];
	ld.param.u64 	%rd43, [_ZN3cub18CUB_300001_SM_10006detail10radix_sort29DeviceRadixSortOnesweepKernelINS1_5radix10policy_hubIffyE10Policy1000ELNS0_9SortOrderE1EffyiiNS1_21identity_decomposer_tEEEvPT5_SB_PT3_PKSC_PT1_PKSG_PT2_PKSK_T4_iiT6__param_0];
	ld.param.u64 	%rd44, [_ZN3cub18CUB_300001_SM_10006detail10radix_sort29DeviceRadixSortOnesweepKernelINS1_5radix10policy_hubIffyE10Policy1000ELNS0_9SortOrderE1EffyiiNS1_21identity_decomposer_tEEEvPT5_SB_PT3_PKSC_PT1_PKSG_PT2_PKSK_T4_iiT6__param_1];
	ld.param.u64 	%rd47, [_ZN3cub18CUB_300001_SM_10006detail10radix_sort29DeviceRadixSortOnesweepKernelINS1_5radix10policy_hubIffyE10Policy1000ELNS0_9SortOrderE1EffyiiNS1_21identity_decomposer_tEEEvPT5_SB_PT3_PKSC_PT1_PKSG_PT2_PKSK_T4_iiT6__param_4];
	ld.param.u64 	%rd50, [_ZN3cub18CUB_300001_SM_10006detail10radix_sort29DeviceRadixSortOnesweepKernelINS1_5radix10policy_hubIffyE10Policy1000ELNS0_9SortOrderE1EffyiiNS1_21identity_decomposer_tEEEvPT5_SB_PT3_PKSC_PT1_PKSG_PT2_PKSK_T4_iiT6__param_5];
	cvta.to.global.u64 	%rd1, %rd47;
	cvta.to.global.u64 	%rd2, %rd43;
	cvta.to.global.u64 	%rd3, %rd50;
	mov.u32 	%r1, %tid.x;
	// begin inline asm
	mov.u32 %r306, %laneid;
	// end inline asm
	setp.ne.s32 	%p1, %r1, 0;
	@%p1 bra 	$L__BB9_2;
	cvta.to.global.u64 	%rd51, %rd44;
	atom.global.add.u32 	%r307, [%rd51], 1;
	st.shared.u32 	[_ZZN3cub18CUB_300001_SM_10006detail10radix_sort29DeviceRadixSortOnesweepKernelINS1_5radix10policy_hubIffyE10Policy1000ELNS0_9SortOrderE1EffyiiNS1_21identity_decomposer_tEEEvPT5_SB_PT3_PKSC_PT1_PKSG_PT2_PKSK_T4_iiT6_E1s+26112], %r307;
$L__BB9_2:
	ld.param.u32 	%r2033, [_ZN3cub18CUB_300001_SM_10006detail10radix_sort29DeviceRadixSortOnesweepKernelINS1_5radix10policy_hubIffyE10Policy1000ELNS0_9SortOrderE1EffyiiNS1_21identity_decomposer_tEEEvPT5_SB_PT3_PKSC_PT1_PKSG_PT2_PKSK_T4_iiT6__param_8];
	bar.sync 	0;
	ld.shared.u32 	%r3, [_ZZN3cub18CUB_300001_SM_10006detail10radix_sort29DeviceRadixSortOnesweepKernelINS1_5radix10policy_hubIffyE10Policy1000ELNS0_9SortOrderE1EffyiiNS1_21identity_decomposer_tEEEvPT5_SB_PT3_PKSC_PT1_PKSG_PT2_PKSK_T4_iiT6_E1s+26112];
	mul.lo.s32 	%r308, %r3, 6528;
	add.s32 	%r4, %r308, 6528;
	setp.gt.s32 	%p2, %r4, %r2033;
	cvt.s64.s32 	%rd4, %r308;
	@%p2 bra 	$L__BB9_4;
	and.b32  	%r309, %r1, 31;
	and.b32  	%r310, %r1, 992;
	mul.lo.s32 	%r311, %r310, 17;
	or.b32  	%r312, %r311, %r309;
	cvt.u64.u32 	%rd52, %r312;
	add.s64 	%rd53, %rd52, %rd4;
	shl.b64 	%rd54, %rd53, 2;
	add.s64 	%rd55, %rd3, %rd54;
	ld.global.u32 	%r2120, [%rd55];
	ld.global.u32 	%r2119, [%rd55+128];
	ld.global.u32 	%r2118, [%rd55+256];
	ld.global.u32 	%r2117, [%rd55+384];
	ld.global.u32 	%r2116, [%rd55+512];
	ld.global.u32 	%r2115, [%rd55+640];
	ld.global.u32 	%r2114, [%rd55+768];
	ld.global.u32 	%r2113, [%rd55+896];
	ld.global.u32 	%r2112, [%rd55+1024];
	ld.global.u32 	%r2111, [%rd55+1152];
	ld.global.u32 	%r2110, [%rd55+1280];
	ld.global.u32 	%r2109, [%rd55+1408];
	ld.global.u32 	%r2108, [%rd55+1536];
	ld.global.u32 	%r2107, [%rd55+1664];
	ld.global.u32 	%r2106, [%rd55+1792];
	ld.global.u32 	%r2105, [%rd55+1920];
	ld.global.u32 	%r2104, [%rd55+2048];
	bra.uni 	$L__BB9_38;
$L__BB9_4:
	ld.param.u32 	%r2034, [_ZN3cub18CUB_300001_SM_10006detail10radix_sort29DeviceRadixSortOnesweepKernelINS1_5radix10policy_hubIffyE10Policy1000ELNS0_9SortOrderE1EffyiiNS1_21identity_decomposer_tEEEvPT5_SB_PT3_PKSC_PT1_PKSG_PT2_PKSK_T4_iiT6__param_8];
	cvt.u32.u64 	%r314, %rd4;
	sub.s32 	%r22, %r2034, %r314;
	and.b32  	%r315, %r1, 31;
	and.b32  	%r316, %r1, 992;
	mul.lo.s32 	%r317, %r316, 17;
	or.b32  	%r23, %r317, %r315;
	setp.ge.s32 	%p3, %r23, %r22;
	cvt.u64.u32 	%rd56, %r23;
	add.s64 	%rd57, %rd56, %rd4;
	shl.b64 	%rd58, %rd57, 2;
	add.s64 	%rd5, %rd3, %rd58;
	mov.b32 	%r2120, -1;
	@%p3 bra 	$L__BB9_6;
	ld.global.u32 	%r2120, [%rd5];
$L__BB9_6:
	add.s32 	%r319, %r23, 32;
	setp.ge.s32 	%p4, %r319, %r22;
	mov.b32 	%r2119, -1;
	@%p4 bra 	$L__BB9_8;
	ld.global.u32 	%r2119, [%rd5+128];
$L__BB9_8:
	add.s32 	%r321, %r23, 64;
	setp.ge.s32 	%p5, %r321, %r22;
	mov.b32 	%r2118, -1;
	@%p5 bra 	$L__BB9_10;
	ld.global.u32 	%r2118, [%rd5+256];
$L__BB9_10:
	add.s32 	%r323, %r23, 96;
	setp.ge.s32 	%p6, %r323, %r22;
	mov.b32 	%r2117, -1;
	@%p6 bra 	$L__BB9_12;
	ld.global.u32 	%r2117, [%rd5+384];
$L__BB9_12:
	add.s32 	%r325, %r23, 128;
	setp.ge.s32 	%p7, %r325, %r22;
	mov.b32 	%r2116, -1;
	@%p7 bra 	$L__BB9_14;
	ld.global.u32 	%r2116, [%rd5+512];
$L__BB9_14:
	add.s32 	%r327, %r23, 160;
	setp.ge.s32 	%p8, %r327, %r22;
	mov.b32 	%r2115, -1;
	@%p8 bra 	$L__BB9_16;
	ld.global.u32 	%r2115, [%rd5+640];
$L__BB9_16:
	add.s32 	%r329, %r23, 192;
	setp.ge.s32 	%p9, %r329, %r22;
	mov.b32 	%r2114, -1;
	@%p9 bra 	$L__BB9_18;
	ld.global.u32 	%r2114, [%rd5+768];
$L__BB9_18:
	add.s32 	%r331, %r23, 224;
	setp.ge.s32 	%p10, %r331, %r22;
	mov.b32 	%r2113, -1;
	@%p10 bra 	$L__BB9_20;
	ld.global.u32 	%r2113, [%rd5+896];
$L__BB9_20:
	add.s32 	%r333, %r23, 256;
	setp.ge.s32 	%p11, %r333, %r22;
	mov.b32 	%r2112, -1;
	@%p11 bra 	$L__BB9_22;
	ld.global.u32 	%r2112, [%rd5+1024];
$L__BB9_22:
	add.s32 	%r335, %r23, 288;
	setp.ge.s32 	%p12, %r335, %r22;
	mov.b32 	%r2111, -1;
	@%p12 bra 	$L__BB9_24;
	ld.global.u32 	%r2111, [%rd5+1152];
$L__BB9_24:
	add.s32 	%r337, %r23, 320;
	setp.ge.s32 	%p13, %r337, %r22;
	mov.b32 	%r2110, -1;
	@%p13 bra 	$L__BB9_26;
	ld.global.u32 	%r2110, [%rd5+1280];
$L__BB9_26:
	add.s32 	%r339, %r23, 352;
	setp.ge.s32 	%p14, %r339, %r22;
	mov.b32 	%r2109, -1;
	@%p14 bra 	$L__BB9_28;
	ld.global.u32 	%r2109, [%rd5+1408];
$L__BB9_28:
	add.s32 	%r341, %r23, 384;
	setp.ge.s32 	%p15, %r341, %r22;
	mov.b32 	%r2108, -1;
	@%p15 bra 	$L__BB9_30;
	ld.global.u32 	%r2108, [%rd5+1536];
$L__BB9_30:
	add.s32 	%r343, %r23, 416;
	setp.ge.s32 	%p16, %r343, %r22;
	mov.b32 	%r2107, -1;
	@%p16 bra 	$L__BB9_32;
	ld.global.u32 	%r2107, [%rd5+1664];
$L__BB9_32:
	add.s32 	%r345, %r23, 448;
	setp.ge.s32 	%p17, %r345, %r22;
	mov.b32 	%r2106, -1;
	@%p17 bra 	$L__BB9_34;
	ld.global.u32 	%r2106, [%rd5+1792];
$L__BB9_34:
	add.s32 	%r347, %r23, 480;
	setp.ge.s32 	%p18, %r347, %r22;
	mov.b32 	%r2105, -1;
	@%p18 bra 	$L__BB9_36;
	ld.global.u32 	%r2105, [%rd5+1920];
$L__BB9_36:
	add.s32 	%r349, %r23, 512;
	setp.ge.s32 	%p19, %r349, %r22;
	mov.b32 	%r2104, -1;
	@%p19 bra 	$L__BB9_38;
	ld.global.u32 	%r2104, [%rd5+2048];
$L__BB9_38:
	ld.param.u32 	%r2086, [_ZN3cub18CUB_300001_SM_10006detail10radix_sort29DeviceRadixSortOnesweepKernelINS1_5radix10policy_hubIffyE10Policy1000ELNS0_9SortOrderE1EffyiiNS1_21identity_decomposer_tEEEvPT5_SB_PT3_PKSC_PT1_PKSG_PT2_PKSK_T4_iiT6__param_10];
	mov.b32 	%r350, -1;
	shl.b32 	%r351, %r350, %r2086;
	not.b32 	%r74, %r351;
	shl.b32 	%r352, %r1, 5;
	and.b32  	%r353, %r352, 31744;
	mov.u32 	%r354, _ZZN3cub18CUB_300001_SM_10006detail10radix_sort29DeviceRadixSortOnesweepKernelINS1_5radix10policy_hubIffyE10Policy1000ELNS0_9SortOrderE1EffyiiNS1_21identity_decomposer_tEEEvPT5_SB_PT3_PKSC_PT1_PKSG_PT2_PKSK_T4_iiT6_E1s;
	add.s32 	%r75, %r354, %r353;
	setp.gt.s32 	%p20, %r306, 255;
	@%p20 bra 	$L__BB9_51;
	max.s32 	%r355, %r306, 224;
	sub.s32 	%r356, %r355, %r306;
	add.s32 	%r357, %r356, 31;
	shr.u32 	%r358, %r357, 5;
	add.s32 	%r76, %r358, 1;
	setp.lt.u32 	%p21, %r357, 480;
	mov.u32 	%r2124, %r306;
	@%p21 bra 	$L__BB9_42;
	and.b32  	%r359, %r76, 268435440;
	neg.s32 	%r2122, %r359;
	shl.b32 	%r362, %r306, 2;
	add.s32 	%r363, %r353, %r362;
	add.s32 	%r365, %r363, %r354;
	add.s32 	%r2121, %r365, 1024;
	mov.u32 	%r2124, %r306;
$L__BB9_41:
	.pragma "nounroll";
	mov.b32 	%r366, 0;
	st.shared.u32 	[%r2121+-1024], %r366;
	st.shared.u32 	[%r2121+-896], %r366;
	st.shared.u32 	[%r2121+-768], %r366;
	st.shared.u32 	[%r2121+-640], %r366;
	st.shared.u32 	[%r2121+-512], %r366;
	st.shared.u32 	[%r2121+-384], %r366;
	st.shared.u32 	[%r2121+-256], %r366;
	st.shared.u32 	[%r2121+-128], %r366;
	st.shared.u32 	[%r2121], %r366;
	st.shared.u32 	[%r2121+128], %r366;
	st.shared.u32 	[%r2121+256], %r366;
	st.shared.u32 	[%r2121+384], %r366;
	st.shared.u32 	[%r2121+512], %r366;
	st.shared.u32 	[%r2121+640], %r366;
	st.shared.u32 	[%r2121+768], %r366;
	st.shared.u32 	[%r2121+896], %r366;
	add.s32 	%r2124, %r2124, 512;
	add.s32 	%r2122, %r2122, 16;
	add.s32 	%r2121, %r2121, 2048;
	setp.ne.s32 	%p22, %r2122, 0;
	@%p22 bra 	$L__BB9_41;
$L__BB9_42:
	and.b32  	%r367, %r76, 15;
	setp.eq.s32 	%p23, %r367, 0;
	@%p23 bra 	$L__BB9_51;
	setp.lt.u32 	%p24, %r367, 8;
	@%p24 bra 	$L__BB9_45;
	shl.b32 	%r369, %r2124, 2;
	add.s32 	%r370, %r75, %r369;
	mov.b32 	%r371, 0;
	st.shared.u32 	[%r370], %r371;
	st.shared.u32 	[%r370+128], %r371;
	st.shared.u32 	[%r370+256], %r371;
	st.shared.u32 	[%r370+384], %r371;
	st.shared.u32 	[%r370+512], %r371;
	st.shared.u32 	[%r370+640], %r371;
	st.shared.u32 	[%r370+768], %r371;
	st.shared.u32 	[%r370+896], %r371;
	add.s32 	%r2124, %r2124, 256;
$L__BB9_45:
	and.b32  	%r372, %r76, 7;
	setp.eq.s32 	%p25, %r372, 0;
	@%p25 bra 	$L__BB9_51;
	and.b32  	%r88, %r76, 3;
	setp.lt.u32 	%p26, %r372, 4;
	@%p26 bra 	$L__BB9_48;
	shl.b32 	%r374, %r2124, 2;
	add.s32 	%r375, %r75, %r374;
	mov.b32 	%r376, 0;
	st.shared.u32 	[%r375], %r376;
	st.shared.u32 	[%r375+128], %r376;
	st.shared.u32 	[%r375+256], %r376;
	st.shared.u32 	[%r375+384], %r376;
	add.s32 	%r2124, %r2124, 128;
$L__BB9_48:
	setp.eq.s32 	%p27, %r88, 0;
	@%p27 bra 	$L__BB9_51;
	shl.b32 	%r379, %r2124, 2;
	add.s32 	%r380, %r353, %r379;
	add.s32 	%r2128, %r354, %r380;
	neg.s32 	%r2127, %r88;
$L__BB9_50:
	.pragma "nounroll";
	mov.b32 	%r382, 0;
	st.shared.u32 	[%r2128], %r382;
	add.s32 	%r2128, %r2128, 128;
	add.s32 	%r2127, %r2127, 1;
	setp.ne.s32 	%p28, %r2127, 0;
	@%p28 bra 	$L__BB9_50;
$L__BB9_51:
	ld.param.u32 	%r2049, [_ZN3cub18CUB_300001_SM_10006detail10radix_sort29DeviceRadixSortOnesweepKernelINS1_5radix10policy_hubIffyE10Policy1000ELNS0_9SortOrderE1EffyiiNS1_21identity_decomposer_tEEEvPT5_SB_PT3_PKSC_PT1_PKSG_PT2_PKSK_T4_iiT6__param_9];
	bar.warp.sync 	-1;
	setp.lt.s32 	%p29, %r2120, 0;
	selp.b32 	%r384, 0, 2147483647, %p29;
	xor.b32  	%r385, %r384, %r2120;
	setp.eq.s32 	%p30, %r385, 2147483647;
	selp.b32 	%r386, -2147483648, %r385, %p30;
	shr.u32 	%r387, %r386, %r2049;
	and.b32  	%r97, %r387, %r74;
	shl.b32 	%r388, %r97, 2;
	add.s32 	%r389, %r75, %r388;
	atom.shared.add.u32 	%r390, [%r389], 1;
	setp.lt.s32 	%p31, %r2119, 0;
	selp.b32 	%r391, 0, 2147483647, %p31;
	xor.b32  	%r392, %r391, %r2119;
	setp.eq.s32 	%p32, %r392, 2147483647;
	selp.b32 	%r393, -2147483648, %r392, %p32;
	shr.u32 	%r394, %r393, %r2049;
	and.b32  	%r395, %r394, %r74;
	shl.b32 	%r396, %r395, 2;
	add.s32 	%r397, %r75, %r396;
	atom.shared.add.u32 	%r398, [%r397], 1;
	setp.lt.s32 	%p33, %r2118, 0;
	selp.b32 	%r399, 0, 2147483647, %p33;
	xor.b32  	%r400, %r399, %r2118;
	setp.eq.s32 	%p34, %r400, 2147483647;
	selp.b32 	%r401, -2147483648, %r400, %p34;
	shr.u32 	%r402, %r401, %r2049;
	and.b32  	%r403, %r402, %r74;
	shl.b32 	%r404, %r403, 2;
	add.s32 	%r405, %r75, %r404;
	atom.shared.add.u32 	%r406, [%r405], 1;
	setp.lt.s32 	%p35, %r2117, 0;
	selp.b32 	%r407, 0, 2147483647, %p35;
	xor.b32  	%r408, %r407, %r2117;
	setp.eq.s32 	%p36, %r408, 2147483647;
	selp.b32 	%r409, -2147483648, %r408, %p36;
	shr.u32 	%r410, %r409, %r2049;
	and.b32  	%r411, %r410, %r74;
	shl.b32 	%r412, %r411, 2;
	add.s32 	%r413, %r75, %r412;
	atom.shared.add.u32 	%r414, [%r413], 1;
	setp.lt.s32 	%p37, %r2116, 0;
	selp.b32 	%r415, 0, 2147483647, %p37;
	xor.b32  	%r416, %r415, %r2116;
	setp.eq.s32 	%p38, %r416, 2147483647;
	selp.b32 	%r417, -2147483648, %r416, %p38;
	shr.u32 	%r418, %r417, %r2049;
	and.b32  	%r419, %r418, %r74;
	shl.b32 	%r420, %r419, 2;
	add.s32 	%r421, %r75, %r420;
	atom.shared.add.u32 	%r422, [%r421], 1;
	setp.lt.s32 	%p39, %r2115, 0;
	selp.b32 	%r423, 0, 2147483647, %p39;
	xor.b32  	%r424, %r423, %r2115;
	setp.eq.s32 	%p40, %r424, 2147483647;
	selp.b32 	%r425, -2147483648, %r424, %p40;
	shr.u32 	%r426, %r425, %r2049;
	and.b32  	%r427, %r426, %r74;
	shl.b32 	%r428, %r427, 2;
	add.s32 	%r429, %r75, %r428;
	atom.shared.add.u32 	%r430, [%r429], 1;
	setp.lt.s32 	%p41, %r2114, 0;
	selp.b32 	%r431, 0, 2147483647, %p41;
	xor.b32  	%r432, %r431, %r2114;
	setp.eq.s32 	%p42, %r432, 2147483647;
	selp.b32 	%r433, -2147483648, %r432, %p42;
	shr.u32 	%r434, %r433, %r2049;
	and.b32  	%r435, %r434, %r74;
	shl.b32 	%r436, %r435, 2;
	add.s32 	%r437, %r75, %r436;
	atom.shared.add.u32 	%r438, [%r437], 1;
	setp.lt.s32 	%p43, %r2113, 0;
	selp.b32 	%r439, 0, 2147483647, %p43;
	xor.b32  	%r440, %r439, %r2113;
	setp.eq.s32 	%p44, %r440, 2147483647;
	selp.b32 	%r441, -2147483648, %r440, %p44;
	shr.u32 	%r442, %r441, %r2049;
	and.b32  	%r443, %r442, %r74;
	shl.b32 	%r444, %r443, 2;
	add.s32 	%r445, %r75, %r444;
	atom.shared.add.u32 	%r446, [%r445], 1;
	setp.lt.s32 	%p45, %r2112, 0;
	selp.b32 	%r447, 0, 2147483647, %p45;
	xor.b32  	%r448, %r447, %r2112;
	setp.eq.s32 	%p46, %r448, 2147483647;
	selp.b32 	%r449, -2147483648, %r448, %p46;
	shr.u32 	%r450, %r449, %r2049;
	and.b32  	%r451, %r450, %r74;
	shl.b32 	%r452, %r451, 2;
	add.s32 	%r453, %r75, %r452;
	atom.shared.add.u32 	%r454, [%r453], 1;
	setp.lt.s32 	%p47, %r2111, 0;
	selp.b32 	%r455, 0, 2147483647, %p47;
	xor.b32  	%r456, %r455, %r2111;
	setp.eq.s32 	%p48, %r456, 2147483647;
	selp.b32 	%r457, -2147483648, %r456, %p48;
	shr.u32 	%r458, %r457, %r2049;
	and.b32  	%r459, %r458, %r74;
	shl.b32 	%r460, %r459, 2;
	add.s32 	%r461, %r75, %r460;
	atom.shared.add.u32 	%r462, [%r461], 1;
	setp.lt.s32 	%p49, %r2110, 0;
	selp.b32 	%r463, 0, 2147483647, %p49;
	xor.b32  	%r464, %r463, %r2110;
	setp.eq.s32 	%p50, %r464, 2147483647;
	selp.b32 	%r465, -2147483648, %r464, %p50;
	shr.u32 	%r466, %r465, %r2049;
	and.b32  	%r467, %r466, %r74;
	shl.b32 	%r468, %r467, 2;
	add.s32 	%r469, %r75, %r468;
	atom.shared.add.u32 	%r470, [%r469], 1;
	setp.lt.s32 	%p51, %r2109, 0;
	selp.b32 	%r471, 0, 2147483647, %p51;
	xor.b32  	%r472, %r471, %r2109;
	setp.eq.s32 	%p52, %r472, 2147483647;
	selp.b32 	%r473, -2147483648, %r472, %p52;
	shr.u32 	%r474, %r473, %r2049;
	and.b32  	%r475, %r474, %r74;
	shl.b32 	%r476, %r475, 2;
	add.s32 	%r477, %r75, %r476;
	atom.shared.add.u32 	%r478, [%r477], 1;
	setp.lt.s32 	%p53, %r2108, 0;
	selp.b32 	%r479, 0, 2147483647, %p53;
	xor.b32  	%r480, %r479, %r2108;
	setp.eq.s32 	%p54, %r480, 2147483647;
	selp.b32 	%r481, -2147483648, %r480, %p54;
	shr.u32 	%r482, %r481, %r2049;
	and.b32  	%r483, %r482, %r74;
	shl.b32 	%r484, %r483, 2;
	add.s32 	%r485, %r75, %r484;
	atom.shared.add.u32 	%r486, [%r485], 1;
	setp.lt.s32 	%p55, %r2107, 0;
	selp.b32 	%r487, 0, 2147483647, %p55;
	xor.b32  	%r488, %r487, %r2107;
	setp.eq.s32 	%p56, %r488, 2147483647;
	selp.b32 	%r489, -2147483648, %r488, %p56;
	shr.u32 	%r490, %r489, %r2049;
	and.b32  	%r491, %r490, %r74;
	shl.b32 	%r492, %r491, 2;
	add.s32 	%r493, %r75, %r492;
	atom.shared.add.u32 	%r494, [%r493], 1;
	setp.lt.s32 	%p57, %r2106, 0;
	selp.b32 	%r495, 0, 2147483647, %p57;
	xor.b32  	%r496, %r495, %r2106;
	setp.eq.s32 	%p58, %r496, 2147483647;
	selp.b32 	%r497, -2147483648, %r496, %p58;
	shr.u32 	%r498, %r497, %r2049;
	and.b32  	%r499, %r498, %r74;
	shl.b32 	%r500, %r499, 2;
	add.s32 	%r501, %r75, %r500;
	atom.shared.add.u32 	%r502, [%r501], 1;
	setp.lt.s32 	%p59, %r2105, 0;
	selp.b32 	%r503, 0, 2147483647, %p59;
	xor.b32  	%r504, %r503, %r2105;
	setp.eq.s32 	%p60, %r504, 2147483647;
	selp.b32 	%r505, -2147483648, %r504, %p60;
	shr.u32 	%r506, %r505, %r2049;
	and.b32  	%r507, %r506, %r74;
	shl.b32 	%r508, %r507, 2;
	add.s32 	%r509, %r75, %r508;
	atom.shared.add.u32 	%r510, [%r509], 1;
	setp.lt.s32 	%p61, %r2104, 0;
	selp.b32 	%r511, 0, 2147483647, %p61;
	xor.b32  	%r512, %r511, %r2104;
	setp.eq.s32 	%p62, %r512, 2147483647;
	selp.b32 	%r513, -2147483648, %r512, %p62;
	shr.u32 	%r514, %r513, %r2049;
	and.b32  	%r515, %r514, %r74;
	shl.b32 	%r516, %r515, 2;
	add.s32 	%r517, %r75, %r516;
	atom.shared.add.u32 	%r518, [%r517], 1;
	bar.sync 	0;
	setp.gt.u32 	%p63, %r1, 255;
	shl.b32 	%r519, %r1, 2;
	add.s32 	%r98, %r354, %r519;
	mov.b32 	%r2129, 0;
	@%p63 bra 	$L__BB9_53;
	ld.shared.u32 	%r521, [%r98];
	mov.b32 	%r522, 0;
	st.shared.u32 	[%r98], %r522;
	ld.shared.u32 	%r523, [%r98+1024];
	st.shared.u32 	[%r98+1024], %r521;
	add.s32 	%r524, %r523, %r521;
	ld.shared.u32 	%r525, [%r98+2048];
	st.shared.u32 	[%r98+2048], %r524;
	add.s32 	%r526, %r525, %r524;
	ld.shared.u32 	%r527, [%r98+3072];
	st.shared.u32 	[%r98+3072], %r526;
	add.s32 	%r528, %r527, %r526;
	ld.shared.u32 	%r529, [%r98+4096];
	st.shared.u32 	[%r98+4096], %r528;
	add.s32 	%r530, %r529, %r528;
	ld.shared.u32 	%r531, [%r98+5120];
	st.shared.u32 	[%r98+5120], %r530;
	add.s32 	%r532, %r531, %r530;
	ld.shared.u32 	%r533, [%r98+6144];
	st.shared.u32 	[%r98+6144], %r532;
	add.s32 	%r534, %r533, %r532;
	ld.shared.u32 	%r535, [%r98+7168];
	st.shared.u32 	[%r98+7168], %r534;
	add.s32 	%r536, %r535, %r534;
	ld.shared.u32 	%r537, [%r98+8192];
	st.shared.u32 	[%r98+8192], %r536;
	add.s32 	%r538, %r537, %r536;
	ld.shared.u32 	%r539, [%r98+9216];
	st.shared.u32 	[%r98+9216], %r538;
	add.s32 	%r540, %r539, %r538;
	ld.shared.u32 	%r541, [%r98+10240];
	st.shared.u32 	[%r98+10240], %r540;
	add.s32 	%r542, %r541, %r540;
	ld.shared.u32 	%r543, [%r98+11264];
	st.shared.u32 	[%r98+11264], %r542;
	add.s32 	%r2129, %r543, %r542;
$L__BB9_53:
	setp.gt.u32 	%p64, %r1, 255;
	shl.b32 	%r544, %r3, 8;
	add.s32 	%r545, %r544, %r1;
	mul.wide.s32 	%rd59, %r545, 4;
	add.s64 	%rd6, %rd2, %rd59;
	@%p64 bra 	$L__BB9_55;
	or.b32  	%r546, %r2129, 1073741824;
	st.volatile.global.u32 	[%rd6], %r546;
$L__BB9_55:
	ld.param.u64 	%rd442, [_ZN3cub18CUB_300001_SM_10006detail10radix_sort29DeviceRadixSortOnesweepKernelINS1_5radix10policy_hubIffyE10Policy1000ELNS0_9SortOrderE1EffyiiNS1_21identity_decomposer_tEEEvPT5_SB_PT3_PKSC_PT1_PKSG_PT2_PKSK_T4_iiT6__param_7];
	setp.lt.s32 	%p65, %r2104, 0;
	selp.b32 	%r547, 0, 2147483647, %p65;
	xor.b32  	%r2134, %r547, %r2104;
	setp.lt.s32 	%p66, %r2119, 0;
	selp.b32 	%r548, 0, 2147483647, %p66;
	xor.b32  	%r2149, %r548, %r2119;
	setp.lt.s32 	%p67, %r2118, 0;
	selp.b32 	%r549, 0, 2147483647, %p67;
	xor.b32  	%r2148, %r549, %r2118;
	setp.lt.s32 	%p68, %r2117, 0;
	selp.b32 	%r550, 0, 2147483647, %p68;
	xor.b32  	%r2147, %r550, %r2117;
	setp.lt.s32 	%p69, %r2115, 0;
	selp.b32 	%r551, 0, 2147483647, %p69;
	xor.b32  	%r2145, %r551, %r2115;
	setp.lt.s32 	%p70, %r2116, 0;
	selp.b32 	%r552, 0, 2147483647, %p70;
	xor.b32  	%r2146, %r552, %r2116;
	setp.lt.s32 	%p71, %r2114, 0;
	selp.b32 	%r553, 0, 2147483647, %p71;
	xor.b32  	%r2144, %r553, %r2114;
	setp.lt.s32 	%p72, %r2113, 0;
	selp.b32 	%r554, 0, 2147483647, %p72;
	xor.b32  	%r2143, %r554, %r2113;
	setp.lt.s32 	%p73, %r2111, 0;
	selp.b32 	%r555, 0, 2147483647, %p73;
	xor.b32  	%r2141, %r555, %r2111;
	setp.lt.s32 	%p74, %r2110, 0;
	selp.b32 	%r556, 0, 2147483647, %p74;
	xor.b32  	%r2140, %r556, %r2110;
	setp.lt.s32 	%p75, %r2109, 0;
	selp.b32 	%r557, 0, 2147483647, %p75;
	xor.b32  	%r2139, %r557, %r2109;
	setp.lt.s32 	%p76, %r2112, 0;
	selp.b32 	%r558, 0, 2147483647, %p76;
	xor.b32  	%r2142, %r558, %r2112;
	setp.lt.s32 	%p77, %r2107, 0;
	selp.b32 	%r559, 0, 2147483647, %p77;
	xor.b32  	%r2137, %r559, %r2107;
	setp.lt.s32 	%p78, %r2108, 0;
	selp.b32 	%r560, 0, 2147483647, %p78;
	xor.b32  	%r2138, %r560, %r2108;
	setp.lt.s32 	%p79, %r2120, 0;
	selp.b32 	%r561, 0, 2147483647, %p79;
	xor.b32  	%r2150, %r561, %r2120;
	setp.lt.s32 	%p80, %r2105, 0;
	selp.b32 	%r562, 0, 2147483647, %p80;
	xor.b32  	%r2135, %r562, %r2105;
	setp.lt.s32 	%p81, %r2106, 0;
	selp.b32 	%r563, 0, 2147483647, %p81;
	xor.b32  	%r2136, %r563, %r2106;
	setp.lt.u32 	%p82, %r1, 256;
	setp.eq.s32 	%p83, %r2129, 6528;
	and.pred  	%p84, %p82, %p83;
	selp.u32 	%r564, 1, 0, %p84;
	{ 
	.reg .pred 	%p1; 
	.reg .pred 	%p2; 
	setp.ne.u32 	%p1, %r564, 0; 
	bar.red.or.pred 	%p2, 0, %p1; 
	selp.u32 	%r565, 1, 0, %p2; 
	}
	setp.eq.s32 	%p85, %r565, 0;
	and.b32  	%r566, %r1, 992;
	and.b32  	%r567, %r1, 31;
	mul.lo.s32 	%r568, %r566, 17;
	or.b32  	%r569, %r568, %r567;
	cvt.u64.u32 	%rd7, %r569;
	add.s64 	%rd61, %rd7, %rd4;
	cvta.to.global.u64 	%rd62, %rd442;
	shl.b64 	%rd63, %rd61, 2;
	add.s64 	%rd8, %rd62, %rd63;
	cvt.u64.u32 	%rd9, %r1;
	@%p85 bra 	$L__BB9_175;
	setp.gt.u32 	%p86, %r1, 255;
	shl.b32 	%r571, %r1, 3;
	add.s32 	%r573, %r354, %r571;
	add.s32 	%r118, %r573, 26112;
	@%p86 bra 	$L__BB9_64;
	ld.param.u64 	%rd436, [_ZN3cub18CUB_300001_SM_10006detail10radix_sort29DeviceRadixSortOnesweepKernelINS1_5radix10policy_hubIffyE10Policy1000ELNS0_9SortOrderE1EffyiiNS1_21identity_decomposer_tEEEvPT5_SB_PT3_PKSC_PT1_PKSG_PT2_PKSK_T4_iiT6__param_3];
	cvta.to.global.u64 	%rd64, %rd436;
	shl.b64 	%rd65, %rd9, 3;
	add.s64 	%rd66, %rd64, %rd65;
	ld.global.u64 	%rd67, [%rd66];
	setp.gt.u32 	%p87, %r1, %r97;
	selp.b64 	%rd68, 6528, 0, %p87;
	sub.s64 	%rd455, %rd67, %rd68;
	st.shared.u64 	[%r118], %rd455;
	setp.lt.s32 	%p88, %r3, 1;
	mov.u32 	%r2133, %r2129;
	@%p88 bra 	$L__BB9_63;
	mov.b32 	%r2131, -1;
	mov.u32 	%r2130, %r3;
	mov.u32 	%r2133, %r2129;
$L__BB9_59:
	ld.param.u64 	%rd429, [_ZN3cub18CUB_300001_SM_10006detail10radix_sort29DeviceRadixSortOnesweepKernelINS1_5radix10policy_hubIffyE10Policy1000ELNS0_9SortOrderE1EffyiiNS1_21identity_decomposer_tEEEvPT5_SB_PT3_PKSC_PT1_PKSG_PT2_PKSK_T4_iiT6__param_0];
	add.s32 	%r122, %r2130, -1;
	shl.b32 	%r575, %r122, 8;
	add.s32 	%r576, %r575, %r1;
	cvta.to.global.u64 	%rd69, %rd429;
	mul.wide.s32 	%rd70, %r576, 4;
	add.s64 	%rd11, %rd69, %rd70;
$L__BB9_60:
	membar.cta;
	ld.volatile.global.u32 	%r123, [%rd11];
	setp.eq.s32 	%p89, %r123, 0;
	@%p89 bra 	$L__BB9_60;
	and.b32  	%r577, %r123, 1073741823;
	add.s32 	%r2133, %r577, %r2133;
	setp.gt.s32 	%p90, %r123, -1;
	vote.sync.ballot.b32 	%r2131, %p90, %r2131;
	setp.gt.u32 	%p92, %r2130, 1;
	and.pred  	%p93, %p90, %p92;
	mov.u32 	%r2130, %r122;
	@%p93 bra 	$L__BB9_59;
	ld.shared.u64 	%rd455, [%r118];
$L__BB9_63:
	or.b32  	%r578, %r2133, -2147483648;
	st.volatile.global.u32 	[%rd6], %r578;
	sub.s32 	%r579, %r2133, %r2129;
	cvt.s64.s32 	%rd71, %r579;
	add.s64 	%rd72, %rd455, %rd71;
	st.shared.u64 	[%r118], %rd72;
$L__BB9_64:
	ld.param.u32 	%r2035, [_ZN3cub18CUB_300001_SM_10006detail10radix_sort29DeviceRadixSortOnesweepKernelINS1_5radix10policy_hubIffyE10Policy1000ELNS0_9SortOrderE1EffyiiNS1_21identity_decomposer_tEEEvPT5_SB_PT3_PKSC_PT1_PKSG_PT2_PKSK_T4_iiT6__param_8];
	ld.param.u64 	%rd432, [_ZN3cub18CUB_300001_SM_10006detail10radix_sort29DeviceRadixSortOnesweepKernelINS1_5radix10policy_hubIffyE10Policy1000ELNS0_9SortOrderE1EffyiiNS1_21identity_decomposer_tEEEvPT5_SB_PT3_PKSC_PT1_PKSG_PT2_PKSK_T4_iiT6__param_2];
	setp.gt.u32 	%p94, %r1, 255;
	setp.lt.s32 	%p95, %r4, %r2035;
	setp.eq.s64 	%p96, %rd432, 0;
	or.pred  	%p97, %p96, %p95;
	or.pred  	%p98, %p94, %p97;
	@%p98 bra 	$L__BB9_66;
	ld.param.u64 	%rd433, [_ZN3cub18CUB_300001_SM_10006detail10radix_sort29DeviceRadixSortOnesweepKernelINS1_5radix10policy_hubIffyE10Policy1000ELNS0_9SortOrderE1EffyiiNS1_21identity_decomposer_tEEEvPT5_SB_PT3_PKSC_PT1_PKSG_PT2_PKSK_T4_iiT6__param_2];
	ld.shared.u64 	%rd73, [%r118];
	setp.gt.u32 	%p99, %r1, %r97;
	selp.b64 	%rd74, 6528, 0, %p99;
	cvt.s64.s32 	%rd75, %r2129;
	add.s64 	%rd76, %rd74, %rd75;
	add.s64 	%rd77, %rd76, %rd73;
	cvta.to.global.u64 	%rd78, %rd433;
	shl.b64 	%rd79, %rd9, 3;
	add.s64 	%rd80, %rd78, %rd79;
	st.global.u64 	[%rd80], %rd77;
$L__BB9_66:
	ld.param.u32 	%r2036, [_ZN3cub18CUB_300001_SM_10006detail10radix_sort29DeviceRadixSortOnesweepKernelINS1_5radix10policy_hubIffyE10Policy1000ELNS0_9SortOrderE1EffyiiNS1_21identity_decomposer_tEEEvPT5_SB_PT3_PKSC_PT1_PKSG_PT2_PKSK_T4_iiT6__param_8];
	setp.gt.s32 	%p100, %r4, %r2036;
	bar.sync 	0;
	shl.b32 	%r580, %r97, 3;
	add.s32 	%r582, %r354, %r580;
	ld.shared.u64 	%rd14, [%r582+26112];
	@%p100 bra 	$L__BB9_68;
	add.s64 	%rd81, %rd14, %rd7;
	shl.b64 	%rd82, %rd81, 2;
	add.s64 	%rd83, %rd1, %rd82;
	st.global.u32 	[%rd83], %r2120;
	st.global.u32 	[%rd83+128], %r2119;
	st.global.u32 	[%rd83+256], %r2118;
	st.global.u32 	[%rd83+384], %r2117;
	st.global.u32 	[%rd83+512], %r2116;
	st.global.u32 	[%rd83+640], %r2115;
	st.global.u32 	[%rd83+768], %r2114;
	st.global.u32 	[%rd83+896], %r2113;
	st.global.u32 	[%rd83+1024], %r2112;
	st.global.u32 	[%rd83+1152], %r2111;
	st.global.u32 	[%rd83+1280], %r2110;
	st.global.u32 	[%rd83+1408], %r2109;
	st.global.u32 	[%rd83+1536], %r2108;
	st.global.u32 	[%rd83+1664], %r2107;
	st.global.u32 	[%rd83+1792], %r2106;
	st.global.u32 	[%rd83+1920], %r2105;
	st.global.u32 	[%rd83+2048], %r2104;
	bra.uni 	$L__BB9_102;
$L__BB9_68:
	ld.param.u32 	%r2037, [_ZN3cub18CUB_300001_SM_10006detail10radix_sort29DeviceRadixSortOnesweepKernelINS1_5radix10policy_hubIffyE10Policy1000ELNS0_9SortOrderE1EffyiiNS1_21identity_decomposer_tEEEvPT5_SB_PT3_PKSC_PT1_PKSG_PT2_PKSK_T4_iiT6__param_8];
	cvt.u32.u64 	%r583, %rd7;
	mad.lo.s32 	%r127, %r3, -6528, %r2037;
	setp.ge.s32 	%p101, %r583, %r127;
	add.s64 	%rd84, %rd14, %rd7;
	shl.b64 	%rd85, %rd84, 2;
	add.s64 	%rd15, %rd1, %rd85;
	@%p101 bra 	$L__BB9_70;
	st.global.u32 	[%rd15], %r2120;
$L__BB9_70:
	add.s32 	%r585, %r583, 32;
	setp.ge.s32 	%p102, %r585, %r127;
	@%p102 bra 	$L__BB9_72;
	st.global.u32 	[%rd15+128], %r2119;
$L__BB9_72:
	add.s32 	%r587, %r583, 64;
	setp.ge.s32 	%p103, %r587, %r127;
	@%p103 bra 	$L__BB9_74;
	st.global.u32 	[%rd15+256], %r2118;
$L__BB9_74:
	add.s32 	%r589, %r583, 96;
	setp.ge.s32 	%p104, %r589, %r127;
	@%p104 bra 	$L__BB9_76;
	st.global.u32 	[%rd15+384], %r2117;
$L__BB9_76:
	add.s32 	%r591, %r583, 128;
	setp.ge.s32 	%p105, %r591, %r127;
	@%p105 bra 	$L__BB9_78;
	st.global.u32 	[%rd15+512], %r2116;
$L__BB9_78:
	add.s32 	%r593, %r583, 160;
	setp.ge.s32 	%p106, %r593, %r127;
	@%p106 bra 	$L__BB9_80;
	st.global.u32 	[%rd15+640], %r2115;
$L__BB9_80:
	add.s32 	%r595, %r583, 192;
	setp.ge.s32 	%p107, %r595, %r127;
	@%p107 bra 	$L__BB9_82;
	st.global.u32 	[%rd15+768], %r2114;
$L__BB9_82:
	add.s32 	%r597, %r583, 224;
	setp.ge.s32 	%p108, %r597, %r127;
	@%p108 bra 	$L__BB9_84;
	st.global.u32 	[%rd15+896], %r2113;
$L__BB9_84:
	add.s32 	%r599, %r583, 256;
	setp.ge.s32 	%p109, %r599, %r127;
	@%p109 bra 	$L__BB9_86;
	st.global.u32 	[%rd15+1024], %r2112;
$L__BB9_86:
	add.s32 	%r601, %r583, 288;
	setp.ge.s32 	%p110, %r601, %r127;
	@%p110 bra 	$L__BB9_88;
	st.global.u32 	[%rd15+1152], %r2111;
$L__BB9_88:
	add.s32 	%r603, %r583, 320;
	setp.ge.s32 	%p111, %r603, %r127;
	@%p111 bra 	$L__BB9_90;
	st.global.u32 	[%rd15+1280], %r2110;
$L__BB9_90:
	add.s32 	%r605, %r583, 352;
	setp.ge.s32 	%p112, %r605, %r127;
	@%p112 bra 	$L__BB9_92;
	st.global.u32 	[%rd15+1408], %r2109;
$L__BB9_92:
	add.s32 	%r607, %r583, 384;
	setp.ge.s32 	%p113, %r607, %r127;
	@%p113 bra 	$L__BB9_94;
	st.global.u32 	[%rd15+1536], %r2108;
$L__BB9_94:
	add.s32 	%r609, %r583, 416;
	setp.ge.s32 	%p114, %r609, %r127;
	@%p114 bra 	$L__BB9_96;
	st.global.u32 	[%rd15+1664], %r2107;
$L__BB9_96:
	add.s32 	%r611, %r583, 448;
	setp.ge.s32 	%p115, %r611, %r127;
	@%p115 bra 	$L__BB9_98;
	st.global.u32 	[%rd15+1792], %r2106;
$L__BB9_98:
	add.s32 	%r613, %r583, 480;
	setp.ge.s32 	%p116, %r613, %r127;
	@%p116 bra 	$L__BB9_100;
	st.global.u32 	[%rd15+1920], %r2105;
$L__BB9_100:
	add.s32 	%r615, %r583, 512;
	setp.ge.s32 	%p117, %r615, %r127;
	@%p117 bra 	$L__BB9_102;
	st.global.u32 	[%rd15+2048], %r2104;
$L__BB9_102:
	ld.param.u32 	%r2038, [_ZN3cub18CUB_300001_SM_10006detail10radix_sort29DeviceRadixSortOnesweepKernelINS1_5radix10policy_hubIffyE10Policy1000ELNS0_9SortOrderE1EffyiiNS1_21identity_decomposer_tEEEvPT5_SB_PT3_PKSC_PT1_PKSG_PT2_PKSK_T4_iiT6__param_8];
	setp.gt.s32 	%p118, %r4, %r2038;
	@%p118 bra 	$L__BB9_104;
	ld.global.f32 	%f235, [%rd8];
	ld.global.f32 	%f234, [%rd8+128];
	ld.global.f32 	%f233, [%rd8+256];
	ld.global.f32 	%f232, [%rd8+384];
	ld.global.f32 	%f231, [%rd8+512];
	ld.global.f32 	%f230, [%rd8+640];
	ld.global.f32 	%f229, [%rd8+768];
	ld.global.f32 	%f228, [%rd8+896];
	ld.global.f32 	%f227, [%rd8+1024];
	ld.global.f32 	%f226, [%rd8+1152];
	ld.global.f32 	%f225, [%rd8+1280];
	ld.global.f32 	%f224, [%rd8+1408];
	ld.global.f32 	%f223, [%rd8+1536];
	ld.global.f32 	%f222, [%rd8+1664];
	ld.global.f32 	%f221, [%rd8+1792];
	ld.global.f32 	%f220, [%rd8+1920];
	ld.global.f32 	%f219, [%rd8+2048];
	bra.uni 	$L__BB9_138;
$L__BB9_104:
	ld.param.u32 	%r2039, [_ZN3cub18CUB_300001_SM_10006detail10radix_sort29DeviceRadixSortOnesweepKernelINS1_5radix10policy_hubIffyE10Policy1000ELNS0_9SortOrderE1EffyiiNS1_21identity_decomposer_tEEEvPT5_SB_PT3_PKSC_PT1_PKSG_PT2_PKSK_T4_iiT6__param_8];
	cvt.u32.u64 	%r616, %rd7;
	sub.s32 	%r128, %r2039, %r308;
	setp.ge.s32 	%p119, %r616, %r128;
	@%p119 bra 	$L__BB9_106;
	ld.global.f32 	%f235, [%rd8];
$L__BB9_106:
	add.s32 	%r619, %r616, 32;
	setp.ge.s32 	%p120, %r619, %r128;
	@%p120 bra 	$L__BB9_108;
	ld.global.f32 	%f234, [%rd8+128];
$L__BB9_108:
	add.s32 	%r621, %r616, 64;
	setp.ge.s32 	%p121, %r621, %r128;
	@%p121 bra 	$L__BB9_110;
	ld.global.f32 	%f233, [%rd8+256];
$L__BB9_110:
	add.s32 	%r623, %r616, 96;
	setp.ge.s32 	%p122, %r623, %r128;
	@%p122 bra 	$L__BB9_112;
	ld.global.f32 	%f232, [%rd8+384];
$L__BB9_112:
	add.s32 	%r625, %r616, 128;
	setp.ge.s32 	%p123, %r625, %r128;
	@%p123 bra 	$L__BB9_114;
	ld.global.f32 	%f231, [%rd8+512];
$L__BB9_114:
	add.s32 	%r627, %r616, 160;
	setp.ge.s32 	%p124, %r627, %r128;
	@%p124 bra 	$L__BB9_116;
	ld.global.f32 	%f230, [%rd8+640];
$L__BB9_116:
	add.s32 	%r629, %r616, 192;
	setp.ge.s32 	%p125, %r629, %r128;
	@%p125 bra 	$L__BB9_118;
	ld.global.f32 	%f229, [%rd8+768];
$L__BB9_118:
	add.s32 	%r631, %r616, 224;
	setp.ge.s32 	%p126, %r631, %r128;
	@%p126 bra 	$L__BB9_120;
	ld.global.f32 	%f228, [%rd8+896];
$L__BB9_120:
	add.s32 	%r633, %r616, 256;
	setp.ge.s32 	%p127, %r633, %r128;
	@%p127 bra 	$L__BB9_122;
	ld.global.f32 	%f227, [%rd8+1024];
$L__BB9_122:
	add.s32 	%r635, %r616, 288;
	setp.ge.s32 	%p128, %r635, %r128;
	@%p128 bra 	$L__BB9_124;
	ld.global.f32 	%f226, [%rd8+1152];
$L__BB9_124:
	add.s32 	%r637, %r616, 320;
	setp.ge.s32 	%p129, %r637, %r128;
	@%p129 bra 	$L__BB9_126;
	ld.global.f32 	%f225, [%rd8+1280];
$L__BB9_126:
	add.s32 	%r639, %r616, 352;
	setp.ge.s32 	%p130, %r639, %r128;
	@%p130 bra 	$L__BB9_128;
	ld.global.f32 	%f224, [%rd8+1408];
$L__BB9_128:
	add.s32 	%r641, %r616, 384;
	setp.ge.s32 	%p131, %r641, %r128;
	@%p131 bra 	$L__BB9_130;
	ld.global.f32 	%f223, [%rd8+1536];
$L__BB9_130:
	add.s32 	%r643, %r616, 416;
	setp.ge.s32 	%p132, %r643, %r128;
	@%p132 bra 	$L__BB9_132;
	ld.global.f32 	%f222, [%rd8+1664];
$L__BB9_132:
	add.s32 	%r645, %r616, 448;
	setp.ge.s32 	%p133, %r645, %r128;
	@%p133 bra 	$L__BB9_134;
	ld.global.f32 	%f221, [%rd8+1792];
$L__BB9_134:
	add.s32 	%r647, %r616, 480;
	setp.ge.s32 	%p134, %r647, %r128;
	@%p134 bra 	$L__BB9_136;
	ld.global.f32 	%f220, [%rd8+1920];
$L__BB9_136:
	add.s32 	%r649, %r616, 512;
	setp.ge.s32 	%p135, %r649, %r128;
	@%p135 bra 	$L__BB9_138;
	ld.global.f32 	%f219, [%rd8+2048];
$L__BB9_138:
	ld.param.u32 	%r2040, [_ZN3cub18CUB_300001_SM_10006detail10radix_sort29DeviceRadixSortOnesweepKernelINS1_5radix10policy_hubIffyE10Policy1000ELNS0_9SortOrderE1EffyiiNS1_21identity_decomposer_tEEEvPT5_SB_PT3_PKSC_PT1_PKSG_PT2_PKSK_T4_iiT6__param_8];
	mad.lo.s32 	%r650, %r3, 6528, 6528;
	setp.gt.s32 	%p136, %r650, %r2040;
	@%p136 bra 	$L__BB9_140;
	ld.param.u64 	%rd439, [_ZN3cub18CUB_300001_SM_10006detail10radix_sort29DeviceRadixSortOnesweepKernelINS1_5radix10policy_hubIffyE10Policy1000ELNS0_9SortOrderE1EffyiiNS1_21identity_decomposer_tEEEvPT5_SB_PT3_PKSC_PT1_PKSG_PT2_PKSK_T4_iiT6__param_6];
	add.s64 	%rd86, %rd14, %rd7;
	cvta.to.global.u64 	%rd87, %rd439;
	shl.b64 	%rd88, %rd86, 2;
	add.s64 	%rd89, %rd87, %rd88;
	st.global.f32 	[%rd89], %f235;
	st.global.f32 	[%rd89+128], %f234;
	st.global.f32 	[%rd89+256], %f233;
	st.global.f32 	[%rd89+384], %f232;
	st.global.f32 	[%rd89+512], %f231;
	st.global.f32 	[%rd89+640], %f230;
	st.global.f32 	[%rd89+768], %f229;
	st.global.f32 	[%rd89+896], %f228;
	st.global.f32 	[%rd89+1024], %f227;
	st.global.f32 	[%rd89+1152], %f226;
	st.global.f32 	[%rd89+1280], %f225;
	st.global.f32 	[%rd89+1408], %f224;
	st.global.f32 	[%rd89+1536], %f223;
	st.global.f32 	[%rd89+1664], %f222;
	st.global.f32 	[%rd89+1792], %f221;
	st.global.f32 	[%rd89+1920], %f220;
	st.global.f32 	[%rd89+2048], %f219;
	bra.uni 	$L__BB9_174;
$L__BB9_140:
	ld.param.u32 	%r2041, [_ZN3cub18CUB_300001_SM_10006detail10radix_sort29DeviceRadixSortOnesweepKernelINS1_5radix10policy_hubIffyE10Policy1000ELNS0_9SortOrderE1EffyiiNS1_21identity_decomposer_tEEEvPT5_SB_PT3_PKSC_PT1_PKSG_PT2_PKSK_T4_iiT6__param_8];
	ld.param.u64 	%rd440, [_ZN3cub18CUB_300001_SM_10006detail10radix_sort29DeviceRadixSortOnesweepKernelINS1_5radix10policy_hubIffyE10Policy1000ELNS0_9SortOrderE1EffyiiNS1_21identity_decomposer_tEEEvPT5_SB_PT3_PKSC_PT1_PKSG_PT2_PKSK_T4_iiT6__param_6];
	cvt.u32.u64 	%r651, %rd7;
	mad.lo.s32 	%r129, %r3, -6528, %r2041;
	setp.ge.s32 	%p137, %r651, %r129;
	add.s64 	%rd90, %rd14, %rd7;
	cvta.to.global.u64 	%rd91, %rd440;
	shl.b64 	%rd92, %rd90, 2;
	add.s64 	%rd16, %rd91, %rd92;
	@%p137 bra 	$L__BB9_142;
	st.global.f32 	[%rd16], %f235;
$L__BB9_142:
	add.s32 	%r653, %r651, 32;
	setp.ge.s32 	%p138, %r653, %r129;
	@%p138 bra 	$L__BB9_144;
	st.global.f32 	[%rd16+128], %f234;
$L__BB9_144:
	add.s32 	%r655, %r651, 64;
	setp.ge.s32 	%p139, %r655, %r129;
	@%p139 bra 	$L__BB9_146;
	st.global.f32 	[%rd16+256], %f233;
$L__BB9_146:
	add.s32 	%r657, %r651, 96;
	setp.ge.s32 	%p140, %r657, %r129;
	@%p140 bra 	$L__BB9_148;
	st.global.f32 	[%rd16+384], %f232;
$L__BB9_148:
	add.s32 	%r659, %r651, 128;
	setp.ge.s32 	%p141, %r659, %r129;
	@%p141 bra 	$L__BB9_150;
	st.global.f32 	[%rd16+512], %f231;
$L__BB9_150:
	add.s32 	%r661, %r651, 160;
	setp.ge.s32 	%p142, %r661, %r129;
	@%p142 bra 	$L__BB9_152;
	st.global.f32 	[%rd16+640], %f230;
$L__BB9_152:
	add.s32 	%r663, %r651, 192;
	setp.ge.s32 	%p143, %r663, %r129;
	@%p143 bra 	$L__BB9_154;
	st.global.f32 	[%rd16+768], %f229;
$L__BB9_154:
	add.s32 	%r665, %r651, 224;
	setp.ge.s32 	%p144, %r665, %r129;
	@%p144 bra 	$L__BB9_156;
	st.global.f32 	[%rd16+896], %f228;
$L__BB9_156:
	add.s32 	%r667, %r651, 256;
	setp.ge.s32 	%p145, %r667, %r129;
	@%p145 bra 	$L__BB9_158;
	st.global.f32 	[%rd16+1024], %f227;
$L__BB9_158:
	add.s32 	%r669, %r651, 288;
	setp.ge.s32 	%p146, %r669, %r129;
	@%p146 bra 	$L__BB9_160;
	st.global.f32 	[%rd16+1152], %f226;
$L__BB9_160:
	add.s32 	%r671, %r651, 320;
	setp.ge.s32 	%p147, %r671, %r129;
	@%p147 bra 	$L__BB9_162;
	st.global.f32 	[%rd16+1280], %f225;
$L__BB9_162:
	add.s32 	%r673, %r651, 352;
	setp.ge.s32 	%p148, %r673, %r129;
	@%p148 bra 	$L__BB9_164;
	st.global.f32 	[%rd16+1408], %f224;
$L__BB9_164:
	add.s32 	%r675, %r651, 384;
	setp.ge.s32 	%p149, %r675, %r129;
	@%p149 bra 	$L__BB9_166;
	st.global.f32 	[%rd16+1536], %f223;
$L__BB9_166:
	add.s32 	%r677, %r651, 416;
	setp.ge.s32 	%p150, %r677, %r129;
	@%p150 bra 	$L__BB9_168;
	st.global.f32 	[%rd16+1664], %f222;
$L__BB9_168:
	add.s32 	%r679, %r651, 448;
	setp.ge.s32 	%p151, %r679, %r129;
	@%p151 bra 	$L__BB9_170;
	st.global.f32 	[%rd16+1792], %f221;
$L__BB9_170:
	add.s32 	%r681, %r651, 480;
	setp.ge.s32 	%p152, %r681, %r129;
	@%p152 bra 	$L__BB9_172;
	st.global.f32 	[%rd16+1920], %f220;
$L__BB9_172:
	add.s32 	%r683, %r651, 512;
	setp.ge.s32 	%p153, %r683, %r129;
	@%p153 bra 	$L__BB9_174;
	st.global.f32 	[%rd16+2048], %f219;
$L__BB9_174:
	// begin inline asm
	exit;
	// end inline asm
	mov.u32 	%r2134, %r2104;
	mov.u32 	%r2135, %r2105;
	mov.u32 	%r2136, %r2106;
	mov.u32 	%r2137, %r2107;
	mov.u32 	%r2138, %r2108;
	mov.u32 	%r2139, %r2109;
	mov.u32 	%r2140, %r2110;
	mov.u32 	%r2141, %r2111;
	mov.u32 	%r2142, %r2112;
	mov.u32 	%r2143, %r2113;
	mov.u32 	%r2144, %r2114;
	mov.u32 	%r2145, %r2115;
	mov.u32 	%r2146, %r2116;
	mov.u32 	%r2147, %r2117;
	mov.u32 	%r2148, %r2118;
	mov.u32 	%r2149, %r2119;
	mov.u32 	%r2150, %r2120;
$L__BB9_175:
	mul.hi.u32 	%r684, %r1, 357913942;
	add.s32 	%r685, %r684, %r1;
	shl.b32 	%r686, %r685, 2;
	add.s32 	%r688, %r354, %r686;
	add.s32 	%r147, %r688, 13328;
	st.shared.u32 	[%r688+13328], %r2129;
	bar.sync 	0;
	setp.gt.u32 	%p154, %r1, 31;
	@%p154 bra 	$L__BB9_177;
	mad.lo.s32 	%r720, %r1, 52, %r354;
	ld.shared.u32 	%r721, [%r720+13328];
	ld.shared.u32 	%r722, [%r720+13332];
	ld.shared.u32 	%r723, [%r720+13336];
	ld.shared.u32 	%r724, [%r720+13340];
	ld.shared.u32 	%r725, [%r720+13344];
	ld.shared.u32 	%r726, [%r720+13348];
	ld.shared.u32 	%r727, [%r720+13352];
	ld.shared.u32 	%r728, [%r720+13356];
	ld.shared.u32 	%r729, [%r720+13360];
	ld.shared.u32 	%r730, [%r720+13364];
	ld.shared.u32 	%r731, [%r720+13368];
	ld.shared.u32 	%r732, [%r720+13372];
	add.s32 	%r733, %r722, %r721;
	add.s32 	%r734, %r733, %r723;
	add.s32 	%r735, %r734, %r724;
	add.s32 	%r736, %r735, %r725;
	add.s32 	%r737, %r736, %r726;
	add.s32 	%r738, %r737, %r727;
	add.s32 	%r739, %r738, %r728;
	add.s32 	%r740, %r739, %r729;
	add.s32 	%r741, %r740, %r730;
	add.s32 	%r742, %r741, %r731;
	add.s32 	%r693, %r742, %r732;
	mov.b32 	%r691, 1;
	mov.b32 	%r716, 0;
	mov.b32 	%r718, -1;
	// begin inline asm
	{  .reg .s32 r0;  .reg .pred p;  shfl.sync.up.b32 r0|p, %r693, %r691, %r716, %r718;  @p add.s32 r0, r0, %r693;  mov.s32 %r689, r0;}
	// end inline asm
	mov.b32 	%r697, 2;
	// begin inline asm
	{  .reg .s32 r0;  .reg .pred p;  shfl.sync.up.b32 r0|p, %r689, %r697, %r716, %r718;  @p add.s32 r0, r0, %r689;  mov.s32 %r695, r0;}
	// end inline asm
	mov.b32 	%r703, 4;
	// begin inline asm
	{  .reg .s32 r0;  .reg .pred p;  shfl.sync.up.b32 r0|p, %r695, %r703, %r716, %r718;  @p add.s32 r0, r0, %r695;  mov.s32 %r701, r0;}
	// end inline asm
	mov.b32 	%r709, 8;
	// begin inline asm
	{  .reg .s32 r0;  .reg .pred p;  shfl.sync.up.b32 r0|p, %r701, %r709, %r716, %r718;  @p add.s32 r0, r0, %r701;  mov.s32 %r707, r0;}
	// end inline asm
	mov.b32 	%r715, 16;
	// begin inline asm
	{  .reg .s32 r0;  .reg .pred p;  shfl.sync.up.b32 r0|p, %r707, %r715, %r716, %r718;  @p add.s32 r0, r0, %r707;  mov.s32 %r713, r0;}
	// end inline asm
	sub.s32 	%r743, %r713, %r693;
	add.s32 	%r744, %r721, %r743;
	add.s32 	%r745, %r722, %r744;
	add.s32 	%r746, %r723, %r745;
	add.s32 	%r747, %r724, %r746;
	add.s32 	%r748, %r725, %r747;
	add.s32 	%r749, %r726, %r748;
	add.s32 	%r750, %r727, %r749;
	add.s32 	%r751, %r728, %r750;
	add.s32 	%r752, %r729, %r751;
	add.s32 	%r753, %r730, %r752;
	add.s32 	%r754, %r731, %r753;
	st.shared.u32 	[%r720+13328], %r743;
	st.shared.u32 	[%r720+13332], %r744;
	st.shared.u32 	[%r720+13336], %r745;
	st.shared.u32 	[%r720+13340], %r746;
	st.shared.u32 	[%r720+13344], %r747;
	st.shared.u32 	[%r720+13348], %r748;
	st.shared.u32 	[%r720+13352], %r749;
	st.shared.u32 	[%r720+13356], %r750;
	st.shared.u32 	[%r720+13360], %r751;
	st.shared.u32 	[%r720+13364], %r752;
	st.shared.u32 	[%r720+13368], %r753;
	st.shared.u32 	[%r720+13372], %r754;
$L__BB9_177:
	setp.gt.u32 	%p155, %r1, 255;
	bar.sync 	0;
	ld.shared.u32 	%r148, [%r147];
	@%p155 bra 	$L__BB9_179;
	shl.b32 	%r755, %r1, 2;
	add.s32 	%r757, %r354, %r755;
	ld.shared.u32 	%r758, [%r757];
	add.s32 	%r759, %r758, %r148;
	st.shared.u32 	[%r757], %r759;
	ld.shared.u32 	%r760, [%r757+1024];
	add.s32 	%r761, %r760, %r148;
	st.shared.u32 	[%r757+1024], %r761;
	ld.shared.u32 	%r762, [%r757+2048];
	add.s32 	%r763, %r762, %r148;
	st.shared.u32 	[%r757+2048], %r763;
	ld.shared.u32 	%r764, [%r757+3072];
	add.s32 	%r765, %r764, %r148;
	st.shared.u32 	[%r757+3072], %r765;
	ld.shared.u32 	%r766, [%r757+4096];
	add.s32 	%r767, %r766, %r148;
	st.shared.u32 	[%r757+4096], %r767;
	ld.shared.u32 	%r768, [%r757+5120];
	add.s32 	%r769, %r768, %r148;
	st.shared.u32 	[%r757+5120], %r769;
	ld.shared.u32 	%r770, [%r757+6144];
	add.s32 	%r771, %r770, %r148;
	st.shared.u32 	[%r757+6144], %r771;
	ld.shared.u32 	%r772, [%r757+7168];
	add.s32 	%r773, %r772, %r148;
	st.shared.u32 	[%r757+7168], %r773;
	ld.shared.u32 	%r774, [%r757+8192];
	add.s32 	%r775, %r774, %r148;
	st.shared.u32 	[%r757+8192], %r775;
	ld.shared.u32 	%r776, [%r757+9216];
	add.s32 	%r777, %r776, %r148;
	st.shared.u32 	[%r757+9216], %r777;
	ld.shared.u32 	%r778, [%r757+10240];
	add.s32 	%r779, %r778, %r148;
	st.shared.u32 	[%r757+10240], %r779;
	ld.shared.u32 	%r780, [%r757+11264];
	add.s32 	%r781, %r780, %r148;
	st.shared.u32 	[%r757+11264], %r781;
$L__BB9_179:
	ld.param.u32 	%r2087, [_ZN3cub18CUB_300001_SM_10006detail10radix_sort29DeviceRadixSortOnesweepKernelINS1_5radix10policy_hubIffyE10Policy1000ELNS0_9SortOrderE1EffyiiNS1_21identity_decomposer_tEEEvPT5_SB_PT3_PKSC_PT1_PKSG_PT2_PKSK_T4_iiT6__param_10];
	ld.param.u32 	%r2050, [_ZN3cub18CUB_300001_SM_10006detail10radix_sort29DeviceRadixSortOnesweepKernelINS1_5radix10policy_hubIffyE10Policy1000ELNS0_9SortOrderE1EffyiiNS1_21identity_decomposer_tEEEvPT5_SB_PT3_PKSC_PT1_PKSG_PT2_PKSK_T4_iiT6__param_9];
	shl.b32 	%r808, %r1, 5;
	and.b32  	%r809, %r808, 31744;
	add.s32 	%r149, %r354, %r809;
	bar.sync 	0;
	// begin inline asm
	mov.u32 %r782, %lanemask_le;
	// end inline asm
	setp.eq.s32 	%p156, %r2150, 2147483647;
	selp.b32 	%r811, -2147483648, %r2150, %p156;
	shr.u32 	%r812, %r811, %r2050;
	mov.b32 	%r813, -1;
	shl.b32 	%r814, %r813, %r2087;
	not.b32 	%r151, %r814;
	and.b32  	%r805, %r812, %r151;
	mov.b32 	%r785, 1;
	// begin inline asm
	{
    .reg .pred p;
    and.b32 %r783, %r805, %r785;    setp.ne.u32 p, %r783, 0;
    vote.ballot.sync.b32 %r783, p, 0xffffffff;
    @!p not.b32 %r783, %r783;
}

	// end inline asm
	mov.b32 	%r788, 2;
	// begin inline asm
	{
    .reg .pred p;
    and.b32 %r786, %r805, %r788;    setp.ne.u32 p, %r786, 0;
    vote.ballot.sync.b32 %r786, p, 0xffffffff;
    @!p not.b32 %r786, %r786;
}

	// end inline asm
	and.b32  	%r815, %r786, %r783;
	mov.b32 	%r791, 4;
	// begin inline asm
	{
    .reg .pred p;
    and.b32 %r789, %r805, %r791;    setp.ne.u32 p, %r789, 0;
    vote.ballot.sync.b32 %r789, p, 0xffffffff;
    @!p not.b32 %r789, %r789;
}

	// end inline asm
	and.b32  	%r816, %r789, %r815;
	mov.b32 	%r794, 8;
	// begin inline asm
	{
    .reg .pred p;
    and.b32 %r792, %r805, %r794;    setp.ne.u32 p, %r792, 0;
    vote.ballot.sync.b32 %r792, p, 0xffffffff;
    @!p not.b32 %r792, %r792;
}

	// end inline asm
	and.b32  	%r817, %r792, %r816;
	mov.b32 	%r797, 16;
	// begin inline asm
	{
    .reg .pred p;
    and.b32 %r795, %r805, %r797;    setp.ne.u32 p, %r795, 0;
    vote.ballot.sync.b32 %r795, p, 0xffffffff;
    @!p not.b32 %r795, %r795;
}

	// end inline asm
	and.b32  	%r818, %r795, %r817;
	mov.b32 	%r800, 32;
	// begin inline asm
	{
    .reg .pred p;
    and.b32 %r798, %r805, %r800;    setp.ne.u32 p, %r798, 0;
    vote.ballot.sync.b32 %r798, p, 0xffffffff;
    @!p not.b32 %r798, %r798;
}

	// end inline asm
	and.b32  	%r819, %r798, %r818;
	mov.b32 	%r803, 64;
	// begin inline asm
	{
    .reg .pred p;
    and.b32 %r801, %r805, %r803;    setp.ne.u32 p, %r801, 0;
    vote.ballot.sync.b32 %r801, p, 0xffffffff;
    @!p not.b32 %r801, %r801;
}

	// end inline asm
	and.b32  	%r820, %r801, %r819;
	mov.b32 	%r806, 128;
	// begin inline asm
	{
    .reg .pred p;
    and.b32 %r804, %r805, %r806;    setp.ne.u32 p, %r804, 0;
    vote.ballot.sync.b32 %r804, p, 0xffffffff;
    @!p not.b32 %r804, %r804;
}

	// end inline asm
	and.b32  	%r821, %r804, %r820;
	clz.b32 	%r822, %r821;
	sub.s32 	%r153, 31, %r822;
	and.b32  	%r823, %r782, %r821;
	popc.b32 	%r154, %r823;
	setp.ne.s32 	%p157, %r306, %r153;
	mov.b32 	%r2151, 0;
	@%p157 bra 	$L__BB9_181;
	shl.b32 	%r824, %r805, 2;
	add.s32 	%r825, %r149, %r824;
	atom.shared.add.u32 	%r2151, [%r825], %r154;
$L__BB9_181:
	ld.param.u32 	%r2051, [_ZN3cub18CUB_300001_SM_10006detail10radix_sort29DeviceRadixSortOnesweepKernelINS1_5radix10policy_hubIffyE10Policy1000ELNS0_9SortOrderE1EffyiiNS1_21identity_decomposer_tEEEvPT5_SB_PT3_PKSC_PT1_PKSG_PT2_PKSK_T4_iiT6__param_9];
	shfl.sync.idx.b32	%r851|%p158, %r2151, %r153, 31, -1;
	add.s32 	%r157, %r154, %r851;
	setp.eq.s32 	%p159, %r2149, 2147483647;
	selp.b32 	%r852, -2147483648, %r2149, %p159;
	shr.u32 	%r853, %r852, %r2051;
	and.b32  	%r848, %r853, %r151;
	mov.b32 	%r828, 1;
	// begin inline asm
	{
    .reg .pred p;
    and.b32 %r826, %r848, %r828;    setp.ne.u32 p, %r826, 0;
    vote.ballot.sync.b32 %r826, p, 0xffffffff;
    @!p not.b32 %r826, %r826;
}

	// end inline asm
	mov.b32 	%r831, 2;
	// begin inline asm
	{
    .reg .pred p;
    and.b32 %r829, %r848, %r831;    setp.ne.u32 p, %r829, 0;
    vote.ballot.sync.b32 %r829, p, 0xffffffff;
    @!p not.b32 %r829, %r829;
}

	// end inline asm
	and.b32  	%r854, %r829, %r826;
	mov.b32 	%r834, 4;
	// begin inline asm
	{
    .reg .pred p;
    and.b32 %r832, %r848, %r834;    setp.ne.u32 p, %r832, 0;
    vote.ballot.sync.b32 %r832, p, 0xffffffff;
    @!p not.b32 %r832, %r832;
}

	// end inline asm
	and.b32  	%r855, %r832, %r854;
	mov.b32 	%r837, 8;
	// begin inline asm
	{
    .reg .pred p;
    and.b32 %r835, %r848, %r837;    setp.ne.u32 p, %r835, 0;
    vote.ballot.sync.b32 %r835, p, 0xffffffff;
    @!p not.b32 %r835, %r835;
}

	// end inline asm
	and.b32  	%r856, %r835, %r855;
	mov.b32 	%r840, 16;
	// begin inline asm
	{
    .reg .pred p;
    and.b32 %r838, %r848, %r840;    setp.ne.u32 p, %r838, 0;
    vote.ballot.sync.b32 %r838, p, 0xffffffff;
    @!p not.b32 %r838, %r838;
}

	// end inline asm
	and.b32  	%r857, %r838, %r856;
	mov.b32 	%r843, 32;
	// begin inline asm
	{
    .reg .pred p;
    and.b32 %r841, %r848, %r843;    setp.ne.u32 p, %r841, 0;
    vote.ballot.sync.b32 %r841, p, 0xffffffff;
    @!p not.b32 %r841, %r841;
}

	// end inline asm
	and.b32  	%r858, %r841, %r857;
	mov.b32 	%r846, 64;
	// begin inline asm
	{
    .reg .pred p;
    and.b32 %r844, %r848, %r846;    setp.ne.u32 p, %r844, 0;
    vote.ballot.sync.b32 %r844, p, 0xffffffff;
    @!p not.b32 %r844, %r844;
}

	// end inline asm
	and.b32  	%r859, %r844, %r858;
	mov.b32 	%r849, 128;
	// begin inline asm
	{
    .reg .pred p;
    and.b32 %r847, %r848, %r849;    setp.ne.u32 p, %r847, 0;
    vote.ballot.sync.b32 %r847, p, 0xffffffff;
    @!p not.b32 %r847, %r847;
}

	// end inline asm
	and.b32  	%r860, %r847, %r859;
	clz.b32 	%r861, %r860;
	sub.s32 	%r159, 31, %r861;
	and.b32  	%r862, %r782, %r860;
	popc.b32 	%r160, %r862;
	setp.ne.s32 	%p160, %r306, %r159;
	mov.b32 	%r2152, 0;
	@%p160 bra 	$L__BB9_183;
	shl.b32 	%r863, %r848, 2;
	add.s32 	%r864, %r149, %r863;
	atom.shared.add.u32 	%r2152, [%r864], %r160;
$L__BB9_183:
	ld.param.u32 	%r2052, [_ZN3cub18CUB_300001_SM_10006detail10radix_sort29DeviceRadixSortOnesweepKernelINS1_5radix10policy_hubIffyE10Policy1000ELNS0_9SortOrderE1EffyiiNS1_21identity_decomposer_tEEEvPT5_SB_PT3_PKSC_PT1_PKSG_PT2_PKSK_T4_iiT6__param_9];
	shfl.sync.idx.b32	%r890|%p161, %r2152, %r159, 31, -1;
	add.s32 	%r163, %r160, %r890;
	setp.eq.s32 	%p162, %r2148, 2147483647;
	selp.b32 	%r891, -2147483648, %r2148, %p162;
	shr.u32 	%r892, %r891, %r2052;
	and.b32  	%r887, %r892, %r151;
	mov.b32 	%r867, 1;
	// begin inline asm
	{
    .reg .pred p;
    and.b32 %r865, %r887, %r867;    setp.ne.u32 p, %r865, 0;
    vote.ballot.sync.b32 %r865, p, 0xffffffff;
    @!p not.b32 %r865, %r865;
}

	// end inline asm
	mov.b32 	%r870, 2;
	// begin inline asm
	{
    .reg .pred p;
    and.b32 %r868, %r887, %r870;    setp.ne.u32 p, %r868, 0;
    vote.ballot.sync.b32 %r868, p, 0xffffffff;
    @!p not.b32 %r868, %r868;
}

	// end inline asm
	and.b32  	%r893, %r868, %r865;
	mov.b32 	%r873, 4;
	// begin inline asm
	{
    .reg .pred p;
    and.b32 %r871, %r887, %r873;    setp.ne.u32 p, %r871, 0;
    vote.ballot.sync.b32 %r871, p, 0xffffffff;
    @!p not.b32 %r871, %r871;
}

	// end inline asm
	and.b32  	%r894, %r871, %r893;
	mov.b32 	%r876, 8;
	// begin inline asm
	{
    .reg .pred p;
    and.b32 %r874, %r887, %r876;    setp.ne.u32 p, %r874, 0;
    vote.ballot.sync.b32 %r874, p, 0xffffffff;
    @!p not.b32 %r874, %r874;
}

	// end inline asm
	and.b32  	%r895, %r874, %r894;
	mov.b32 	%r879, 16;
	// begin inline asm
	{
    .reg .pred p;
    and.b32 %r877, %r887, %r879;    setp.ne.u32 p, %r877, 0;
    vote.ballot.sync.b32 %r877, p, 0xffffffff;
    @!p not.b32 %r877, %r877;
}

	// end inline asm
	and.b32  	%r896, %r877, %r895;
	mov.b32 	%r882, 32;
	// begin inline asm
	{
    .reg .pred p;
    and.b32 %r880, %r887, %r882;    setp.ne.u32 p, %r880, 0;
    vote.ballot.sync.b32 %r880, p, 0xffffffff;
    @!p not.b32 %r880, %r880;
}

	// end inline asm
	and.b32  	%r897, %r880, %r896;
	mov.b32 	%r885, 64;
	// begin inline asm
	{
    .reg .pred p;
    and.b32 %r883, %r887, %r885;    setp.ne.u32 p, %r883, 0;
    vote.ballot.sync.b32 %r883, p, 0xffffffff;
    @!p not.b32 %r883, %r883;
}

	// end inline asm
	and.b32  	%r898, %r883, %r897;
	mov.b32 	%r888, 128;
	// begin inline asm
	{
    .reg .pred p;
    and.b32 %r886, %r887, %r888;    setp.ne.u32 p, %r886, 0;
    vote.ballot.sync.b32 %r886, p, 0xffffffff;
    @!p not.b32 %r886, %r886;
}

	// end inline asm
	and.b32  	%r899, %r886, %r898;
	clz.b32 	%r900, %r899;
	sub.s32 	%r165, 31, %r900;
	and.b32  	%r901, %r782, %r899;
	popc.b32 	%r166, %r901;
	setp.ne.s32 	%p163, %r306, %r165;
	mov.b32 	%r2153, 0;
	@%p163 bra 	$L__BB9_185;
	shl.b32 	%r902, %r887, 2;
	add.s32 	%r903, %r149, %r902;
	atom.shared.add.u32 	%r2153, [%r903], %r166;
$L__BB9_185:
	ld.param.u32 	%r2053, [_ZN3cub18CUB_300001_SM_10006detail10radix_sort29DeviceRadixSortOnesweepKernelINS1_5radix10policy_hubIffyE10Policy1000ELNS0_9SortOrderE1EffyiiNS1_21identity_decomposer_tEEEvPT5_SB_PT3_PKSC_PT1_PKSG_PT2_PKSK_T4_iiT6__param_9];
	shfl.sync.idx.b32	%r929|%p164, %r2153, %r165, 31, -1;
	add.s32 	%r169, %r166, %r929;
	setp.eq.s32 	%p165, %r2147, 2147483647;
	selp.b32 	%r930, -2147483648, %r2147, %p165;
	shr.u32 	%r931, %r930, %r2053;
	and.b32  	%r926, %r931, %r151;
	mov.b32 	%r906, 1;
	// begin inline asm
	{
    .reg .pred p;
    and.b32 %r904, %r926, %r906;    setp.ne.u32 p, %r904, 0;
    vote.ballot.sync.b32 %r904, p, 0xffffffff;
    @!p not.b32 %r904, %r904;
}

	// end inline asm
	mov.b32 	%r909, 2;
	// begin inline asm
	{
    .reg .pred p;
    and.b32 %r907, %r926, %r909;    setp.ne.u32 p, %r907, 0;
    vote.ballot.sync.b32 %r907, p, 0xffffffff;
    @!p not.b32 %r907, %r907;
}

	// end inline asm
	and.b32  	%r932, %r907, %r904;
	mov.b32 	%r912, 4;
	// begin inline asm
	{
    .reg .pred p;
    and.b32 %r910, %r926, %r912;    setp.ne.u32 p, %r910, 0;
    vote.ballot.sync.b32 %r910, p, 0xffffffff;
    @!p not.b32 %r910, %r910;
}

	// end inline asm
	and.b32  	%r933, %r910, %r932;
	mov.b32 	%r915, 8;
	// begin inline asm
	{
    .reg .pred p;
    and.b32 %r913, %r926, %r915;    setp.ne.u32 p, %r913, 0;
    vote.ballot.sync.b32 %r913, p, 0xffffffff;
    @!p not.b32 %r913, %r913;
}

	// end inline asm
	and.b32  	%r934, %r913, %r933;
	mov.b32 	%r918, 16;
	// begin inline asm
	{
    .reg .pred p;
    and.b32 %r916, %r926, %r918;    setp.ne.u32 p, %r916, 0;
    vote.ballot.sync.b32 %r916, p, 0xffffffff;
    @!p not.b32 %r916, %r916;
}

	// end inline asm
	and.b32  	%r935, %r916, %r934;
	mov.b32 	%r921, 32;
	// begin inline asm
	{
    .reg .pred p;
    and.b32 %r919, %r926, %r921;    setp.ne.u32 p, %r919, 0;
    vote.ballot.sync.b32 %r919, p, 0xffffffff;
    @!p not.b32 %r919, %r919;
}

	// end inline asm
	and.b32  	%r936, %r919, %r935;
	mov.b32 	%r924, 64;
	// begin inline asm
	{
    .reg .pred p;
    and.b32 %r922, %r926, %r924;    setp.ne.u32 p, %r922, 0;
    vote.ballot.sync.b32 %r922, p, 0xffffffff;
    @!p not.b32 %r922, %r922;
}

	// end inline asm
	and.b32  	%r937, %r922, %r936;
	mov.b32 	%r927, 128;
	// begin inline asm
	{
    .reg .pred p;
    and.b32 %r925, %r926, %r927;    setp.ne.u32 p, %r925, 0;
    vote.ballot.sync.b32 %r925, p, 0xffffffff;
    @!p not.b32 %r925, %r925;
}

	// end inline asm
	and.b32  	%r938, %r925, %r937;
	clz.b32 	%r939, %r938;
	sub.s32 	%r171, 31, %r939;
	and.b32  	%r940, %r782, %r938;
	popc.b32 	%r172, %r940;
	setp.ne.s32 	%p166, %r306, %r171;
	mov.b32 	%r2154, 0;
	@%p166 bra 	$L__BB9_187;
	shl.b32 	%r941, %r926, 2;
	add.s32 	%r942, %r149, %r941;
	atom.shared.add.u32 	%r2154, [%r942], %r172;
$L__BB9_187:
	ld.param.u32 	%r2054, [_ZN3cub18CUB_300001_SM_10006detail10radix_sort29DeviceRadixSortOnesweepKernelINS1_5radix10policy_hubIffyE10Policy1000ELNS0_9SortOrderE1EffyiiNS1_21identity_decomposer_tEEEvPT5_SB_PT3_PKSC_PT1_PKSG_PT2_PKSK_T4_iiT6__param_9];
	shfl.sync.idx.b32	%r968|%p167, %r2154, %r171, 31, -1;
	add.s32 	%r175, %r172, %r968;
	setp.eq.s32 	%p168, %r2146, 2147483647;
	selp.b32 	%r969, -2147483648, %r2146, %p168;
	shr.u32 	%r970, %r969, %r2054;
	and.b32  	%r965, %r970, %r151;
	mov.b32 	%r945, 1;
	// begin inline asm
	{
    .reg .pred p;
    and.b32 %r943, %r965, %r945;    setp.ne.u32 p, %r943, 0;
    vote.ballot.sync.b32 %r943, p, 0xffffffff;
    @!p not.b32 %r943, %r943;
}

	// end inline asm
	mov.b32 	%r948, 2;
	// begin inline asm
	{
    .reg .pred p;
    and.b32 %r946, %r965, %r948;    setp.ne.u32 p, %r946, 0;
    vote.ballot.sync.b32 %r946, p, 0xffffffff;
    @!p not.b32 %r946, %r946;
}

	// end inline asm
	and.b32  	%r971, %r946, %r943;
	mov.b32 	%r951, 4;
	// begin inline asm
	{
    .reg .pred p;
    and.b32 %r949, %r965, %r951;    setp.ne.u32 p, %r949, 0;
    vote.ballot.sync.b32 %r949, p, 0xffffffff;
    @!p not.b32 %r949, %r949;
}

	// end inline asm
	and.b32  	%r972, %r949, %r971;
	mov.b32 	%r954, 8;
	// begin inline asm
	{
    .reg .pred p;
    and.b32 %r952, %r965, %r954;    setp.ne.u32 p, %r952, 0;
    vote.ballot.sync.b32 %r952, p, 0xffffffff;
    @!p not.b32 %r952, %r952;
}

	// end inline asm
	and.b32  	%r973, %r952, %r972;
	mov.b32 	%r957, 16;
	// begin inline asm
	{
    .reg .pred p;
    and.b32 %r955, %r965, %r957;    setp.ne.u32 p, %r955, 0;
    vote.ballot.sync.b32 %r955, p, 0xffffffff;
    @!p not.b32 %r955, %r955;
}

	// end inline asm
	and.b32  	%r974, %r955, %r973;
	mov.b32 	%r960, 32;
	// begin inline asm
	{
    .reg .pred p;
    and.b32 %r958, %r965, %r960;    setp.ne.u32 p, %r958, 0;
    vote.ballot.sync.b32 %r958, p, 0xffffffff;
    @!p not.b32 %r958, %r958;
}

	// end inline asm
	and.b32  	%r975, %r958, %r974;
	mov.b32 	%r963, 64;
	// begin inline asm
	{
    .reg .pred p;
    and.b32 %r961, %r965, %r963;    setp.ne.u32 p, %r961, 0;
    vote.ballot.sync.b32 %r961, p, 0xffffffff;
    @!p not.b32 %r961, %r961;
}

	// end inline asm
	and.b32  	%r976, %r961, %r975;
	mov.b32 	%r966, 128;
	// begin inline asm
	{
    .reg .pred p;
    and.b32 %r964, %r965, %r966;    setp.ne.u32 p, %r964, 0;
    vote.ballot.sync.b32 %r964, p, 0xffffffff;
    @!p not.b32 %r964, %r964;
}

	// end inline asm
	and.b32  	%r977, %r964, %r976;
	clz.b32 	%r978, %r977;
	sub.s32 	%r177, 31, %r978;
	and.b32  	%r979, %r782, %r977;
	popc.b32 	%r178, %r979;
	setp.ne.s32 	%p169, %r306, %r177;
	mov.b32 	%r2155, 0;
	@%p169 bra 	$L__BB9_189;
	shl.b32 	%r980, %r965, 2;
	add.s32 	%r981, %r149, %r980;
	atom.shared.add.u32 	%r2155, [%r981], %r178;
$L__BB9_189:
	ld.param.u32 	%r2055, [_ZN3cub18CUB_300001_SM_10006detail10radix_sort29DeviceRadixSortOnesweepKernelINS1_5radix10policy_hubIffyE10Policy1000ELNS0_9SortOrderE1EffyiiNS1_21identity_decomposer_tEEEvPT5_SB_PT3_PKSC_PT1_PKSG_PT2_PKSK_T4_iiT6__param_9];
	shfl.sync.idx.b32	%r1007|%p170, %r2155, %r177, 31, -1;
	add.s32 	%r181, %r178, %r1007;
	setp.eq.s32 	%p171, %r2145, 2147483647;
	selp.b32 	%r1008, -2147483648, %r2145, %p171;
	shr.u32 	%r1009, %r1008, %r2055;
	and.b32  	%r1004, %r1009, %r151;
	mov.b32 	%r984, 1;
	// begin inline asm
	{
    .reg .pred p;
    and.b32 %r982, %r1004, %r984;    setp.ne.u32 p, %r982, 0;
    vote.ballot.sync.b32 %r982, p, 0xffffffff;
    @!p not.b32 %r982, %r982;
}

	// end inline asm
	mov.b32 	%r987, 2;
	// begin inline asm
	{
    .reg .pred p;
    and.b32 %r985, %r1004, %r987;    setp.ne.u32 p, %r985, 0;
    vote.ballot.sync.b32 %r985, p, 0xffffffff;
    @!p not.b32 %r985, %r985;
}

	// end inline asm
	and.b32  	%r1010, %r985, %r982;
	mov.b32 	%r990, 4;
	// begin inline asm
	{
    .reg .pred p;
    and.b32 %r988, %r1004, %r990;    setp.ne.u32 p, %r988, 0;
    vote.ballot.sync.b32 %r988, p, 0xffffffff;
    @!p not.b32 %r988, %r988;
}

	// end inline asm
	and.b32  	%r1011, %r988, %r1010;
	mov.b32 	%r993, 8;
	// begin inline asm
	{
    .reg .pred p;
    and.b32 %r991, %r1004, %r993;    setp.ne.u32 p, %r991, 0;
    vote.ballot.sync.b32 %r991, p, 0xffffffff;
    @!p not.b32 %r991, %r991;
}

	// end inline asm
	and.b32  	%r1012, %r991, %r1011;
	mov.b32 	%r996, 16;
	// begin inline asm
	{
    .reg .pred p;
    and.b32 %r994, %r1004, %r996;    setp.ne.u32 p, %r994, 0;
    vote.ballot.sync.b32 %r994, p, 0xffffffff;
    @!p not.b32 %r994, %r994;
}

	// end inline asm
	and.b32  	%r1013, %r994, %r1012;
	mov.b32 	%r999, 32;
	// begin inline asm
	{
    .reg .pred p;
    and.b32 %r997, %r1004, %r999;    setp.ne.u32 p, %r997, 0;
    vote.ballot.sync.b32 %r997, p, 0xffffffff;
    @!p not.b32 %r997, %r997;
}

	// end inline asm
	and.b32  	%r1014, %r997, %r1013;
	mov.b32 	%r1002, 64;
	// begin inline asm
	{
    .reg .pred p;
    and.b32 %r1000, %r1004, %r1002;    setp.ne.u32 p, %r1000, 0;
    vote.ballot.sync.b32 %r1000, p, 0xffffffff;
    @!p not.b32 %r1000, %r1000;
}

	// end inline asm
	and.b32  	%r1015, %r1000, %r1014;
	mov.b32 	%r1005, 128;
	// begin inline asm
	{
    .reg .pred p;
    and.b32 %r1003, %r1004, %r1005;    setp.ne.u32 p, %r1003, 0;
    vote.ballot.sync.b32 %r1003, p, 0xffffffff;
    @!p not.b32 %r1003, %r1003;
}

	// end inline asm
	and.b32  	%r1016, %r1003, %r1015;
	clz.b32 	%r1017, %r1016;
	sub.s32 	%r183, 31, %r1017;
	and.b32  	%r1018, %r782, %r1016;
	popc.b32 	%r184, %r1018;
	setp.ne.s32 	%p172, %r306, %r183;
	mov.b32 	%r2156, 0;
	@%p172 bra 	$L__BB9_191;
	shl.b32 	%r1019, %r1004, 2;
	add.s32 	%r1020, %r149, %r1019;
	atom.shared.add.u32 	%r2156, [%r1020], %r184;
$L__BB9_191:
	ld.param.u32 	%r2056, [_ZN3cub18CUB_300001_SM_10006detail10radix_sort29DeviceRadixSortOnesweepKernelINS1_5radix10policy_hubIffyE10Policy1000ELNS0_9SortOrderE1EffyiiNS1_21identity_decomposer_tEEEvPT5_SB_PT3_PKSC_PT1_PKSG_PT2_PKSK_T4_iiT6__param_9];
	shfl.sync.idx.b32	%r1046|%p173, %r2156, %r183, 31, -1;
	add.s32 	%r187, %r184, %r1046;
	setp.eq.s32 	%p174, %r2144, 2147483647;
	selp.b32 	%r1047, -2147483648, %r2144, %p174;
	shr.u32 	%r1048, %r1047, %r2056;
	and.b32  	%r1043, %r1048, %r151;
	mov.b32 	%r1023, 1;
	// begin inline asm
	{
    .reg .pred p;
    and.b32 %r1021, %r1043, %r1023;    setp.ne.u32 p, %r1021, 0;
    vote.ballot.sync.b32 %r1021, p, 0xffffffff;
    @!p not.b32 %r1021, %r1021;
}

	// end inline asm
	mov.b32 	%r1026, 2;
	// begin inline asm
	{
    .reg .pred p;
    and.b32 %r1024, %r1043, %r1026;    setp.ne.u32 p, %r1024, 0;
    vote.ballot.sync.b32 %r1024, p, 0xffffffff;
    @!p not.b32 %r1024, %r1024;
}

	// end inline asm
	and.b32  	%r1049, %r1024, %r1021;
	mov.b32 	%r1029, 4;
	// begin inline asm
	{
    .reg .pred p;
    and.b32 %r1027, %r1043, %r1029;    setp.ne.u32 p, %r1027, 0;
    vote.ballot.sync.b32 %r1027, p, 0xffffffff;
    @!p not.b32 %r1027, %r1027;
}

	// end inline asm
	and.b32  	%r1050, %r1027, %r1049;
	mov.b32 	%r1032, 8;
	// begin inline asm
	{
    .reg .pred p;
    and.b32 %r1030, %r1043, %r1032;    setp.ne.u32 p, %r1030, 0;
    vote.ballot.sync.b32 %r1030, p, 0xffffffff;
    @!p not.b32 %r1030, %r1030;
}

	// end inline asm
	and.b32  	%r1051, %r1030, %r1050;
	mov.b32 	%r1035, 16;
	// begin inline asm
	{
    .reg .pred p;
    and.b32 %r1033, %r1043, %r1035;    setp.ne.u32 p, %r1033, 0;
    vote.ballot.sync.b32 %r1033, p, 0xffffffff;
    @!p not.b32 %r1033, %r1033;
}

	// end inline asm
	and.b32  	%r1052, %r1033, %r1051;
	mov.b32 	%r1038, 32;
	// begin inline asm
	{
    .reg .pred p;
    and.b32 %r1036, %r1043, %r1038;    setp.ne.u32 p, %r1036, 0;
    vote.ballot.sync.b32 %r1036, p, 0xffffffff;
    @!p not.b32 %r1036, %r1036;
}

	// end inline asm
	and.b32  	%r1053, %r1036, %r1052;
	mov.b32 	%r1041, 64;
	// begin inline asm
	{
    .reg .pred p;
    and.b32 %r1039, %r1043, %r1041;    setp.ne.u32 p, %r1039, 0;
    vote.ballot.sync.b32 %r1039, p, 0xffffffff;
    @!p not.b32 %r1039, %r1039;
}

	// end inline asm
	and.b32  	%r1054, %r1039, %r1053;
	mov.b32 	%r1044, 128;
	// begin inline asm
	{
    .reg .pred p;
    and.b32 %r1042, %r1043, %r1044;    setp.ne.u32 p, %r1042, 0;
    vote.ballot.sync.b32 %r1042, p, 0xffffffff;
    @!p not.b32 %r1042, %r1042;
}

	// end inline asm
	and.b32  	%r1055, %r1042, %r1054;
	clz.b32 	%r1056, %r1055;
	sub.s32 	%r189, 31, %r1056;
	and.b32  	%r1057, %r782, %r1055;
	popc.b32 	%r190, %r1057;
	setp.ne.s32 	%p175, %r306, %r189;
	mov.b32 	%r2157, 0;
	@%p175 bra 	$L__BB9_193;
	shl.b32 	%r1058, %r1043, 2;
	add.s32 	%r1059, %r149, %r1058;
	atom.shared.add.u32 	%r2157, [%r1059], %r190;
$L__BB9_193:
	ld.param.u32 	%r2057, [_ZN3cub18CUB_300001_SM_10006detail10radix_sort29DeviceRadixSortOnesweepKernelINS1_5radix10policy_hubIffyE10Policy1000ELNS0_9SortOrderE1EffyiiNS1_21identity_decomposer_tEEEvPT5_SB_PT3_PKSC_PT1_PKSG_PT2_PKSK_T4_iiT6__param_9];
	shfl.sync.idx.b32	%r1085|%p176, %r2157, %r189, 31, -1;
	add.s32 	%r193, %r190, %r1085;
	setp.eq.s32 	%p177, %r2143, 2147483647;
	selp.b32 	%r1086, -2147483648, %r2143, %p177;
	shr.u32 	%r1087, %r1086, %r2057;
	and.b32  	%r1082, %r1087, %r151;
	mov.b32 	%r1062, 1;
	// begin inline asm
	{
    .reg .pred p;
    and.b32 %r1060, %r1082, %r1062;    setp.ne.u32 p, %r1060, 0;
    vote.ballot.sync.b32 %r1060, p, 0xffffffff;
    @!p not.b32 %r1060, %r1060;
}

	// end inline asm
	mov.b32 	%r1065, 2;
	// begin inline asm
	{
    .reg .pred p;
    and.b32 %r1063, %r1082, %r1065;    setp.ne.u32 p, %r1063, 0;
    vote.ballot.sync.b32 %r1063, p, 0xffffffff;
    @!p not.b32 %r1063, %r1063;
}

	// end inline asm
	and.b32  	%r1088, %r1063, %r1060;
	mov.b32 	%r1068, 4;
	// begin inline asm
	{
    .reg .pred p;
    and.b32 %r1066, %r1082, %r1068;    setp.ne.u32 p, %r1066, 0;
    vote.ballot.sync.b32 %r1066, p, 0xffffffff;
    @!p not.b32 %r1066, %r1066;
}

	// end inline asm
	and.b32  	%r1089, %r1066, %r1088;
	mov.b32 	%r1071, 8;
	// begin inline asm
	{
    .reg .pred p;
    and.b32 %r1069, %r1082, %r1071;    setp.ne.u32 p, %r1069, 0;
    vote.ballot.sync.b32 %r1069, p, 0xffffffff;
    @!p not.b32 %r1069, %r1069;
}

	// end inline asm
	and.b32  	%r1090, %r1069, %r1089;
	mov.b32 	%r1074, 16;
	// begin inline asm
	{
    .reg .pred p;
    and.b32 %r1072, %r1082, %r1074;    setp.ne.u32 p, %r1072, 0;
    vote.ballot.sync.b32 %r1072, p, 0xffffffff;
    @!p not.b32 %r1072, %r1072;
}

	// end inline asm
	and.b32  	%r1091, %r1072, %r1090;
	mov.b32 	%r1077, 32;
	// begin inline asm
	{
    .reg .pred p;
    and.b32 %r1075, %r1082, %r1077;    setp.ne.u32 p, %r1075, 0;
    vote.ballot.sync.b32 %r1075, p, 0xffffffff;
    @!p not.b32 %r1075, %r1075;
}

	// end inline asm
	and.b32  	%r1092, %r1075, %r1091;
	mov.b32 	%r1080, 64;
	// begin inline asm
	{
    .reg .pred p;
    and.b32 %r1078, %r1082, %r1080;    setp.ne.u32 p, %r1078, 0;
    vote.ballot.sync.b32 %r1078, p, 0xffffffff;
    @!p not.b32 %r1078, %r1078;
}

	// end inline asm
	and.b32  	%r1093, %r1078, %r1092;
	mov.b32 	%r1083, 128;
	// begin inline asm
	{
    .reg .pred p;
    and.b32 %r1081, %r1082, %r1083;    setp.ne.u32 p, %r1081, 0;
    vote.ballot.sync.b32 %r1081, p, 0xffffffff;
    @!p not.b32 %r1081, %r1081;
}

	// end inline asm
	and.b32  	%r1094, %r1081, %r1093;
	clz.b32 	%r1095, %r1094;
	sub.s32 	%r195, 31, %r1095;
	and.b32  	%r1096, %r782, %r1094;
	popc.b32 	%r196, %r1096;
	setp.ne.s32 	%p178, %r306, %r195;
	mov.b32 	%r2158, 0;
	@%p178 bra 	$L__BB9_195;
	shl.b32 	%r1097, %r1082, 2;
	add.s32 	%r1098, %r149, %r1097;
	atom.shared.add.u32 	%r2158, [%r1098], %r196;
$L__BB9_195:
	ld.param.u32 	%r2058, [_ZN3cub18CUB_300001_SM_10006detail10radix_sort29DeviceRadixSortOnesweepKernelINS1_5radix10policy_hubIffyE10Policy1000ELNS0_9SortOrderE1EffyiiNS1_21identity_decomposer_tEEEvPT5_SB_PT3_PKSC_PT1_PKSG_PT2_PKSK_T4_iiT6__param_9];
	shfl.sync.idx.b32	%r1124|%p179, %r2158, %r195, 31, -1;
	add.s32 	%r199, %r196, %r1124;
	setp.eq.s32 	%p180, %r2142, 2147483647;
	selp.b32 	%r1125, -2147483648, %r2142, %p180;
	shr.u32 	%r1126, %r1125, %r2058;
	and.b32  	%r1121, %r1126, %r151;
	mov.b32 	%r1101, 1;
	// begin inline asm
	{
    .reg .pred p;
    and.b32 %r1099, %r1121, %r1101;    setp.ne.u32 p, %r1099, 0;
    vote.ballot.sync.b32 %r1099, p, 0xffffffff;
    @!p not.b32 %r1099, %r1099;
}

	// end inline asm
	mov.b32 	%r1104, 2;
	// begin inline asm
	{
    .reg .pred p;
    and.b32 %r1102, %r1121, %r1104;    setp.ne.u32 p, %r1102, 0;
    vote.ballot.sync.b32 %r1102, p, 0xffffffff;
    @!p not.b32 %r1102, %r1102;
}

	// end inline asm
	and.b32  	%r1127, %r1102, %r1099;
	mov.b32 	%r1107, 4;
	// begin inline asm
	{
    .reg .pred p;
    and.b32 %r1105, %r1121, %r1107;    setp.ne.u32 p, %r1105, 0;
    vote.ballot.sync.b32 %r1105, p, 0xffffffff;
    @!p not.b32 %r1105, %r1105;
}

	// end inline asm
	and.b32  	%r1128, %r1105, %r1127;
	mov.b32 	%r1110, 8;
	// begin inline asm
	{
    .reg .pred p;
    and.b32 %r1108, %r1121, %r1110;    setp.ne.u32 p, %r1108, 0;
    vote.ballot.sync.b32 %r1108, p, 0xffffffff;
    @!p not.b32 %r1108, %r1108;
}

	// end inline asm
	and.b32  	%r1129, %r1108, %r1128;
	mov.b32 	%r1113, 16;
	// begin inline asm
	{
    .reg .pred p;
    and.b32 %r1111, %r1121, %r1113;    setp.ne.u32 p, %r1111, 0;
    vote.ballot.sync.b32 %r1111, p, 0xffffffff;
    @!p not.b32 %r1111, %r1111;
}

	// end inline asm
	and.b32  	%r1130, %r1111, %r1129;
	mov.b32 	%r1116, 32;
	// begin inline asm
	{
    .reg .pred p;
    and.b32 %r1114, %r1121, %r1116;    setp.ne.u32 p, %r1114, 0;
    vote.ballot.sync.b32 %r1114, p, 0xffffffff;
    @!p not.b32 %r1114, %r1114;
}

	// end inline asm
	and.b32  	%r1131, %r1114, %r1130;
	mov.b32 	%r1119, 64;
	// begin inline asm
	{
    .reg .pred p;
    and.b32 %r1117, %r1121, %r1119;    setp.ne.u32 p, %r1117, 0;
    vote.ballot.sync.b32 %r1117, p, 0xffffffff;
    @!p not.b32 %r1117, %r1117;
}

	// end inline asm
	and.b32  	%r1132, %r1117, %r1131;
	mov.b32 	%r1122, 128;
	// begin inline asm
	{
    .reg .pred p;
    and.b32 %r1120, %r1121, %r1122;    setp.ne.u32 p, %r1120, 0;
    vote.ballot.sync.b32 %r1120, p, 0xffffffff;
    @!p not.b32 %r1120, %r1120;
}

	// end inline asm
	and.b32  	%r1133, %r1120, %r1132;
	clz.b32 	%r1134, %r1133;
	sub.s32 	%r201, 31, %r1134;
	and.b32  	%r1135, %r782, %r1133;
	popc.b32 	%r202, %r1135;
	setp.ne.s32 	%p181, %r306, %r201;
	mov.b32 	%r2159, 0;
	@%p181 bra 	$L__BB9_197;
	shl.b32 	%r1136, %r1121, 2;
	add.s32 	%r1137, %r149, %r1136;
	atom.shared.add.u32 	%r2159, [%r1137], %r202;
$L__BB9_197:
	ld.param.u32 	%r2059, [_ZN3cub18CUB_300001_SM_10006detail10radix_sort29DeviceRadixSortOnesweepKernelINS1_5radix10policy_hubIffyE10Policy1000ELNS0_9SortOrderE1EffyiiNS1_21identity_decomposer_tEEEvPT5_SB_PT3_PKSC_PT1_PKSG_PT2_PKSK_T4_iiT6__param_9];
	shfl.sync.idx.b32	%r1163|%p182, %r2159, %r201, 31, -1;
	add.s32 	%r205, %r202, %r1163;
	setp.eq.s32 	%p183, %r2141, 2147483647;
	selp.b32 	%r1164, -2147483648, %r2141, %p183;
	shr.u32 	%r1165, %r1164, %r2059;
	and.b32  	%r1160, %r1165, %r151;
	mov.b32 	%r1140, 1;
	// begin inline asm
	{
    .reg .pred p;
    and.b32 %r1138, %r1160, %r1140;    setp.ne.u32 p, %r1138, 0;
    vote.ballot.sync.b32 %r1138, p, 0xffffffff;
    @!p not.b32 %r1138, %r1138;
}

	// end inline asm
	mov.b32 	%r1143, 2;
	// begin inline asm
	{
    .reg .pred p;
    and.b32 %r1141, %r1160, %r1143;    setp.ne.u32 p, %r1141, 0;
    vote.ballot.sync.b32 %r1141, p, 0xffffffff;
    @!p not.b32 %r1141, %r1141;
}

	// end inline asm
	and.b32  	%r1166, %r1141, %r1138;
	mov.b32 	%r1146, 4;
	// begin inline asm
	{
    .reg .pred p;
    and.b32 %r1144, %r1160, %r1146;    setp.ne.u32 p, %r1144, 0;
    vote.ballot.sync.b32 %r1144, p, 0xffffffff;
    @!p not.b32 %r1144, %r1144;
}

	// end inline asm
	and.b32  	%r1167, %r1144, %r1166;
	mov.b32 	%r1149, 8;
	// begin inline asm
	{
    .reg .pred p;
    and.b32 %r1147, %r1160, %r1149;    setp.ne.u32 p, %r1147, 0;
    vote.ballot.sync.b32 %r1147, p, 0xffffffff;
    @!p not.b32 %r1147, %r1147;
}

	// end inline asm
	and.b32  	%r1168, %r1147, %r1167;
	mov.b32 	%r1152, 16;
	// begin inline asm
	{
    .reg .pred p;
    and.b32 %r1150, %r1160, %r1152;    setp.ne.u32 p, %r1150, 0;
    vote.ballot.sync.b32 %r1150, p, 0xffffffff;
    @!p not.b32 %r1150, %r1150;
}

	// end inline asm
	and.b32  	%r1169, %r1150, %r1168;
	mov.b32 	%r1155, 32;
	// begin inline asm
	{
    .reg .pred p;
    and.b32 %r1153, %r1160, %r1155;    setp.ne.u32 p, %r1153, 0;
    vote.ballot.sync.b32 %r1153, p, 0xffffffff;
    @!p not.b32 %r1153, %r1153;
}

	// end inline asm
	and.b32  	%r1170, %r1153, %r1169;
	mov.b32 	%r1158, 64;
	// begin inline asm
	{
    .reg .pred p;
    and.b32 %r1156, %r1160, %r1158;    setp.ne.u32 p, %r1156, 0;
    vote.ballot.sync.b32 %r1156, p, 0xffffffff;
    @!p not.b32 %r1156, %r1156;
}

	// end inline asm
	and.b32  	%r1171, %r1156, %r1170;
	mov.b32 	%r1161, 128;
	// begin inline asm
	{
    .reg .pred p;
    and.b32 %r1159, %r1160, %r1161;    setp.ne.u32 p, %r1159, 0;
    vote.ballot.sync.b32 %r1159, p, 0xffffffff;
    @!p not.b32 %r1159, %r1159;
}

	// end inline asm
	and.b32  	%r1172, %r1159, %r1171;
	clz.b32 	%r1173, %r1172;
	sub.s32 	%r207, 31, %r1173;
	and.b32  	%r1174, %r782, %r1172;
	popc.b32 	%r208, %r1174;
	setp.ne.s32 	%p184, %r306, %r207;
	mov.b32 	%r2160, 0;
	@%p184 bra 	$L__BB9_199;
	mov.u32 	%r1177, _ZZN3cub18CUB_300001_SM_10006detail10radix_sort29DeviceRadixSortOnesweepKernelINS1_5radix10policy_hubIffyE10Policy1000ELNS0_9SortOrderE1EffyiiNS1_21identity_decomposer_tEEEvPT5_SB_PT3_PKSC_PT1_PKSG_PT2_PKSK_T4_iiT6_E1s;
	add.s32 	%r1178, %r1177, %r809;
	shl.b32 	%r1179, %r1160, 2;
	add.s32 	%r1180, %r1178, %r1179;
	atom.shared.add.u32 	%r2160, [%r1180], %r208;
$L__BB9_199:
	ld.param.u32 	%r2060, [_ZN3cub18CUB_300001_SM_10006detail10radix_sort29DeviceRadixSortOnesweepKernelINS1_5radix10policy_hubIffyE10Policy1000ELNS0_9SortOrderE1EffyiiNS1_21identity_decomposer_tEEEvPT5_SB_PT3_PKSC_PT1_PKSG_PT2_PKSK_T4_iiT6__param_9];
	shfl.sync.idx.b32	%r1206|%p185, %r2160, %r207, 31, -1;
	add.s32 	%r211, %r208, %r1206;
	setp.eq.s32 	%p186, %r2140, 2147483647;
	selp.b32 	%r1207, -2147483648, %r2140, %p186;
	shr.u32 	%r1208, %r1207, %r2060;
	and.b32  	%r1203, %r1208, %r151;
	mov.b32 	%r1183, 1;
	// begin inline asm
	{
    .reg .pred p;
    and.b32 %r1181, %r1203, %r1183;    setp.ne.u32 p, %r1181, 0;
    vote.ballot.sync.b32 %r1181, p, 0xffffffff;
    @!p not.b32 %r1181, %r1181;
}

	// end inline asm
	mov.b32 	%r1186, 2;
	// begin inline asm
	{
    .reg .pred p;
    and.b32 %r1184, %r1203, %r1186;    setp.ne.u32 p, %r1184, 0;
    vote.ballot.sync.b32 %r1184, p, 0xffffffff;
    @!p not.b32 %r1184, %r1184;
}

	// end inline asm
	and.b32  	%r1209, %r1184, %r1181;
	mov.b32 	%r1189, 4;
	// begin inline asm
	{
    .reg .pred p;
    and.b32 %r1187, %r1203, %r1189;    setp.ne.u32 p, %r1187, 0;
    vote.ballot.sync.b32 %r1187, p, 0xffffffff;
    @!p not.b32 %r1187, %r1187;
}

	// end inline asm
	and.b32  	%r1210, %r1187, %r1209;
	mov.b32 	%r1192, 8;
	// begin inline asm
	{
    .reg .pred p;
    and.b32 %r1190, %r1203, %r1192;    setp.ne.u32 p, %r1190, 0;
    vote.ballot.sync.b32 %r1190, p, 0xffffffff;
    @!p not.b32 %r1190, %r1190;
}

	// end inline asm
	and.b32  	%r1211, %r1190, %r1210;
	mov.b32 	%r1195, 16;
	// begin inline asm
	{
    .reg .pred p;
    and.b32 %r1193, %r1203, %r1195;    setp.ne.u32 p, %r1193, 0;
    vote.ballot.sync.b32 %r1193, p, 0xffffffff;
    @!p not.b32 %r1193, %r1193;
}

	// end inline asm
	and.b32  	%r1212, %r1193, %r1211;
	mov.b32 	%r1198, 32;
	// begin inline asm
	{
    .reg .pred p;
    and.b32 %r1196, %r1203, %r1198;    setp.ne.u32 p, %r1196, 0;
    vote.ballot.sync.b32 %r1196, p, 0xffffffff;
    @!p not.b32 %r1196, %r1196;
}

	// end inline asm
	and.b32  	%r1213, %r1196, %r1212;
	mov.b32 	%r1201, 64;
	// begin inline asm
	{
    .reg .pred p;
    and.b32 %r1199, %r1203, %r1201;    setp.ne.u32 p, %r1199, 0;
    vote.ballot.sync.b32 %r1199, p, 0xffffffff;
    @!p not.b32 %r1199, %r1199;
}

	// end inline asm
	and.b32  	%r1214, %r1199, %r1213;
	mov.b32 	%r1204, 128;
	// begin inline asm
	{
    .reg .pred p;
    and.b32 %r1202, %r1203, %r1204;    setp.ne.u32 p, %r1202, 0;
    vote.ballot.sync.b32 %r1202, p, 0xffffffff;
    @!p not.b32 %r1202, %r1202;
}

	// end inline asm
	and.b32  	%r1215, %r1202, %r1214;
	clz.b32 	%r1216, %r1215;
	sub.s32 	%r213, 31, %r1216;
	and.b32  	%r1217, %r782, %r1215;
	popc.b32 	%r214, %r1217;
	setp.ne.s32 	%p187, %r306, %r213;
	mov.b32 	%r2161, 0;
	@%p187 bra 	$L__BB9_201;
	mov.u32 	%r1220, _ZZN3cub18CUB_300001_SM_10006detail10radix_sort29DeviceRadixSortOnesweepKernelINS1_5radix10policy_hubIffyE10Policy1000ELNS0_9SortOrderE1EffyiiNS1_21identity_decomposer_tEEEvPT5_SB_PT3_PKSC_PT1_PKSG_PT2_PKSK_T4_iiT6_E1s;
	add.s32 	%r1221, %r1220, %r809;
	shl.b32 	%r1222, %r1203, 2;
	add.s32 	%r1223, %r1221, %r1222;
	atom.shared.add.u32 	%r2161, [%r1223], %r214;
$L__BB9_201:
	ld.param.u32 	%r2061, [_ZN3cub18CUB_300001_SM_10006detail10radix_sort29DeviceRadixSortOnesweepKernelINS1_5radix10policy_hubIffyE10Policy1000ELNS0_9SortOrderE1EffyiiNS1_21identity_decomposer_tEEEvPT5_SB_PT3_PKSC_PT1_PKSG_PT2_PKSK_T4_iiT6__param_9];
	shfl.sync.idx.b32	%r1249|%p188, %r2161, %r213, 31, -1;
	add.s32 	%r217, %r214, %r1249;
	setp.eq.s32 	%p189, %r2139, 2147483647;
	selp.b32 	%r1250, -2147483648, %r2139, %p189;
	shr.u32 	%r1251, %r1250, %r2061;
	and.b32  	%r1246, %r1251, %r151;
	mov.b32 	%r1226, 1;
	// begin inline asm
	{
    .reg .pred p;
    and.b32 %r1224, %r1246, %r1226;    setp.ne.u32 p, %r1224, 0;
    vote.ballot.sync.b32 %r1224, p, 0xffffffff;
    @!p not.b32 %r1224, %r1224;
}

	// end inline asm
	mov.b32 	%r1229, 2;
	// begin inline asm
	{
    .reg .pred p;
    and.b32 %r1227, %r1246, %r1229;    setp.ne.u32 p, %r1227, 0;
    vote.ballot.sync.b32 %r1227, p, 0xffffffff;
    @!p not.b32 %r1227, %r1227;
}

	// end inline asm
	and.b32  	%r1252, %r1227, %r1224;
	mov.b32 	%r1232, 4;
	// begin inline asm
	{
    .reg .pred p;
    and.b32 %r1230, %r1246, %r1232;    setp.ne.u32 p, %r1230, 0;
    vote.ballot.sync.b32 %r1230, p, 0xffffffff;
    @!p not.b32 %r1230, %r1230;
}

	// end inline asm
	and.b32  	%r1253, %r1230, %r1252;
	mov.b32 	%r1235, 8;
	// begin inline asm
	{
    .reg .pred p;
    and.b32 %r1233, %r1246, %r1235;    setp.ne.u32 p, %r1233, 0;
    vote.ballot.sync.b32 %r1233, p, 0xffffffff;
    @!p not.b32 %r1233, %r1233;
}

	// end inline asm
	and.b32  	%r1254, %r1233, %r1253;
	mov.b32 	%r1238, 16;
	// begin inline asm
	{
    .reg .pred p;
    and.b32 %r1236, %r1246, %r1238;    setp.ne.u32 p, %r1236, 0;
    vote.ballot.sync.b32 %r1236, p, 0xffffffff;
    @!p not.b32 %r1236, %r1236;
}

	// end inline asm
	and.b32  	%r1255, %r1236, %r1254;
	mov.b32 	%r1241, 32;
	// begin inline asm
	{
    .reg .pred p;
    and.b32 %r1239, %r1246, %r1241;    setp.ne.u32 p, %r1239, 0;
    vote.ballot.sync.b32 %r1239, p, 0xffffffff;
    @!p not.b32 %r1239, %r1239;
}

	// end inline asm
	and.b32  	%r1256, %r1239, %r1255;
	mov.b32 	%r1244, 64;
	// begin inline asm
	{
    .reg .pred p;
    and.b32 %r1242, %r1246, %r1244;    setp.ne.u32 p, %r1242, 0;
    vote.ballot.sync.b32 %r1242, p, 0xffffffff;
    @!p not.b32 %r1242, %r1242;
}

	// end inline asm
	and.b32  	%r1257, %r1242, %r1256;
	mov.b32 	%r1247, 128;
	// begin inline asm
	{
    .reg .pred p;
    and.b32 %r1245, %r1246, %r1247;    setp.ne.u32 p, %r1245, 0;
    vote.ballot.sync.b32 %r1245, p, 0xffffffff;
    @!p not.b32 %r1245, %r1245;
}

	// end inline asm
	and.b32  	%r1258, %r1245, %r1257;
	clz.b32 	%r1259, %r1258;
	sub.s32 	%r219, 31, %r1259;
	and.b32  	%r1260, %r782, %r1258;
	popc.b32 	%r220, %r1260;
	setp.ne.s32 	%p190, %r306, %r219;
	mov.b32 	%r2162, 0;
	@%p190 bra 	$L__BB9_203;
	mov.u32 	%r1263, _ZZN3cub18CUB_300001_SM_10006detail10radix_sort29DeviceRadixSortOnesweepKernelINS1_5radix10policy_hubIffyE10Policy1000ELNS0_9SortOrderE1EffyiiNS1_21identity_decomposer_tEEEvPT5_SB_PT3_PKSC_PT1_PKSG_PT2_PKSK_T4_iiT6_E1s;
	add.s32 	%r1264, %r1263, %r809;
	shl.b32 	%r1265, %r1246, 2;
	add.s32 	%r1266, %r1264, %r1265;
	atom.shared.add.u32 	%r2162, [%r1266], %r220;
$L__BB9_203:
	ld.param.u32 	%r2062, [_ZN3cub18CUB_300001_SM_10006detail10radix_sort29DeviceRadixSortOnesweepKernelINS1_5radix10policy_hubIffyE10Policy1000ELNS0_9SortOrderE1EffyiiNS1_21identity_decomposer_tEEEvPT5_SB_PT3_PKSC_PT1_PKSG_PT2_PKSK_T4_iiT6__param_9];
	shfl.sync.idx.b32	%r1292|%p191, %r2162, %r219, 31, -1;
	add.s32 	%r223, %r220, %r1292;
	setp.eq.s32 	%p192, %r2138, 2147483647;
	selp.b32 	%r1293, -2147483648, %r2138, %p192;
	shr.u32 	%r1294, %r1293, %r2062;
	and.b32  	%r1289, %r1294, %r151;
	mov.b32 	%r1269, 1;
	// begin inline asm
	{
    .reg .pred p;
    and.b32 %r1267, %r1289, %r1269;    setp.ne.u32 p, %r1267, 0;
    vote.ballot.sync.b32 %r1267, p, 0xffffffff;
    @!p not.b32 %r1267, %r1267;
}

	// end inline asm
	mov.b32 	%r1272, 2;
	// begin inline asm
	{
    .reg .pred p;
    and.b32 %r1270, %r1289, %r1272;    setp.ne.u32 p, %r1270, 0;
    vote.ballot.sync.b32 %r1270, p, 0xffffffff;
    @!p not.b32 %r1270, %r1270;
}

	// end inline asm
	and.b32  	%r1295, %r1270, %r1267;
	mov.b32 	%r1275, 4;
	// begin inline asm
	{
    .reg .pred p;
    and.b32 %r1273, %r1289, %r1275;    setp.ne.u32 p, %r1273, 0;
    vote.ballot.sync.b32 %r1273, p, 0xffffffff;
    @!p not.b32 %r1273, %r1273;
}

	// end inline asm
	and.b32  	%r1296, %r1273, %r1295;
	mov.b32 	%r1278, 8;
	// begin inline asm
	{
    .reg .pred p;
    and.b32 %r1276, %r1289, %r1278;    setp.ne.u32 p, %r1276, 0;
    vote.ballot.sync.b32 %r1276, p, 0xffffffff;
    @!p not.b32 %r1276, %r1276;
}

	// end inline asm
	and.b32  	%r1297, %r1276, %r1296;
	mov.b32 	%r1281, 16;
	// begin inline asm
	{
    .reg .pred p;
    and.b32 %r1279, %r1289, %r1281;    setp.ne.u32 p, %r1279, 0;
    vote.ballot.sync.b32 %r1279, p, 0xffffffff;
    @!p not.b32 %r1279, %r1279;
}

	// end inline asm
	and.b32  	%r1298, %r1279, %r1297;
	mov.b32 	%r1284, 32;
	// begin inline asm
	{
    .reg .pred p;
    and.b32 %r1282, %r1289, %r1284;    setp.ne.u32 p, %r1282, 0;
    vote.ballot.sync.b32 %r1282, p, 0xffffffff;
    @!p not.b32 %r1282, %r1282;
}

	// end inline asm
	and.b32  	%r1299, %r1282, %r1298;
	mov.b32 	%r1287, 64;
	// begin inline asm
	{
    .reg .pred p;
    and.b32 %r1285, %r1289, %r1287;    setp.ne.u32 p, %r1285, 0;
    vote.ballot.sync.b32 %r1285, p, 0xffffffff;
    @!p not.b32 %r1285, %r1285;
}

	// end inline asm
	and.b32  	%r1300, %r1285, %r1299;
	mov.b32 	%r1290, 128;
	// begin inline asm
	{
    .reg .pred p;
    and.b32 %r1288, %r1289, %r1290;    setp.ne.u32 p, %r1288, 0;
    vote.ballot.sync.b32 %r1288, p, 0xffffffff;
    @!p not.b32 %r1288, %r1288;
}

	// end inline asm
	and.b32  	%r1301, %r1288, %r1300;
	clz.b32 	%r1302, %r1301;
	sub.s32 	%r225, 31, %r1302;
	and.b32  	%r1303, %r782, %r1301;
	popc.b32 	%r226, %r1303;
	setp.ne.s32 	%p193, %r306, %r225;
	mov.b32 	%r2163, 0;
	@%p193 bra 	$L__BB9_205;
	mov.u32 	%r1306, _ZZN3cub18CUB_300001_SM_10006detail10radix_sort29DeviceRadixSortOnesweepKernelINS1_5radix10policy_hubIffyE10Policy1000ELNS0_9SortOrderE1EffyiiNS1_21identity_decomposer_tEEEvPT5_SB_PT3_PKSC_PT1_PKSG_PT2_PKSK_T4_iiT6_E1s;
	add.s32 	%r1307, %r1306, %r809;
	shl.b32 	%r1308, %r1289, 2;
	add.s32 	%r1309, %r1307, %r1308;
	atom.shared.add.u32 	%r2163, [%r1309], %r226;
$L__BB9_205:
	ld.param.u32 	%r2063, [_ZN3cub18CUB_300001_SM_10006detail10radix_sort29DeviceRadixSortOnesweepKernelINS1_5radix10policy_hubIffyE10Policy1000ELNS0_9SortOrderE1EffyiiNS1_21identity_decomposer_tEEEvPT5_SB_PT3_PKSC_PT1_PKSG_PT2_PKSK_T4_iiT6__param_9];
	shfl.sync.idx.b32	%r1335|%p194, %r2163, %r225, 31, -1;
	add.s32 	%r229, %r226, %r1335;
	setp.eq.s32 	%p195, %r2137, 2147483647;
	selp.b32 	%r1336, -2147483648, %r2137, %p195;
	shr.u32 	%r1337, %r1336, %r2063;
	and.b32  	%r1332, %r1337, %r151;
	mov.b32 	%r1312, 1;
	// begin inline asm
	{
    .reg .pred p;
    and.b32 %r1310, %r1332, %r1312;    setp.ne.u32 p, %r1310, 0;
    vote.ballot.sync.b32 %r1310, p, 0xffffffff;
    @!p not.b32 %r1310, %r1310;
}

	// end inline asm
	mov.b32 	%r1315, 2;
	// begin inline asm
	{
    .reg .pred p;
    and.b32 %r1313, %r1332, %r1315;    setp.ne.u32 p, %r1313, 0;
    vote.ballot.sync.b32 %r1313, p, 0xffffffff;
    @!p not.b32 %r1313, %r1313;
}

	// end inline asm
	and.b32  	%r1338, %r1313, %r1310;
	mov.b32 	%r1318, 4;
	// begin inline asm
	{
    .reg .pred p;
    and.b32 %r1316, %r1332, %r1318;    setp.ne.u32 p, %r1316, 0;
    vote.ballot.sync.b32 %r1316, p, 0xffffffff;
    @!p not.b32 %r1316, %r1316;
}

	// end inline asm
	and.b32  	%r1339, %r1316, %r1338;
	mov.b32 	%r1321, 8;
	// begin inline asm
	{
    .reg .pred p;
    and.b32 %r1319, %r1332, %r1321;    setp.ne.u32 p, %r1319, 0;
    vote.ballot.sync.b32 %r1319, p, 0xffffffff;
    @!p not.b32 %r1319, %r1319;
}

	// end inline asm
	and.b32  	%r1340, %r1319, %r1339;
	mov.b32 	%r1324, 16;
	// begin inline asm
	{
    .reg .pred p;
    and.b32 %r1322, %r1332, %r1324;    setp.ne.u32 p, %r1322, 0;
    vote.ballot.sync.b32 %r1322, p, 0xffffffff;
    @!p not.b32 %r1322, %r1322;
}

	// end inline asm
	and.b32  	%r1341, %r1322, %r1340;
	mov.b32 	%r1327, 32;
	// begin inline asm
	{
    .reg .pred p;
    and.b32 %r1325, %r1332, %r1327;    setp.ne.u32 p, %r1325, 0;
    vote.ballot.sync.b32 %r1325, p, 0xffffffff;
    @!p not.b32 %r1325, %r1325;
}

	// end inline asm
	and.b32  	%r1342, %r1325, %r1341;
	mov.b32 	%r1330, 64;
	// begin inline asm
	{
    .reg .pred p;
    and.b32 %r1328, %r1332, %r1330;    setp.ne.u32 p, %r1328, 0;
    vote.ballot.sync.b32 %r1328, p, 0xffffffff;
    @!p not.b32 %r1328, %r1328;
}

	// end inline asm
	and.b32  	%r1343, %r1328, %r1342;
	mov.b32 	%r1333, 128;
	// begin inline asm
	{
    .reg .pred p;
    and.b32 %r1331, %r1332, %r1333;    setp.ne.u32 p, %r1331, 0;
    vote.ballot.sync.b32 %r1331, p, 0xffffffff;
    @!p not.b32 %r1331, %r1331;
}

	// end inline asm
	and.b32  	%r1344, %r1331, %r1343;
	clz.b32 	%r1345, %r1344;
	sub.s32 	%r231, 31, %r1345;
	and.b32  	%r1346, %r782, %r1344;
	popc.b32 	%r232, %r1346;
	setp.ne.s32 	%p196, %r306, %r231;
	mov.b32 	%r2164, 0;
	@%p196 bra 	$L__BB9_207;
	mov.u32 	%r1349, _ZZN3cub18CUB_300001_SM_10006detail10radix_sort29DeviceRadixSortOnesweepKernelINS1_5radix10policy_hubIffyE10Policy1000ELNS0_9SortOrderE1EffyiiNS1_21identity_decomposer_tEEEvPT5_SB_PT3_PKSC_PT1_PKSG_PT2_PKSK_T4_iiT6_E1s;
	add.s32 	%r1350, %r1349, %r809;
	shl.b32 	%r1351, %r1332, 2;
	add.s32 	%r1352, %r1350, %r1351;
	atom.shared.add.u32 	%r2164, [%r1352], %r232;
$L__BB9_207:
	ld.param.u32 	%r2064, [_ZN3cub18CUB_300001_SM_10006detail10radix_sort29DeviceRadixSortOnesweepKernelINS1_5radix10policy_hubIffyE10Policy1000ELNS0_9SortOrderE1EffyiiNS1_21identity_decomposer_tEEEvPT5_SB_PT3_PKSC_PT1_PKSG_PT2_PKSK_T4_iiT6__param_9];
	shfl.sync.idx.b32	%r1378|%p197, %r2164, %r231, 31, -1;
	add.s32 	%r235, %r232, %r1378;
	setp.eq.s32 	%p198, %r2136, 2147483647;
	selp.b32 	%r1379, -2147483648, %r2136, %p198;
	shr.u32 	%r1380, %r1379, %r2064;
	and.b32  	%r1375, %r1380, %r151;
	mov.b32 	%r1355, 1;
	// begin inline asm
	{
    .reg .pred p;
    and.b32 %r1353, %r1375, %r1355;    setp.ne.u32 p, %r1353, 0;
    vote.ballot.sync.b32 %r1353, p, 0xffffffff;
    @!p not.b32 %r1353, %r1353;
}

	// end inline asm
	mov.b32 	%r1358, 2;
	// begin inline asm
	{
    .reg .pred p;
    and.b32 %r1356, %r1375, %r1358;    setp.ne.u32 p, %r1356, 0;
    vote.ballot.sync.b32 %r1356, p, 0xffffffff;
    @!p not.b32 %r1356, %r1356;
}

	// end inline asm
	and.b32  	%r1381, %r1356, %r1353;
	mov.b32 	%r1361, 4;
	// begin inline asm
	{
    .reg .pred p;
    and.b32 %r1359, %r1375, %r1361;    setp.ne.u32 p, %r1359, 0;
    vote.ballot.sync.b32 %r1359, p, 0xffffffff;
    @!p not.b32 %r1359, %r1359;
}

	// end inline asm
	and.b32  	%r1382, %r1359, %r1381;
	mov.b32 	%r1364, 8;
	// begin inline asm
	{
    .reg .pred p;
    and.b32 %r1362, %r1375, %r1364;    setp.ne.u32 p, %r1362, 0;
    vote.ballot.sync.b32 %r1362, p, 0xffffffff;
    @!p not.b32 %r1362, %r1362;
}

	// end inline asm
	and.b32  	%r1383, %r1362, %r1382;
	mov.b32 	%r1367, 16;
	// begin inline asm
	{
    .reg .pred p;
    and.b32 %r1365, %r1375, %r1367;    setp.ne.u32 p, %r1365, 0;
    vote.ballot.sync.b32 %r1365, p, 0xffffffff;
    @!p not.b32 %r1365, %r1365;
}

	// end inline asm
	and.b32  	%r1384, %r1365, %r1383;
	mov.b32 	%r1370, 32;
	// begin inline asm
	{
    .reg .pred p;
    and.b32 %r1368, %r1375, %r1370;    setp.ne.u32 p, %r1368, 0;
    vote.ballot.sync.b32 %r1368, p, 0xffffffff;
    @!p not.b32 %r1368, %r1368;
}

	// end inline asm
	and.b32  	%r1385, %r1368, %r1384;
	mov.b32 	%r1373, 64;
	// begin inline asm
	{
    .reg .pred p;
    and.b32 %r1371, %r1375, %r1373;    setp.ne.u32 p, %r1371, 0;
    vote.ballot.sync.b32 %r1371, p, 0xffffffff;
    @!p not.b32 %r1371, %r1371;
}

	// end inline asm
	and.b32  	%r1386, %r1371, %r1385;
	mov.b32 	%r1376, 128;
	// begin inline asm
	{
    .reg .pred p;
    and.b32 %r1374, %r1375, %r1376;    setp.ne.u32 p, %r1374, 0;
    vote.ballot.sync.b32 %r1374, p, 0xffffffff;
    @!p not.b32 %r1374, %r1374;
}

	// end inline asm
	and.b32  	%r1387, %r1374, %r1386;
	clz.b32 	%r1388, %r1387;
	sub.s32 	%r237, 31, %r1388;
	and.b32  	%r1389, %r782, %r1387;
	popc.b32 	%r238, %r1389;
	setp.ne.s32 	%p199, %r306, %r237;
	mov.b32 	%r2165, 0;
	@%p199 bra 	$L__BB9_209;
	mov.u32 	%r1392, _ZZN3cub18CUB_300001_SM_10006detail10radix_sort29DeviceRadixSortOnesweepKernelINS1_5radix10policy_hubIffyE10Policy1000ELNS0_9SortOrderE1EffyiiNS1_21identity_decomposer_tEEEvPT5_SB_PT3_PKSC_PT1_PKSG_PT2_PKSK_T4_iiT6_E1s;
	add.s32 	%r1393, %r1392, %r809;
	shl.b32 	%r1394, %r1375, 2;
	add.s32 	%r1395, %r1393, %r1394;
	atom.shared.add.u32 	%r2165, [%r1395], %r238;
$L__BB9_209:
	ld.param.u32 	%r2065, [_ZN3cub18CUB_300001_SM_10006detail10radix_sort29DeviceRadixSortOnesweepKernelINS1_5radix10policy_hubIffyE10Policy1000ELNS0_9SortOrderE1EffyiiNS1_21identity_decomposer_tEEEvPT5_SB_PT3_PKSC_PT1_PKSG_PT2_PKSK_T4_iiT6__param_9];
	shfl.sync.idx.b32	%r1421|%p200, %r2165, %r237, 31, -1;
	add.s32 	%r241, %r238, %r1421;
	setp.eq.s32 	%p201, %r2135, 2147483647;
	selp.b32 	%r1422, -2147483648, %r2135, %p201;
	shr.u32 	%r1423, %r1422, %r2065;
	and.b32  	%r1418, %r1423, %r151;
	mov.b32 	%r1398, 1;
	// begin inline asm
	{
    .reg .pred p;
    and.b32 %r1396, %r1418, %r1398;    setp.ne.u32 p, %r1396, 0;
    vote.ballot.sync.b32 %r1396, p, 0xffffffff;
    @!p not.b32 %r1396, %r1396;
}

	// end inline asm
	mov.b32 	%r1401, 2;
	// begin inline asm
	{
    .reg .pred p;
    and.b32 %r1399, %r1418, %r1401;    setp.ne.u32 p, %r1399, 0;
    vote.ballot.sync.b32 %r1399, p, 0xffffffff;
    @!p not.b32 %r1399, %r1399;
}

	// end inline asm
	and.b32  	%r1424, %r1399, %r1396;
	mov.b32 	%r1404, 4;
	// begin inline asm
	{
    .reg .pred p;
    and.b32 %r1402, %r1418, %r1404;    setp.ne.u32 p, %r1402, 0;
    vote.ballot.sync.b32 %r1402, p, 0xffffffff;
    @!p not.b32 %r1402, %r1402;
}

	// end inline asm
	and.b32  	%r1425, %r1402, %r1424;
	mov.b32 	%r1407, 8;
	// begin inline asm
	{
    .reg .pred p;
    and.b32 %r1405, %r1418, %r1407;    setp.ne.u32 p, %r1405, 0;
    vote.ballot.sync.b32 %r1405, p, 0xffffffff;
    @!p not.b32 %r1405, %r1405;
}

	// end inline asm
	and.b32  	%r1426, %r1405, %r1425;
	mov.b32 	%r1410, 16;
	// begin inline asm
	{
    .reg .pred p;
    and.b32 %r1408, %r1418, %r1410;    setp.ne.u32 p, %r1408, 0;
    vote.ballot.sync.b32 %r1408, p, 0xffffffff;
    @!p not.b32 %r1408, %r1408;
}

	// end inline asm
	and.b32  	%r1427, %r1408, %r1426;
	mov.b32 	%r1413, 32;
	// begin inline asm
	{
    .reg .pred p;
    and.b32 %r1411, %r1418, %r1413;    setp.ne.u32 p, %r1411, 0;
    vote.ballot.sync.b32 %r1411, p, 0xffffffff;
    @!p not.b32 %r1411, %r1411;
}

	// end inline asm
	and.b32  	%r1428, %r1411, %r1427;
	mov.b32 	%r1416, 64;
	// begin inline asm
	{
    .reg .pred p;
    and.b32 %r1414, %r1418, %r1416;    setp.ne.u32 p, %r1414, 0;
    vote.ballot.sync.b32 %r1414, p, 0xffffffff;
    @!p not.b32 %r1414, %r1414;
}

	// end inline asm
	and.b32  	%r1429, %r1414, %r1428;
	mov.b32 	%r1419, 128;
	// begin inline asm
	{
    .reg .pred p;
    and.b32 %r1417, %r1418, %r1419;    setp.ne.u32 p, %r1417, 0;
    vote.ballot.sync.b32 %r1417, p, 0xffffffff;
    @!p not.b32 %r1417, %r1417;
}

	// end inline asm
	and.b32  	%r1430, %r1417, %r1429;
	clz.b32 	%r1431, %r1430;
	sub.s32 	%r243, 31, %r1431;
	and.b32  	%r1432, %r782, %r1430;
	popc.b32 	%r244, %r1432;
	setp.ne.s32 	%p202, %r306, %r243;
	mov.b32 	%r2166, 0;
	@%p202 bra 	$L__BB9_211;
	mov.u32 	%r1435, _ZZN3cub18CUB_300001_SM_10006detail10radix_sort29DeviceRadixSortOnesweepKernelINS1_5radix10policy_hubIffyE10Policy1000ELNS0_9SortOrderE1EffyiiNS1_21identity_decomposer_tEEEvPT5_SB_PT3_PKSC_PT1_PKSG_PT2_PKSK_T4_iiT6_E1s;
	add.s32 	%r1436, %r1435, %r809;
	shl.b32 	%r1437, %r1418, 2;
	add.s32 	%r1438, %r1436, %r1437;
	atom.shared.add.u32 	%r2166, [%r1438], %r244;
$L__BB9_211:
	ld.param.u32 	%r2066, [_ZN3cub18CUB_300001_SM_10006detail10radix_sort29DeviceRadixSortOnesweepKernelINS1_5radix10policy_hubIffyE10Policy1000ELNS0_9SortOrderE1EffyiiNS1_21identity_decomposer_tEEEvPT5_SB_PT3_PKSC_PT1_PKSG_PT2_PKSK_T4_iiT6__param_9];
	shfl.sync.idx.b32	%r1464|%p203, %r2166, %r243, 31, -1;
	add.s32 	%r247, %r244, %r1464;
	setp.eq.s32 	%p204, %r2134, 2147483647;
	selp.b32 	%r1465, -2147483648, %r2134, %p204;
	shr.u32 	%r1466, %r1465, %r2066;
	and.b32  	%r1461, %r1466, %r151;
	mov.b32 	%r1441, 1;
	// begin inline asm
	{
    .reg .pred p;
    and.b32 %r1439, %r1461, %r1441;    setp.ne.u32 p, %r1439, 0;
    vote.ballot.sync.b32 %r1439, p, 0xffffffff;
    @!p not.b32 %r1439, %r1439;
}

	// end inline asm
	mov.b32 	%r1444, 2;
	// begin inline asm
	{
    .reg .pred p;
    and.b32 %r1442, %r1461, %r1444;    setp.ne.u32 p, %r1442, 0;
    vote.ballot.sync.b32 %r1442, p, 0xffffffff;
    @!p not.b32 %r1442, %r1442;
}

	// end inline asm
	and.b32  	%r1467, %r1442, %r1439;
	mov.b32 	%r1447, 4;
	// begin inline asm
	{
    .reg .pred p;
    and.b32 %r1445, %r1461, %r1447;    setp.ne.u32 p, %r1445, 0;
    vote.ballot.sync.b32 %r1445, p, 0xffffffff;
    @!p not.b32 %r1445, %r1445;
}

	// end inline asm
	and.b32  	%r1468, %r1445, %r1467;
	mov.b32 	%r1450, 8;
	// begin inline asm
	{
    .reg .pred p;
    and.b32 %r1448, %r1461, %r1450;    setp.ne.u32 p, %r1448, 0;
    vote.ballot.sync.b32 %r1448, p, 0xffffffff;
    @!p not.b32 %r1448, %r1448;
}

	// end inline asm
	and.b32  	%r1469, %r1448, %r1468;
	mov.b32 	%r1453, 16;
	// begin inline asm
	{
    .reg .pred p;
    and.b32 %r1451, %r1461, %r1453;    setp.ne.u32 p, %r1451, 0;
    vote.ballot.sync.b32 %r1451, p, 0xffffffff;
    @!p not.b32 %r1451, %r1451;
}

	// end inline asm
	and.b32  	%r1470, %r1451, %r1469;
	mov.b32 	%r1456, 32;
	// begin inline asm
	{
    .reg .pred p;
    and.b32 %r1454, %r1461, %r1456;    setp.ne.u32 p, %r1454, 0;
    vote.ballot.sync.b32 %r1454, p, 0xffffffff;
    @!p not.b32 %r1454, %r1454;
}

	// end inline asm
	and.b32  	%r1471, %r1454, %r1470;
	mov.b32 	%r1459, 64;
	// begin inline asm
	{
    .reg .pred p;
    and.b32 %r1457, %r1461, %r1459;    setp.ne.u32 p, %r1457, 0;
    vote.ballot.sync.b32 %r1457, p, 0xffffffff;
    @!p not.b32 %r1457, %r1457;
}

	// end inline asm
	and.b32  	%r1472, %r1457, %r1471;
	mov.b32 	%r1462, 128;
	// begin inline asm
	{
    .reg .pred p;
    and.b32 %r1460, %r1461, %r1462;    setp.ne.u32 p, %r1460, 0;
    vote.ballot.sync.b32 %r1460, p, 0xffffffff;
    @!p not.b32 %r1460, %r1460;
}

	// end inline asm
	and.b32  	%r1473, %r1460, %r1472;
	clz.b32 	%r1474, %r1473;
	sub.s32 	%r249, 31, %r1474;
	and.b32  	%r1475, %r782, %r1473;
	popc.b32 	%r250, %r1475;
	setp.ne.s32 	%p205, %r306, %r249;
	mov.b32 	%r2167, 0;
	@%p205 bra 	$L__BB9_213;
	mov.u32 	%r1478, _ZZN3cub18CUB_300001_SM_10006detail10radix_sort29DeviceRadixSortOnesweepKernelINS1_5radix10policy_hubIffyE10Policy1000ELNS0_9SortOrderE1EffyiiNS1_21identity_decomposer_tEEEvPT5_SB_PT3_PKSC_PT1_PKSG_PT2_PKSK_T4_iiT6_E1s;
	add.s32 	%r1479, %r1478, %r809;
	shl.b32 	%r1480, %r1461, 2;
	add.s32 	%r1481, %r1479, %r1480;
	atom.shared.add.u32 	%r2167, [%r1481], %r250;
$L__BB9_213:
	setp.gt.u32 	%p206, %r1, 255;
	shfl.sync.idx.b32	%r1482|%p207, %r2167, %r249, 31, -1;
	add.s32 	%r1483, %r250, %r1482;
	bar.sync 	0;
	shl.b32 	%r1484, %r157, 2;
	mov.u32 	%r1485, _ZZN3cub18CUB_300001_SM_10006detail10radix_sort29DeviceRadixSortOnesweepKernelINS1_5radix10policy_hubIffyE10Policy1000ELNS0_9SortOrderE1EffyiiNS1_21identity_decomposer_tEEEvPT5_SB_PT3_PKSC_PT1_PKSG_PT2_PKSK_T4_iiT6_E1s;
	add.s32 	%r253, %r1485, %r1484;
	st.shared.u32 	[%r253+-4], %r2150;
	shl.b32 	%r1486, %r163, 2;
	add.s32 	%r254, %r1485, %r1486;
	st.shared.u32 	[%r254+-4], %r2149;
	shl.b32 	%r1487, %r169, 2;
	add.s32 	%r255, %r1485, %r1487;
	st.shared.u32 	[%r255+-4], %r2148;
	shl.b32 	%r1488, %r175, 2;
	add.s32 	%r256, %r1485, %r1488;
	st.shared.u32 	[%r256+-4], %r2147;
	shl.b32 	%r1489, %r181, 2;
	add.s32 	%r257, %r1485, %r1489;
	st.shared.u32 	[%r257+-4], %r2146;
	shl.b32 	%r1490, %r187, 2;
	add.s32 	%r258, %r1485, %r1490;
	st.shared.u32 	[%r258+-4], %r2145;
	shl.b32 	%r1491, %r193, 2;
	add.s32 	%r259, %r1485, %r1491;
	st.shared.u32 	[%r259+-4], %r2144;
	shl.b32 	%r1492, %r199, 2;
	add.s32 	%r260, %r1485, %r1492;
	st.shared.u32 	[%r260+-4], %r2143;
	shl.b32 	%r1493, %r205, 2;
	add.s32 	%r261, %r1485, %r1493;
	st.shared.u32 	[%r261+-4], %r2142;
	shl.b32 	%r1494, %r211, 2;
	add.s32 	%r262, %r1485, %r1494;
	st.shared.u32 	[%r262+-4], %r2141;
	shl.b32 	%r1495, %r217, 2;
	add.s32 	%r263, %r1485, %r1495;
	st.shared.u32 	[%r263+-4], %r2140;
	shl.b32 	%r1496, %r223, 2;
	add.s32 	%r264, %r1485, %r1496;
	st.shared.u32 	[%r264+-4], %r2139;
	shl.b32 	%r1497, %r229, 2;
	add.s32 	%r265, %r1485, %r1497;
	st.shared.u32 	[%r265+-4], %r2138;
	shl.b32 	%r1498, %r235, 2;
	add.s32 	%r266, %r1485, %r1498;
	st.shared.u32 	[%r266+-4], %r2137;
	shl.b32 	%r1499, %r241, 2;
	add.s32 	%r267, %r1485, %r1499;
	st.shared.u32 	[%r267+-4], %r2136;
	shl.b32 	%r1500, %r247, 2;
	add.s32 	%r268, %r1485, %r1500;
	st.shared.u32 	[%r268+-4], %r2135;
	shl.b32 	%r1501, %r1483, 2;
	add.s32 	%r269, %r1485, %r1501;
	st.shared.u32 	[%r269+-4], %r2134;
	shl.b32 	%r1502, %r1, 3;
	add.s32 	%r1503, %r1485, %r1502;
	add.s32 	%r270, %r1503, 26112;
	@%p206 bra 	$L__BB9_221;
	ld.param.u64 	%rd437, [_ZN3cub18CUB_300001_SM_10006detail10radix_sort29DeviceRadixSortOnesweepKernelINS1_5radix10policy_hubIffyE10Policy1000ELNS0_9SortOrderE1EffyiiNS1_21identity_decomposer_tEEEvPT5_SB_PT3_PKSC_PT1_PKSG_PT2_PKSK_T4_iiT6__param_3];
	cvta.to.global.u64 	%rd93, %rd437;
	shl.b64 	%rd94, %rd9, 3;
	add.s64 	%rd95, %rd93, %rd94;
	ld.global.u64 	%rd96, [%rd95];
	cvt.s64.s32 	%rd97, %r148;
	sub.s64 	%rd456, %rd96, %rd97;
	st.shared.u64 	[%r270], %rd456;
	setp.lt.s32 	%p208, %r3, 1;
	mov.u32 	%r2171, %r2129;
	@%p208 bra 	$L__BB9_220;
	mov.b32 	%r2169, -1;
	mov.u32 	%r2168, %r3;
	mov.u32 	%r2171, %r2129;
$L__BB9_216:
	ld.param.u64 	%rd430, [_ZN3cub18CUB_300001_SM_10006detail10radix_sort29DeviceRadixSortOnesweepKernelINS1_5radix10policy_hubIffyE10Policy1000ELNS0_9SortOrderE1EffyiiNS1_21identity_decomposer_tEEEvPT5_SB_PT3_PKSC_PT1_PKSG_PT2_PKSK_T4_iiT6__param_0];
	add.s32 	%r274, %r2168, -1;
	shl.b32 	%r1505, %r274, 8;
	add.s32 	%r1506, %r1505, %r1;
	cvta.to.global.u64 	%rd98, %rd430;
	mul.wide.s32 	%rd99, %r1506, 4;
	add.s64 	%rd19, %rd98, %rd99;
$L__BB9_217:
	membar.cta;
	ld.volatile.global.u32 	%r275, [%rd19];
	setp.eq.s32 	%p209, %r275, 0;
	@%p209 bra 	$L__BB9_217;
	and.b32  	%r1507, %r275, 1073741823;
	add.s32 	%r2171, %r1507, %r2171;
	setp.gt.s32 	%p210, %r275, -1;
	vote.sync.ballot.b32 	%r2169, %p210, %r2169;
	setp.gt.u32 	%p212, %r2168, 1;
	and.pred  	%p213, %p210, %p212;
	mov.u32 	%r2168, %r274;
	@%p213 bra 	$L__BB9_216;
	ld.shared.u64 	%rd456, [%r270];
$L__BB9_220:
	ld.param.u64 	%rd431, [_ZN3cub18CUB_300001_SM_10006detail10radix_sort29DeviceRadixSortOnesweepKernelINS1_5radix10policy_hubIffyE10Policy1000ELNS0_9SortOrderE1EffyiiNS1_21identity_decomposer_tEEEvPT5_SB_PT3_PKSC_PT1_PKSG_PT2_PKSK_T4_iiT6__param_0];
	or.b32  	%r1508, %r2171, -2147483648;
	cvta.to.global.u64 	%rd100, %rd431;
	shl.b32 	%r1509, %r3, 8;
	add.s32 	%r1510, %r1509, %r1;
	mul.wide.s32 	%rd101, %r1510, 4;
	add.s64 	%rd102, %rd100, %rd101;
	st.volatile.global.u32 	[%rd102], %r1508;
	sub.s32 	%r1511, %r2171, %r2129;
	cvt.s64.s32 	%rd103, %r1511;
	add.s64 	%rd104, %rd456, %rd103;
	st.shared.u64 	[%r270], %rd104;
$L__BB9_221:
	ld.param.u32 	%r2042, [_ZN3cub18CUB_300001_SM_10006detail10radix_sort29DeviceRadixSortOnesweepKernelINS1_5radix10policy_hubIffyE10Policy1000ELNS0_9SortOrderE1EffyiiNS1_21identity_decomposer_tEEEvPT5_SB_PT3_PKSC_PT1_PKSG_PT2_PKSK_T4_iiT6__param_8];
	ld.param.u64 	%rd434, [_ZN3cub18CUB_300001_SM_10006detail10radix_sort29DeviceRadixSortOnesweepKernelINS1_5radix10policy_hubIffyE10Policy1000ELNS0_9SortOrderE1EffyiiNS1_21identity_decomposer_tEEEvPT5_SB_PT3_PKSC_PT1_PKSG_PT2_PKSK_T4_iiT6__param_2];
	setp.gt.u32 	%p214, %r1, 255;
	mad.lo.s32 	%r279, %r3, 6528, 6528;
	setp.lt.s32 	%p215, %r279, %r2042;
	setp.eq.s64 	%p216, %rd434, 0;
	or.pred  	%p217, %p216, %p215;
	or.pred  	%p218, %p214, %p217;
	@%p218 bra 	$L__BB9_223;
	ld.param.u64 	%rd435, [_ZN3cub18CUB_300001_SM_10006detail10radix_sort29DeviceRadixSortOnesweepKernelINS1_5radix10policy_hubIffyE10Policy1000ELNS0_9SortOrderE1EffyiiNS1_21identity_decomposer_tEEEvPT5_SB_PT3_PKSC_PT1_PKSG_PT2_PKSK_T4_iiT6__param_2];
	ld.shared.u64 	%rd105, [%r270];
	cvt.s64.s32 	%rd106, %r2129;
	cvt.s64.s32 	%rd107, %r148;
	add.s64 	%rd108, %rd107, %rd106;
	add.s64 	%rd109, %rd108, %rd105;
	cvta.to.global.u64 	%rd110, %rd435;
	shl.b64 	%rd111, %rd9, 3;
	add.s64 	%rd112, %rd110, %rd111;
	st.global.u64 	[%rd112], %rd109;
$L__BB9_223:
	ld.param.u32 	%r2043, [_ZN3cub18CUB_300001_SM_10006detail10radix_sort29DeviceRadixSortOnesweepKernelINS1_5radix10policy_hubIffyE10Policy1000ELNS0_9SortOrderE1EffyiiNS1_21identity_decomposer_tEEEvPT5_SB_PT3_PKSC_PT1_PKSG_PT2_PKSK_T4_iiT6__param_8];
	ld.param.u64 	%rd438, [_ZN3cub18CUB_300001_SM_10006detail10radix_sort29DeviceRadixSortOnesweepKernelINS1_5radix10policy_hubIffyE10Policy1000ELNS0_9SortOrderE1EffyiiNS1_21identity_decomposer_tEEEvPT5_SB_PT3_PKSC_PT1_PKSG_PT2_PKSK_T4_iiT6__param_4];
	cvta.to.global.u64 	%rd22, %rd438;
	shl.b32 	%r1512, %r1, 2;
	add.s32 	%r280, %r1485, %r1512;
	setp.gt.s32 	%p219, %r279, %r2043;
	bar.sync 	0;
	@%p219 bra 	$L__BB9_225;
	ld.param.u32 	%r2067, [_ZN3cub18CUB_300001_SM_10006detail10radix_sort29DeviceRadixSortOnesweepKernelINS1_5radix10policy_hubIffyE10Policy1000ELNS0_9SortOrderE1EffyiiNS1_21identity_decomposer_tEEEvPT5_SB_PT3_PKSC_PT1_PKSG_PT2_PKSK_T4_iiT6__param_9];
	ld.shared.u32 	%r1514, [%r280];
	setp.eq.s32 	%p220, %r1514, 2147483647;
	selp.b32 	%r1515, -2147483648, %r1514, %p220;
	shr.u32 	%r1516, %r1515, %r2067;
	and.b32  	%r1517, %r1516, %r151;
	shl.b32 	%r1518, %r1517, 3;
	add.s32 	%r1520, %r1485, 26112;
	add.s32 	%r1521, %r1520, %r1518;
	ld.shared.u64 	%rd113, [%r1521];
	add.s64 	%rd114, %rd113, %rd9;
	setp.lt.s32 	%p221, %r1514, 0;
	selp.b32 	%r1522, 0, 2147483647, %p221;
	xor.b32  	%r1523, %r1522, %r1514;
	shl.b64 	%rd115, %rd114, 2;
	add.s64 	%rd116, %rd22, %rd115;
	st.global.u32 	[%rd116], %r1523;
	bar.warp.sync 	-1;
	ld.shared.u32 	%r1524, [%r280+1536];
	setp.eq.s32 	%p222, %r1524, 2147483647;
	selp.b32 	%r1525, -2147483648, %r1524, %p222;
	shr.u32 	%r1526, %r1525, %r2067;
	and.b32  	%r1527, %r1526, %r151;
	shl.b32 	%r1528, %r1527, 3;
	add.s32 	%r1529, %r1520, %r1528;
	ld.shared.u64 	%rd117, [%r1529];
	add.s64 	%rd118, %rd117, %rd9;
	setp.lt.s32 	%p223, %r1524, 0;
	selp.b32 	%r1530, 0, 2147483647, %p223;
	xor.b32  	%r1531, %r1530, %r1524;
	shl.b64 	%rd119, %rd118, 2;
	add.s64 	%rd120, %rd22, %rd119;
	st.global.u32 	[%rd120+1536], %r1531;
	bar.warp.sync 	-1;
	ld.shared.u32 	%r1532, [%r280+3072];
	setp.eq.s32 	%p224, %r1532, 2147483647;
	selp.b32 	%r1533, -2147483648, %r1532, %p224;
	shr.u32 	%r1534, %r1533, %r2067;
	and.b32  	%r1535, %r1534, %r151;
	shl.b32 	%r1536, %r1535, 3;
	add.s32 	%r1537, %r1520, %r1536;
	ld.shared.u64 	%rd121, [%r1537];
	add.s64 	%rd122, %rd121, %rd9;
	setp.lt.s32 	%p225, %r1532, 0;
	selp.b32 	%r1538, 0, 2147483647, %p225;
	xor.b32  	%r1539, %r1538, %r1532;
	shl.b64 	%rd123, %rd122, 2;
	add.s64 	%rd124, %rd22, %rd123;
	st.global.u32 	[%rd124+3072], %r1539;
	bar.warp.sync 	-1;
	ld.shared.u32 	%r1540, [%r280+4608];
	setp.eq.s32 	%p226, %r1540, 2147483647;
	selp.b32 	%r1541, -2147483648, %r1540, %p226;
	shr.u32 	%r1542, %r1541, %r2067;
	and.b32  	%r1543, %r1542, %r151;
	shl.b32 	%r1544, %r1543, 3;
	add.s32 	%r1545, %r1520, %r1544;
	ld.shared.u64 	%rd125, [%r1545];
	add.s64 	%rd126, %rd125, %rd9;
	setp.lt.s32 	%p227, %r1540, 0;
	selp.b32 	%r1546, 0, 2147483647, %p227;
	xor.b32  	%r1547, %r1546, %r1540;
	shl.b64 	%rd127, %rd126, 2;
	add.s64 	%rd128, %rd22, %rd127;
	st.global.u32 	[%rd128+4608], %r1547;
	bar.warp.sync 	-1;
	ld.shared.u32 	%r1548, [%r280+6144];
	setp.eq.s32 	%p228, %r1548, 2147483647;
	selp.b32 	%r1549, -2147483648, %r1548, %p228;
	shr.u32 	%r1550, %r1549, %r2067;
	and.b32  	%r1551, %r1550, %r151;
	shl.b32 	%r1552, %r1551, 3;
	add.s32 	%r1553, %r1520, %r1552;
	ld.shared.u64 	%rd129, [%r1553];
	add.s64 	%rd130, %rd129, %rd9;
	setp.lt.s32 	%p229, %r1548, 0;
	selp.b32 	%r1554, 0, 2147483647, %p229;
	xor.b32  	%r1555, %r1554, %r1548;
	shl.b64 	%rd131, %rd130, 2;
	add.s64 	%rd132, %rd22, %rd131;
	st.global.u32 	[%rd132+6144], %r1555;
	bar.warp.sync 	-1;
	ld.shared.u32 	%r1556, [%r280+7680];
	setp.eq.s32 	%p230, %r1556, 2147483647;
	selp.b32 	%r1557, -2147483648, %r1556, %p230;
	shr.u32 	%r1558, %r1557, %r2067;
	and.b32  	%r1559, %r1558, %r151;
	shl.b32 	%r1560, %r1559, 3;
	add.s32 	%r1561, %r1520, %r1560;
	ld.shared.u64 	%rd133, [%r1561];
	add.s64 	%rd134, %rd133, %rd9;
	setp.lt.s32 	%p231, %r1556, 0;
	selp.b32 	%r1562, 0, 2147483647, %p231;
	xor.b32  	%r1563, %r1562, %r1556;
	shl.b64 	%rd135, %rd134, 2;
	add.s64 	%rd136, %rd22, %rd135;
	st.global.u32 	[%rd136+7680], %r1563;
	bar.warp.sync 	-1;
	ld.shared.u32 	%r1564, [%r280+9216];
	setp.eq.s32 	%p232, %r1564, 2147483647;
	selp.b32 	%r1565, -2147483648, %r1564, %p232;
	shr.u32 	%r1566, %r1565, %r2067;
	and.b32  	%r1567, %r1566, %r151;
	shl.b32 	%r1568, %r1567, 3;
	add.s32 	%r1569, %r1520, %r1568;
	ld.shared.u64 	%rd137, [%r1569];
	add.s64 	%rd138, %rd137, %rd9;
	setp.lt.s32 	%p233, %r1564, 0;
	selp.b32 	%r1570, 0, 2147483647, %p233;
	xor.b32  	%r1571, %r1570, %r1564;
	shl.b64 	%rd139, %rd138, 2;
	add.s64 	%rd140, %rd22, %rd139;
	st.global.u32 	[%rd140+9216], %r1571;
	bar.warp.sync 	-1;
	ld.shared.u32 	%r1572, [%r280+10752];
	setp.eq.s32 	%p234, %r1572, 2147483647;
	selp.b32 	%r1573, -2147483648, %r1572, %p234;
	shr.u32 	%r1574, %r1573, %r2067;
	and.b32  	%r1575, %r1574, %r151;
	shl.b32 	%r1576, %r1575, 3;
	add.s32 	%r1577, %r1520, %r1576;
	ld.shared.u64 	%rd141, [%r1577];
	add.s64 	%rd142, %rd141, %rd9;
	setp.lt.s32 	%p235, %r1572, 0;
	selp.b32 	%r1578, 0, 2147483647, %p235;
	xor.b32  	%r1579, %r1578, %r1572;
	shl.b64 	%rd143, %rd142, 2;
	add.s64 	%rd144, %rd22, %rd143;
	st.global.u32 	[%rd144+10752], %r1579;
	bar.warp.sync 	-1;
	ld.shared.u32 	%r1580, [%r280+12288];
	setp.eq.s32 	%p236, %r1580, 2147483647;
	selp.b32 	%r1581, -2147483648, %r1580, %p236;
	shr.u32 	%r1582, %r1581, %r2067;
	and.b32  	%r1583, %r1582, %r151;
	shl.b32 	%r1584, %r1583, 3;
	add.s32 	%r1585, %r1520, %r1584;
	ld.shared.u64 	%rd145, [%r1585];
	add.s64 	%rd146, %rd145, %rd9;
	setp.lt.s32 	%p237, %r1580, 0;
	selp.b32 	%r1586, 0, 2147483647, %p237;
	xor.b32  	%r1587, %r1586, %r1580;
	shl.b64 	%rd147, %rd146, 2;
	add.s64 	%rd148, %rd22, %rd147;
	st.global.u32 	[%rd148+12288], %r1587;
	bar.warp.sync 	-1;
	ld.shared.u32 	%r1588, [%r280+13824];
	setp.eq.s32 	%p238, %r1588, 2147483647;
	selp.b32 	%r1589, -2147483648, %r1588, %p238;
	shr.u32 	%r1590, %r1589, %r2067;
	and.b32  	%r1591, %r1590, %r151;
	shl.b32 	%r1592, %r1591, 3;
	add.s32 	%r1593, %r1520, %r1592;
	ld.shared.u64 	%rd149, [%r1593];
	add.s64 	%rd150, %rd149, %rd9;
	setp.lt.s32 	%p239, %r1588, 0;
	selp.b32 	%r1594, 0, 2147483647, %p239;
	xor.b32  	%r1595, %r1594, %r1588;
	shl.b64 	%rd151, %rd150, 2;
	add.s64 	%rd152, %rd22, %rd151;
	st.global.u32 	[%rd152+13824], %r1595;
	bar.warp.sync 	-1;
	ld.shared.u32 	%r1596, [%r280+15360];
	setp.eq.s32 	%p240, %r1596, 2147483647;
	selp.b32 	%r1597, -2147483648, %r1596, %p240;
	shr.u32 	%r1598, %r1597, %r2067;
	and.b32  	%r1599, %r1598, %r151;
	shl.b32 	%r1600, %r1599, 3;
	add.s32 	%r1601, %r1520, %r1600;
	ld.shared.u64 	%rd153, [%r1601];
	add.s64 	%rd154, %rd153, %rd9;
	setp.lt.s32 	%p241, %r1596, 0;
	selp.b32 	%r1602, 0, 2147483647, %p241;
	xor.b32  	%r1603, %r1602, %r1596;
	shl.b64 	%rd155, %rd154, 2;
	add.s64 	%rd156, %rd22, %rd155;
	st.global.u32 	[%rd156+15360], %r1603;
	bar.warp.sync 	-1;
	ld.shared.u32 	%r1604, [%r280+16896];
	setp.eq.s32 	%p242, %r1604, 2147483647;
	selp.b32 	%r1605, -2147483648, %r1604, %p242;
	shr.u32 	%r1606, %r1605, %r2067;
	and.b32  	%r1607, %r1606, %r151;
	shl.b32 	%r1608, %r1607, 3;
	add.s32 	%r1609, %r1520, %r1608;
	ld.shared.u64 	%rd157, [%r1609];
	add.s64 	%rd158, %rd157, %rd9;
	setp.lt.s32 	%p243, %r1604, 0;
	selp.b32 	%r1610, 0, 2147483647, %p243;
	xor.b32  	%r1611, %r1610, %r1604;
	shl.b64 	%rd159, %rd158, 2;
	add.s64 	%rd160, %rd22, %rd159;
	st.global.u32 	[%rd160+16896], %r1611;
	bar.warp.sync 	-1;
	ld.shared.u32 	%r1612, [%r280+18432];
	setp.eq.s32 	%p244, %r1612, 2147483647;
	selp.b32 	%r1613, -2147483648, %r1612, %p244;
	shr.u32 	%r1614, %r1613, %r2067;
	and.b32  	%r1615, %r1614, %r151;
	shl.b32 	%r1616, %r1615, 3;
	add.s32 	%r1617, %r1520, %r1616;
	ld.shared.u64 	%rd161, [%r1617];
	add.s64 	%rd162, %rd161, %rd9;
	setp.lt.s32 	%p245, %r1612, 0;
	selp.b32 	%r1618, 0, 2147483647, %p245;
	xor.b32  	%r1619, %r1618, %r1612;
	shl.b64 	%rd163, %rd162, 2;
	add.s64 	%rd164, %rd22, %rd163;
	st.global.u32 	[%rd164+18432], %r1619;
	bar.warp.sync 	-1;
	ld.shared.u32 	%r1620, [%r280+19968];
	setp.eq.s32 	%p246, %r1620, 2147483647;
	selp.b32 	%r1621, -2147483648, %r1620, %p246;
	shr.u32 	%r1622, %r1621, %r2067;
	and.b32  	%r1623, %r1622, %r151;
	shl.b32 	%r1624, %r1623, 3;
	add.s32 	%r1625, %r1520, %r1624;
	ld.shared.u64 	%rd165, [%r1625];
	add.s64 	%rd166, %rd165, %rd9;
	setp.lt.s32 	%p247, %r1620, 0;
	selp.b32 	%r1626, 0, 2147483647, %p247;
	xor.b32  	%r1627, %r1626, %r1620;
	shl.b64 	%rd167, %rd166, 2;
	add.s64 	%rd168, %rd22, %rd167;
	st.global.u32 	[%rd168+19968], %r1627;
	bar.warp.sync 	-1;
	ld.shared.u32 	%r1628, [%r280+21504];
	setp.eq.s32 	%p248, %r1628, 2147483647;
	selp.b32 	%r1629, -2147483648, %r1628, %p248;
	shr.u32 	%r1630, %r1629, %r2067;
	and.b32  	%r1631, %r1630, %r151;
	shl.b32 	%r1632, %r1631, 3;
	add.s32 	%r1633, %r1520, %r1632;
	ld.shared.u64 	%rd169, [%r1633];
	add.s64 	%rd170, %rd169, %rd9;
	setp.lt.s32 	%p249, %r1628, 0;
	selp.b32 	%r1634, 0, 2147483647, %p249;
	xor.b32  	%r1635, %r1634, %r1628;
	shl.b64 	%rd171, %rd170, 2;
	add.s64 	%rd172, %rd22, %rd171;
	st.global.u32 	[%rd172+21504], %r1635;
	bar.warp.sync 	-1;
	ld.shared.u32 	%r1636, [%r280+23040];
	setp.eq.s32 	%p250, %r1636, 2147483647;
	selp.b32 	%r1637, -2147483648, %r1636, %p250;
	shr.u32 	%r1638, %r1637, %r2067;
	and.b32  	%r1639, %r1638, %r151;
	shl.b32 	%r1640, %r1639, 3;
	add.s32 	%r1641, %r1520, %r1640;
	ld.shared.u64 	%rd173, [%r1641];
	add.s64 	%rd174, %rd173, %rd9;
	setp.lt.s32 	%p251, %r1636, 0;
	selp.b32 	%r1642, 0, 2147483647, %p251;
	xor.b32  	%r1643, %r1642, %r1636;
	shl.b64 	%rd175, %rd174, 2;
	add.s64 	%rd176, %rd22, %rd175;
	st.global.u32 	[%rd176+23040], %r1643;
	bar.warp.sync 	-1;
	ld.shared.u32 	%r1644, [%r280+24576];
	setp.eq.s32 	%p252, %r1644, 2147483647;
	selp.b32 	%r1645, -2147483648, %r1644, %p252;
	shr.u32 	%r1646, %r1645, %r2067;
	and.b32  	%r1647, %r1646, %r151;
	shl.b32 	%r1648, %r1647, 3;
	add.s32 	%r1649, %r1520, %r1648;
	ld.shared.u64 	%rd177, [%r1649];
	add.s64 	%rd178, %rd177, %rd9;
	setp.lt.s32 	%p253, %r1644, 0;
	selp.b32 	%r1650, 0, 2147483647, %p253;
	xor.b32  	%r1651, %r1650, %r1644;
	shl.b64 	%rd179, %rd178, 2;
	add.s64 	%rd180, %rd22, %rd179;
	st.global.u32 	[%rd180+24576], %r1651;
	bar.warp.sync 	-1;
	bra.uni 	$L__BB9_260;
$L__BB9_225:
	ld.param.u32 	%r2044, [_ZN3cub18CUB_300001_SM_10006detail10radix_sort29DeviceRadixSortOnesweepKernelINS1_5radix10policy_hubIffyE10Policy1000ELNS0_9SortOrderE1EffyiiNS1_21identity_decomposer_tEEEvPT5_SB_PT3_PKSC_PT1_PKSG_PT2_PKSK_T4_iiT6__param_8];
	mad.lo.s32 	%r281, %r3, -6528, %r2044;
	setp.ge.s32 	%p254, %r1, %r281;
	@%p254 bra 	$L__BB9_227;
	ld.param.u32 	%r2068, [_ZN3cub18CUB_300001_SM_10006detail10radix_sort29DeviceRadixSortOnesweepKernelINS1_5radix10policy_hubIffyE10Policy1000ELNS0_9SortOrderE1EffyiiNS1_21identity_decomposer_tEEEvPT5_SB_PT3_PKSC_PT1_PKSG_PT2_PKSK_T4_iiT6__param_9];
	ld.shared.u32 	%r1652, [%r280];
	setp.eq.s32 	%p255, %r1652, 2147483647;
	selp.b32 	%r1653, -2147483648, %r1652, %p255;
	shr.u32 	%r1654, %r1653, %r2068;
	and.b32  	%r1655, %r1654, %r151;
	shl.b32 	%r1656, %r1655, 3;
	add.s32 	%r1658, %r1485, %r1656;
	ld.shared.u64 	%rd181, [%r1658+26112];
	setp.lt.s32 	%p256, %r1652, 0;
	selp.b32 	%r1659, 0, 2147483647, %p256;
	xor.b32  	%r1660, %r1659, %r1652;
	add.s64 	%rd182, %rd181, %rd9;
	shl.b64 	%rd183, %rd182, 2;
	add.s64 	%rd184, %rd22, %rd183;
	st.global.u32 	[%rd184], %r1660;
$L__BB9_227:
	bar.warp.sync 	-1;
	add.s32 	%r1661, %r1, 384;
	setp.ge.s32 	%p257, %r1661, %r281;
	@%p257 bra 	$L__BB9_229;
	ld.param.u32 	%r2069, [_ZN3cub18CUB_300001_SM_10006detail10radix_sort29DeviceRadixSortOnesweepKernelINS1_5radix10policy_hubIffyE10Policy1000ELNS0_9SortOrderE1EffyiiNS1_21identity_decomposer_tEEEvPT5_SB_PT3_PKSC_PT1_PKSG_PT2_PKSK_T4_iiT6__param_9];
	ld.shared.u32 	%r1662, [%r280+1536];
	setp.eq.s32 	%p258, %r1662, 2147483647;
	selp.b32 	%r1663, -2147483648, %r1662, %p258;
	shr.u32 	%r1664, %r1663, %r2069;
	and.b32  	%r1665, %r1664, %r151;
	shl.b32 	%r1666, %r1665, 3;
	add.s32 	%r1668, %r1485, %r1666;
	ld.shared.u64 	%rd185, [%r1668+26112];
	setp.lt.s32 	%p259, %r1662, 0;
	selp.b32 	%r1669, 0, 2147483647, %p259;
	xor.b32  	%r1670, %r1669, %r1662;
	add.s64 	%rd186, %rd185, %rd9;
	shl.b64 	%rd187, %rd186, 2;
	add.s64 	%rd188, %rd22, %rd187;
	st.global.u32 	[%rd188+1536], %r1670;
$L__BB9_229:
	bar.warp.sync 	-1;
	add.s32 	%r1671, %r1, 768;
	setp.ge.s32 	%p260, %r1671, %r281;
	@%p260 bra 	$L__BB9_231;
	ld.param.u32 	%r2070, [_ZN3cub18CUB_300001_SM_10006detail10radix_sort29DeviceRadixSortOnesweepKernelINS1_5radix10policy_hubIffyE10Policy1000ELNS0_9SortOrderE1EffyiiNS1_21identity_decomposer_tEEEvPT5_SB_PT3_PKSC_PT1_PKSG_PT2_PKSK_T4_iiT6__param_9];
	ld.shared.u32 	%r1672, [%r280+3072];
	setp.eq.s32 	%p261, %r1672, 2147483647;
	selp.b32 	%r1673, -2147483648, %r1672, %p261;
	shr.u32 	%r1674, %r1673, %r2070;
	and.b32  	%r1675, %r1674, %r151;
	shl.b32 	%r1676, %r1675, 3;
	add.s32 	%r1678, %r1485, %r1676;
	ld.shared.u64 	%rd189, [%r1678+26112];
	setp.lt.s32 	%p262, %r1672, 0;
	selp.b32 	%r1679, 0, 2147483647, %p262;
	xor.b32  	%r1680, %r1679, %r1672;
	add.s64 	%rd190, %rd189, %rd9;
	shl.b64 	%rd191, %rd190, 2;
	add.s64 	%rd192, %rd22, %rd191;
	st.global.u32 	[%rd192+3072], %r1680;
$L__BB9_231:
	bar.warp.sync 	-1;
	add.s32 	%r1681, %r1, 1152;
	setp.ge.s32 	%p263, %r1681, %r281;
	@%p263 bra 	$L__BB9_233;
	ld.param.u32 	%r2071, [_ZN3cub18CUB_300001_SM_10006detail10radix_sort29DeviceRadixSortOnesweepKernelINS1_5radix10policy_hubIffyE10Policy1000ELNS0_9SortOrderE1EffyiiNS1_21identity_decomposer_tEEEvPT5_SB_PT3_PKSC_PT1_PKSG_PT2_PKSK_T4_iiT6__param_9];
	ld.shared.u32 	%r1682, [%r280+4608];
	setp.eq.s32 	%p264, %r1682, 2147483647;
	selp.b32 	%r1683, -2147483648, %r1682, %p264;
	shr.u32 	%r1684, %r1683, %r2071;
	and.b32  	%r1685, %r1684, %r151;
	shl.b32 	%r1686, %r1685, 3;
	add.s32 	%r1688, %r1485, %r1686;
	ld.shared.u64 	%rd193, [%r1688+26112];
	setp.lt.s32 	%p265, %r1682, 0;
	selp.b32 	%r1689, 0, 2147483647, %p265;
	xor.b32  	%r1690, %r1689, %r1682;
	add.s64 	%rd194, %rd193, %rd9;
	shl.b64 	%rd195, %rd194, 2;
	add.s64 	%rd196, %rd22, %rd195;
	st.global.u32 	[%rd196+4608], %r1690;
$L__BB9_233:
	bar.warp.sync 	-1;
	add.s32 	%r1691, %r1, 1536;
	setp.ge.s32 	%p266, %r1691, %r281;
	@%p266 bra 	$L__BB9_235;
	ld.param.u32 	%r2072, [_ZN3cub18CUB_300001_SM_10006detail10radix_sort29DeviceRadixSortOnesweepKernelINS1_5radix10policy_hubIffyE10Policy1000ELNS0_9SortOrderE1EffyiiNS1_21identity_decomposer_tEEEvPT5_SB_PT3_PKSC_PT1_PKSG_PT2_PKSK_T4_iiT6__param_9];
	ld.shared.u32 	%r1692, [%r280+6144];
	setp.eq.s32 	%p267, %r1692, 2147483647;
	selp.b32 	%r1693, -2147483648, %r1692, %p267;
	shr.u32 	%r1694, %r1693, %r2072;
	and.b32  	%r1695, %r1694, %r151;
	shl.b32 	%r1696, %r1695, 3;
	add.s32 	%r1698, %r1485, %r1696;
	ld.shared.u64 	%rd197, [%r1698+26112];
	setp.lt.s32 	%p268, %r1692, 0;
	selp.b32 	%r1699, 0, 2147483647, %p268;
	xor.b32  	%r1700, %r1699, %r1692;
	add.s64 	%rd198, %rd197, %rd9;
	shl.b64 	%rd199, %rd198, 2;
	add.s64 	%rd200, %rd22, %rd199;
	st.global.u32 	[%rd200+6144], %r1700;
$L__BB9_235:
	bar.warp.sync 	-1;
	add.s32 	%r1701, %r1, 1920;
	setp.ge.s32 	%p269, %r1701, %r281;
	@%p269 bra 	$L__BB9_237;
	ld.param.u32 	%r2073, [_ZN3cub18CUB_300001_SM_10006detail10radix_sort29DeviceRadixSortOnesweepKernelINS1_5radix10policy_hubIffyE10Policy1000ELNS0_9SortOrderE1EffyiiNS1_21identity_decomposer_tEEEvPT5_SB_PT3_PKSC_PT1_PKSG_PT2_PKSK_T4_iiT6__param_9];
	ld.shared.u32 	%r1702, [%r280+7680];
	setp.eq.s32 	%p270, %r1702, 2147483647;
	selp.b32 	%r1703, -2147483648, %r1702, %p270;
	shr.u32 	%r1704, %r1703, %r2073;
	and.b32  	%r1705, %r1704, %r151;
	shl.b32 	%r1706, %r1705, 3;
	add.s32 	%r1708, %r1485, %r1706;
	ld.shared.u64 	%rd201, [%r1708+26112];
	setp.lt.s32 	%p271, %r1702, 0;
	selp.b32 	%r1709, 0, 2147483647, %p271;
	xor.b32  	%r1710, %r1709, %r1702;
	add.s64 	%rd202, %rd201, %rd9;
	shl.b64 	%rd203, %rd202, 2;
	add.s64 	%rd204, %rd22, %rd203;
	st.global.u32 	[%rd204+7680], %r1710;
$L__BB9_237:
	bar.warp.sync 	-1;
	add.s32 	%r1711, %r1, 2304;
	setp.ge.s32 	%p272, %r1711, %r281;
	@%p272 bra 	$L__BB9_239;
	ld.param.u32 	%r2074, [_ZN3cub18CUB_300001_SM_10006detail10radix_sort29DeviceRadixSortOnesweepKernelINS1_5radix10policy_hubIffyE10Policy1000ELNS0_9SortOrderE1EffyiiNS1_21identity_decomposer_tEEEvPT5_SB_PT3_PKSC_PT1_PKSG_PT2_PKSK_T4_iiT6__param_9];
	ld.shared.u32 	%r1712, [%r280+9216];
	setp.eq.s32 	%p273, %r1712, 2147483647;
	selp.b32 	%r1713, -2147483648, %r1712, %p273;
	shr.u32 	%r1714, %r1713, %r2074;
	and.b32  	%r1715, %r1714, %r151;
	shl.b32 	%r1716, %r1715, 3;
	add.s32 	%r1718, %r1485, %r1716;
	ld.shared.u64 	%rd205, [%r1718+26112];
	setp.lt.s32 	%p274, %r1712, 0;
	selp.b32 	%r1719, 0, 2147483647, %p274;
	xor.b32  	%r1720, %r1719, %r1712;
	add.s64 	%rd206, %rd205, %rd9;
	shl.b64 	%rd207, %rd206, 2;
	add.s64 	%rd208, %rd22, %rd207;
	st.global.u32 	[%rd208+9216], %r1720;
$L__BB9_239:
	bar.warp.sync 	-1;
	add.s32 	%r1721, %r1, 2688;
	setp.ge.s32 	%p275, %r1721, %r281;
	@%p275 bra 	$L__BB9_241;
	ld.param.u32 	%r2075, [_ZN3cub18CUB_300001_SM_10006detail10radix_sort29DeviceRadixSortOnesweepKernelINS1_5radix10policy_hubIffyE10Policy1000ELNS0_9SortOrderE1EffyiiNS1_21identity_decomposer_tEEEvPT5_SB_PT3_PKSC_PT1_PKSG_PT2_PKSK_T4_iiT6__param_9];
	ld.shared.u32 	%r1722, [%r280+10752];
	setp.eq.s32 	%p276, %r1722, 2147483647;
	selp.b32 	%r1723, -2147483648, %r1722, %p276;
	shr.u32 	%r1724, %r1723, %r2075;
	and.b32  	%r1725, %r1724, %r151;
	shl.b32 	%r1726, %r1725, 3;
	add.s32 	%r1728, %r1485, %r1726;
	ld.shared.u64 	%rd209, [%r1728+26112];
	setp.lt.s32 	%p277, %r1722, 0;
	selp.b32 	%r1729, 0, 2147483647, %p277;
	xor.b32  	%r1730, %r1729, %r1722;
	add.s64 	%rd210, %rd209, %rd9;
	shl.b64 	%rd211, %rd210, 2;
	add.s64 	%rd212, %rd22, %rd211;
	st.global.u32 	[%rd212+10752], %r1730;
$L__BB9_241:
	bar.warp.sync 	-1;
	or.b32  	%r1731, %r1, 3072;
	setp.ge.s32 	%p278, %r1731, %r281;
	@%p278 bra 	$L__BB9_243;
	ld.param.u32 	%r2076, [_ZN3cub18CUB_300001_SM_10006detail10radix_sort29DeviceRadixSortOnesweepKernelINS1_5radix10policy_hubIffyE10Policy1000ELNS0_9SortOrderE1EffyiiNS1_21identity_decomposer_tEEEvPT5_SB_PT3_PKSC_PT1_PKSG_PT2_PKSK_T4_iiT6__param_9];
	ld.shared.u32 	%r1732, [%r280+12288];
	setp.eq.s32 	%p279, %r1732, 2147483647;
	selp.b32 	%r1733, -2147483648, %r1732, %p279;
	shr.u32 	%r1734, %r1733, %r2076;
	and.b32  	%r1735, %r1734, %r151;
	shl.b32 	%r1736, %r1735, 3;
	add.s32 	%r1738, %r1485, %r1736;
	ld.shared.u64 	%rd213, [%r1738+26112];
	setp.lt.s32 	%p280, %r1732, 0;
	selp.b32 	%r1739, 0, 2147483647, %p280;
	xor.b32  	%r1740, %r1739, %r1732;
	add.s64 	%rd214, %rd213, %rd9;
	shl.b64 	%rd215, %rd214, 2;
	add.s64 	%rd216, %rd22, %rd215;
	st.global.u32 	[%rd216+12288], %r1740;
$L__BB9_243:
	bar.warp.sync 	-1;
	add.s32 	%r1741, %r1, 3456;
	setp.ge.s32 	%p281, %r1741, %r281;
	@%p281 bra 	$L__BB9_245;
	ld.param.u32 	%r2077, [_ZN3cub18CUB_300001_SM_10006detail10radix_sort29DeviceRadixSortOnesweepKernelINS1_5radix10policy_hubIffyE10Policy1000ELNS0_9SortOrderE1EffyiiNS1_21identity_decomposer_tEEEvPT5_SB_PT3_PKSC_PT1_PKSG_PT2_PKSK_T4_iiT6__param_9];
	ld.shared.u32 	%r1742, [%r280+13824];
	setp.eq.s32 	%p282, %r1742, 2147483647;
	selp.b32 	%r1743, -2147483648, %r1742, %p282;
	shr.u32 	%r1744, %r1743, %r2077;
	and.b32  	%r1745, %r1744, %r151;
	shl.b32 	%r1746, %r1745, 3;
	add.s32 	%r1748, %r1485, %r1746;
	ld.shared.u64 	%rd217, [%r1748+26112];
	setp.lt.s32 	%p283, %r1742, 0;
	selp.b32 	%r1749, 0, 2147483647, %p283;
	xor.b32  	%r1750, %r1749, %r1742;
	add.s64 	%rd218, %rd217, %rd9;
	shl.b64 	%rd219, %rd218, 2;
	add.s64 	%rd220, %rd22, %rd219;
	st.global.u32 	[%rd220+13824], %r1750;
$L__BB9_245:
	bar.warp.sync 	-1;
	add.s32 	%r1751, %r1, 3840;
	setp.ge.s32 	%p284, %r1751, %r281;
	@%p284 bra 	$L__BB9_247;
	ld.param.u32 	%r2078, [_ZN3cub18CUB_300001_SM_10006detail10radix_sort29DeviceRadixSortOnesweepKernelINS1_5radix10policy_hubIffyE10Policy1000ELNS0_9SortOrderE1EffyiiNS1_21identity_decomposer_tEEEvPT5_SB_PT3_PKSC_PT1_PKSG_PT2_PKSK_T4_iiT6__param_9];
	ld.shared.u32 	%r1752, [%r280+15360];
	setp.eq.s32 	%p285, %r1752, 2147483647;
	selp.b32 	%r1753, -2147483648, %r1752, %p285;
	shr.u32 	%r1754, %r1753, %r2078;
	and.b32  	%r1755, %r1754, %r151;
	shl.b32 	%r1756, %r1755, 3;
	add.s32 	%r1758, %r1485, %r1756;
	ld.shared.u64 	%rd221, [%r1758+26112];
	setp.lt.s32 	%p286, %r1752, 0;
	selp.b32 	%r1759, 0, 2147483647, %p286;
	xor.b32  	%r1760, %r1759, %r1752;
	add.s64 	%rd222, %rd221, %rd9;
	shl.b64 	%rd223, %rd222, 2;
	add.s64 	%rd224, %rd22, %rd223;
	st.global.u32 	[%rd224+15360], %r1760;
$L__BB9_247:
	bar.warp.sync 	-1;
	add.s32 	%r1761, %r1, 4224;
	setp.ge.s32 	%p287, %r1761, %r281;
	@%p287 bra 	$L__BB9_249;
	ld.param.u32 	%r2079, [_ZN3cub18CUB_300001_SM_10006detail10radix_sort29DeviceRadixSortOnesweepKernelINS1_5radix10policy_hubIffyE10Policy1000ELNS0_9SortOrderE1EffyiiNS1_21identity_decomposer_tEEEvPT5_SB_PT3_PKSC_PT1_PKSG_PT2_PKSK_T4_iiT6__param_9];
	ld.shared.u32 	%r1762, [%r280+16896];
	setp.eq.s32 	%p288, %r1762, 2147483647;
	selp.b32 	%r1763, -2147483648, %r1762, %p288;
	shr.u32 	%r1764, %r1763, %r2079;
	and.b32  	%r1765, %r1764, %r151;
	shl.b32 	%r1766, %r1765, 3;
	add.s32 	%r1768, %r1485, %r1766;
	ld.shared.u64 	%rd225, [%r1768+26112];
	setp.lt.s32 	%p289, %r1762, 0;
	selp.b32 	%r1769, 0, 2147483647, %p289;
	xor.b32  	%r1770, %r1769, %r1762;
	add.s64 	%rd226, %rd225, %rd9;
	shl.b64 	%rd227, %rd226, 2;
	add.s64 	%rd228, %rd22, %rd227;
	st.global.u32 	[%rd228+16896], %r1770;
$L__BB9_249:
	bar.warp.sync 	-1;
	add.s32 	%r1771, %r1, 4608;
	setp.ge.s32 	%p290, %r1771, %r281;
	@%p290 bra 	$L__BB9_251;
	ld.param.u32 	%r2080, [_ZN3cub18CUB_300001_SM_10006detail10radix_sort29DeviceRadixSortOnesweepKernelINS1_5radix10policy_hubIffyE10Policy1000ELNS0_9SortOrderE1EffyiiNS1_21identity_decomposer_tEEEvPT5_SB_PT3_PKSC_PT1_PKSG_PT2_PKSK_T4_iiT6__param_9];
	ld.shared.u32 	%r1772, [%r280+18432];
	setp.eq.s32 	%p291, %r1772, 2147483647;
	selp.b32 	%r1773, -2147483648, %r1772, %p291;
	shr.u32 	%r1774, %r1773, %r2080;
	and.b32  	%r1775, %r1774, %r151;
	shl.b32 	%r1776, %r1775, 3;
	add.s32 	%r1778, %r1485, %r1776;
	ld.shared.u64 	%rd229, [%r1778+26112];
	setp.lt.s32 	%p292, %r1772, 0;
	selp.b32 	%r1779, 0, 2147483647, %p292;
	xor.b32  	%r1780, %r1779, %r1772;
	add.s64 	%rd230, %rd229, %rd9;
	shl.b64 	%rd231, %rd230, 2;
	add.s64 	%rd232, %rd22, %rd231;
	st.global.u32 	[%rd232+18432], %r1780;
$L__BB9_251:
	bar.warp.sync 	-1;
	add.s32 	%r1781, %r1, 4992;
	setp.ge.s32 	%p293, %r1781, %r281;
	@%p293 bra 	$L__BB9_253;
	ld.param.u32 	%r2081, [_ZN3cub18CUB_300001_SM_10006detail10radix_sort29DeviceRadixSortOnesweepKernelINS1_5radix10policy_hubIffyE10Policy1000ELNS0_9SortOrderE1EffyiiNS1_21identity_decomposer_tEEEvPT5_SB_PT3_PKSC_PT1_PKSG_PT2_PKSK_T4_iiT6__param_9];
	ld.shared.u32 	%r1782, [%r280+19968];
	setp.eq.s32 	%p294, %r1782, 2147483647;
	selp.b32 	%r1783, -2147483648, %r1782, %p294;
	shr.u32 	%r1784, %r1783, %r2081;
	and.b32  	%r1785, %r1784, %r151;
	shl.b32 	%r1786, %r1785, 3;
	add.s32 	%r1788, %r1485, %r1786;
	ld.shared.u64 	%rd233, [%r1788+26112];
	setp.lt.s32 	%p295, %r1782, 0;
	selp.b32 	%r1789, 0, 2147483647, %p295;
	xor.b32  	%r1790, %r1789, %r1782;
	add.s64 	%rd234, %rd233, %rd9;
	shl.b64 	%rd235, %rd234, 2;
	add.s64 	%rd236, %rd22, %rd235;
	st.global.u32 	[%rd236+19968], %r1790;
$L__BB9_253:
	bar.warp.sync 	-1;
	add.s32 	%r1791, %r1, 5376;
	setp.ge.s32 	%p296, %r1791, %r281;
	@%p296 bra 	$L__BB9_255;
	ld.param.u32 	%r2082, [_ZN3cub18CUB_300001_SM_10006detail10radix_sort29DeviceRadixSortOnesweepKernelINS1_5radix10policy_hubIffyE10Policy1000ELNS0_9SortOrderE1EffyiiNS1_21identity_decomposer_tEEEvPT5_SB_PT3_PKSC_PT1_PKSG_PT2_PKSK_T4_iiT6__param_9];
	ld.shared.u32 	%r1792, [%r280+21504];
	setp.eq.s32 	%p297, %r1792, 2147483647;
	selp.b32 	%r1793, -2147483648, %r1792, %p297;
	shr.u32 	%r1794, %r1793, %r2082;
	and.b32  	%r1795, %r1794, %r151;
	shl.b32 	%r1796, %r1795, 3;
	add.s32 	%r1798, %r1485, %r1796;
	ld.shared.u64 	%rd237, [%r1798+26112];
	setp.lt.s32 	%p298, %r1792, 0;
	selp.b32 	%r1799, 0, 2147483647, %p298;
	xor.b32  	%r1800, %r1799, %r1792;
	add.s64 	%rd238, %rd237, %rd9;
	shl.b64 	%rd239, %rd238, 2;
	add.s64 	%rd240, %rd22, %rd239;
	st.global.u32 	[%rd240+21504], %r1800;
$L__BB9_255:
	bar.warp.sync 	-1;
	add.s32 	%r1801, %r1, 5760;
	setp.ge.s32 	%p299, %r1801, %r281;
	@%p299 bra 	$L__BB9_257;
	ld.param.u32 	%r2083, [_ZN3cub18CUB_300001_SM_10006detail10radix_sort29DeviceRadixSortOnesweepKernelINS1_5radix10policy_hubIffyE10Policy1000ELNS0_9SortOrderE1EffyiiNS1_21identity_decomposer_tEEEvPT5_SB_PT3_PKSC_PT1_PKSG_PT2_PKSK_T4_iiT6__param_9];
	ld.shared.u32 	%r1802, [%r280+23040];
	setp.eq.s32 	%p300, %r1802, 2147483647;
	selp.b32 	%r1803, -2147483648, %r1802, %p300;
	shr.u32 	%r1804, %r1803, %r2083;
	and.b32  	%r1805, %r1804, %r151;
	shl.b32 	%r1806, %r1805, 3;
	add.s32 	%r1808, %r1485, %r1806;
	ld.shared.u64 	%rd241, [%r1808+26112];
	setp.lt.s32 	%p301, %r1802, 0;
	selp.b32 	%r1809, 0, 2147483647, %p301;
	xor.b32  	%r1810, %r1809, %r1802;
	add.s64 	%rd242, %rd241, %rd9;
	shl.b64 	%rd243, %rd242, 2;
	add.s64 	%rd244, %rd22, %rd243;
	st.global.u32 	[%rd244+23040], %r1810;
$L__BB9_257:
	bar.warp.sync 	-1;
	or.b32  	%r1811, %r1, 6144;
	setp.ge.s32 	%p302, %r1811, %r281;
	@%p302 bra 	$L__BB9_259;
	ld.param.u32 	%r2084, [_ZN3cub18CUB_300001_SM_10006detail10radix_sort29DeviceRadixSortOnesweepKernelINS1_5radix10policy_hubIffyE10Policy1000ELNS0_9SortOrderE1EffyiiNS1_21identity_decomposer_tEEEvPT5_SB_PT3_PKSC_PT1_PKSG_PT2_PKSK_T4_iiT6__param_9];
	ld.shared.u32 	%r1812, [%r280+24576];
	setp.eq.s32 	%p303, %r1812, 2147483647;
	selp.b32 	%r1813, -2147483648, %r1812, %p303;
	shr.u32 	%r1814, %r1813, %r2084;
	and.b32  	%r1815, %r1814, %r151;
	shl.b32 	%r1816, %r1815, 3;
	add.s32 	%r1818, %r1485, %r1816;
	ld.shared.u64 	%rd245, [%r1818+26112];
	setp.lt.s32 	%p304, %r1812, 0;
	selp.b32 	%r1819, 0, 2147483647, %p304;
	xor.b32  	%r1820, %r1819, %r1812;
	add.s64 	%rd246, %rd245, %rd9;
	shl.b64 	%rd247, %rd246, 2;
	add.s64 	%rd248, %rd22, %rd247;
	st.global.u32 	[%rd248+24576], %r1820;
$L__BB9_259:
	bar.warp.sync 	-1;
$L__BB9_260:
	ld.param.u32 	%r2085, [_ZN3cub18CUB_300001_SM_10006detail10radix_sort29DeviceRadixSortOnesweepKernelINS1_5radix10policy_hubIffyE10Policy1000ELNS0_9SortOrderE1EffyiiNS1_21identity_decomposer_tEEEvPT5_SB_PT3_PKSC_PT1_PKSG_PT2_PKSK_T4_iiT6__param_9];
	ld.param.u32 	%r2045, [_ZN3cub18CUB_300001_SM_10006detail10radix_sort29DeviceRadixSortOnesweepKernelINS1_5radix10policy_hubIffyE10Policy1000ELNS0_9SortOrderE1EffyiiNS1_21identity_decomposer_tEEEvPT5_SB_PT3_PKSC_PT1_PKSG_PT2_PKSK_T4_iiT6__param_8];
	setp.gt.s32 	%p305, %r279, %r2045;
	ld.shared.u32 	%r1821, [%r280];
	setp.eq.s32 	%p306, %r1821, 2147483647;
	selp.b32 	%r1822, -2147483648, %r1821, %p306;
	shr.u32 	%r1823, %r1822, %r2085;
	and.b32  	%r282, %r1823, %r151;
	ld.shared.u32 	%r1824, [%r280+1536];
	setp.eq.s32 	%p307, %r1824, 2147483647;
	selp.b32 	%r1825, -2147483648, %r1824, %p307;
	shr.u32 	%r1826, %r1825, %r2085;
	and.b32  	%r283, %r1826, %r151;
	ld.shared.u32 	%r1827, [%r280+3072];
	setp.eq.s32 	%p308, %r1827, 2147483647;
	selp.b32 	%r1828, -2147483648, %r1827, %p308;
	shr.u32 	%r1829, %r1828, %r2085;
	and.b32  	%r284, %r1829, %r151;
	ld.shared.u32 	%r1830, [%r280+4608];
	setp.eq.s32 	%p309, %r1830, 2147483647;
	selp.b32 	%r1831, -2147483648, %r1830, %p309;
	shr.u32 	%r1832, %r1831, %r2085;
	and.b32  	%r285, %r1832, %r151;
	ld.shared.u32 	%r1833, [%r280+6144];
	setp.eq.s32 	%p310, %r1833, 2147483647;
	selp.b32 	%r1834, -2147483648, %r1833, %p310;
	shr.u32 	%r1835, %r1834, %r2085;
	and.b32  	%r286, %r1835, %r151;
	ld.shared.u32 	%r1836, [%r280+7680];
	setp.eq.s32 	%p311, %r1836, 2147483647;
	selp.b32 	%r1837, -2147483648, %r1836, %p311;
	shr.u32 	%r1838, %r1837, %r2085;
	and.b32  	%r287, %r1838, %r151;
	ld.shared.u32 	%r1839, [%r280+9216];
	setp.eq.s32 	%p312, %r1839, 2147483647;
	selp.b32 	%r1840, -2147483648, %r1839, %p312;
	shr.u32 	%r1841, %r1840, %r2085;
	and.b32  	%r288, %r1841, %r151;
	ld.shared.u32 	%r1842, [%r280+10752];
	setp.eq.s32 	%p313, %r1842, 2147483647;
	selp.b32 	%r1843, -2147483648, %r1842, %p313;
	shr.u32 	%r1844, %r1843, %r2085;
	and.b32  	%r289, %r1844, %r151;
	ld.shared.u32 	%r1845, [%r280+12288];
	setp.eq.s32 	%p314, %r1845, 2147483647;
	selp.b32 	%r1846, -2147483648, %r1845, %p314;
	shr.u32 	%r1847, %r1846, %r2085;
	and.b32  	%r290, %r1847, %r151;
	ld.shared.u32 	%r1848, [%r280+13824];
	setp.eq.s32 	%p315, %r1848, 2147483647;
	selp.b32 	%r1849, -2147483648, %r1848, %p315;
	shr.u32 	%r1850, %r1849, %r2085;
	and.b32  	%r291, %r1850, %r151;
	ld.shared.u32 	%r1851, [%r280+15360];
	setp.eq.s32 	%p316, %r1851, 2147483647;
	selp.b32 	%r1852, -2147483648, %r1851, %p316;
	shr.u32 	%r1853, %r1852, %r2085;
	and.b32  	%r292, %r1853, %r151;
	ld.shared.u32 	%r1854, [%r280+16896];
	setp.eq.s32 	%p317, %r1854, 2147483647;
	selp.b32 	%r1855, -2147483648, %r1854, %p317;
	shr.u32 	%r1856, %r1855, %r2085;
	and.b32  	%r293, %r1856, %r151;
	ld.shared.u32 	%r1857, [%r280+18432];
	setp.eq.s32 	%p318, %r1857, 2147483647;
	selp.b32 	%r1858, -2147483648, %r1857, %p318;
	shr.u32 	%r1859, %r1858, %r2085;
	and.b32  	%r294, %r1859, %r151;
	ld.shared.u32 	%r1860, [%r280+19968];
	setp.eq.s32 	%p319, %r1860, 2147483647;
	selp.b32 	%r1861, -2147483648, %r1860, %p319;
	shr.u32 	%r1862, %r1861, %r2085;
	and.b32  	%r295, %r1862, %r151;
	ld.shared.u32 	%r1863, [%r280+21504];
	setp.eq.s32 	%p320, %r1863, 2147483647;
	selp.b32 	%r1864, -2147483648, %r1863, %p320;
	shr.u32 	%r1865, %r1864, %r2085;
	and.b32  	%r296, %r1865, %r151;
	ld.shared.u32 	%r1866, [%r280+23040];
	setp.eq.s32 	%p321, %r1866, 2147483647;
	selp.b32 	%r1867, -2147483648, %r1866, %p321;
	shr.u32 	%r1868, %r1867, %r2085;
	and.b32  	%r297, %r1868, %r151;
	ld.shared.u32 	%r1869, [%r280+24576];
	setp.eq.s32 	%p322, %r1869, 2147483647;
	selp.b32 	%r1870, -2147483648, %r1869, %p322;
	shr.u32 	%r1871, %r1870, %r2085;
	and.b32  	%r298, %r1871, %r151;
	@%p305 bra 	$L__BB9_262;
	ld.param.u64 	%rd443, [_ZN3cub18CUB_300001_SM_10006detail10radix_sort29DeviceRadixSortOnesweepKernelINS1_5radix10policy_hubIffyE10Policy1000ELNS0_9SortOrderE1EffyiiNS1_21identity_decomposer_tEEEvPT5_SB_PT3_PKSC_PT1_PKSG_PT2_PKSK_T4_iiT6__param_7];
	cvta.to.global.u64 	%rd249, %rd443;
	and.b32  	%r1875, %r1, 31;
	or.b32  	%r1876, %r568, %r1875;
	cvt.u64.u32 	%rd250, %r1876;
	mul.lo.s32 	%r1877, %r3, 6528;
	cvt.s64.s32 	%rd251, %r1877;
	add.s64 	%rd252, %rd250, %rd251;
	shl.b64 	%rd253, %rd252, 2;
	add.s64 	%rd254, %rd249, %rd253;
	ld.global.f32 	%f252, [%rd254];
	ld.global.f32 	%f253, [%rd254+128];
	ld.global.f32 	%f254, [%rd254+256];
	ld.global.f32 	%f255, [%rd254+384];
	ld.global.f32 	%f256, [%rd254+512];
	ld.global.f32 	%f257, [%rd254+640];
	ld.global.f32 	%f258, [%rd254+768];
	ld.global.f32 	%f259, [%rd254+896];
	ld.global.f32 	%f260, [%rd254+1024];
	ld.global.f32 	%f261, [%rd254+1152];
	ld.global.f32 	%f262, [%rd254+1280];
	ld.global.f32 	%f263, [%rd254+1408];
	ld.global.f32 	%f264, [%rd254+1536];
	ld.global.f32 	%f265, [%rd254+1664];
	ld.global.f32 	%f266, [%rd254+1792];
	ld.global.f32 	%f267, [%rd254+1920];
	ld.global.f32 	%f268, [%rd254+2048];
	bra.uni 	$L__BB9_296;
$L__BB9_262:
	ld.param.u32 	%r2046, [_ZN3cub18CUB_300001_SM_10006detail10radix_sort29DeviceRadixSortOnesweepKernelINS1_5radix10policy_hubIffyE10Policy1000ELNS0_9SortOrderE1EffyiiNS1_21identity_decomposer_tEEEvPT5_SB_PT3_PKSC_PT1_PKSG_PT2_PKSK_T4_iiT6__param_8];
	ld.param.u64 	%rd444, [_ZN3cub18CUB_300001_SM_10006detail10radix_sort29DeviceRadixSortOnesweepKernelINS1_5radix10policy_hubIffyE10Policy1000ELNS0_9SortOrderE1EffyiiNS1_21identity_decomposer_tEEEvPT5_SB_PT3_PKSC_PT1_PKSG_PT2_PKSK_T4_iiT6__param_7];
	cvta.to.global.u64 	%rd255, %rd444;
	cvt.s64.s32 	%rd256, %r308;
	add.s64 	%rd257, %rd7, %rd256;
	shl.b64 	%rd258, %rd257, 2;
	add.s64 	%rd23, %rd255, %rd258;
	cvt.u32.u64 	%r1879, %rd7;
	sub.s32 	%r299, %r2046, %r308;
	setp.ge.s32 	%p323, %r1879, %r299;
	@%p323 bra 	$L__BB9_264;
	ld.global.f32 	%f252, [%rd23];
$L__BB9_264:
	add.s32 	%r1881, %r1879, 32;
	setp.ge.s32 	%p324, %r1881, %r299;
	@%p324 bra 	$L__BB9_266;
	ld.global.f32 	%f253, [%rd23+128];
$L__BB9_266:
	add.s32 	%r1883, %r1879, 64;
	setp.ge.s32 	%p325, %r1883, %r299;
	@%p325 bra 	$L__BB9_268;
	ld.global.f32 	%f254, [%rd23+256];
$L__BB9_268:
	add.s32 	%r1885, %r1879, 96;
	setp.ge.s32 	%p326, %r1885, %r299;
	@%p326 bra 	$L__BB9_270;
	ld.global.f32 	%f255, [%rd23+384];
$L__BB9_270:
	add.s32 	%r1887, %r1879, 128;
	setp.ge.s32 	%p327, %r1887, %r299;
	@%p327 bra 	$L__BB9_272;
	ld.global.f32 	%f256, [%rd23+512];
$L__BB9_272:
	add.s32 	%r1889, %r1879, 160;
	setp.ge.s32 	%p328, %r1889, %r299;
	@%p328 bra 	$L__BB9_274;
	ld.global.f32 	%f257, [%rd23+640];
$L__BB9_274:
	add.s32 	%r1891, %r1879, 192;
	setp.ge.s32 	%p329, %r1891, %r299;
	@%p329 bra 	$L__BB9_276;
	ld.global.f32 	%f258, [%rd23+768];
$L__BB9_276:
	add.s32 	%r1893, %r1879, 224;
	setp.ge.s32 	%p330, %r1893, %r299;
	@%p330 bra 	$L__BB9_278;
	ld.param.u64 	%rd445, [_ZN3cub18CUB_300001_SM_10006detail10radix_sort29DeviceRadixSortOnesweepKernelINS1_5radix10policy_hubIffyE10Policy1000ELNS0_9SortOrderE1EffyiiNS1_21identity_decomposer_tEEEvPT5_SB_PT3_PKSC_PT1_PKSG_PT2_PKSK_T4_iiT6__param_7];
	cvta.to.global.u64 	%rd259, %rd445;
	add.s64 	%rd263, %rd259, %rd258;
	ld.global.f32 	%f259, [%rd263+896];
$L__BB9_278:
	add.s32 	%r1896, %r1879, 256;
	setp.ge.s32 	%p331, %r1896, %r299;
	@%p331 bra 	$L__BB9_280;
	ld.param.u64 	%rd446, [_ZN3cub18CUB_300001_SM_10006detail10radix_sort29DeviceRadixSortOnesweepKernelINS1_5radix10policy_hubIffyE10Policy1000ELNS0_9SortOrderE1EffyiiNS1_21identity_decomposer_tEEEvPT5_SB_PT3_PKSC_PT1_PKSG_PT2_PKSK_T4_iiT6__param_7];
	cvta.to.global.u64 	%rd264, %rd446;
	cvt.s64.s32 	%rd265, %r308;
	add.s64 	%rd266, %rd7, %rd265;
	shl.b64 	%rd267, %rd266, 2;
	add.s64 	%rd268, %rd264, %rd267;
	ld.global.f32 	%f260, [%rd268+1024];
$L__BB9_280:
	add.s32 	%r1899, %r1879, 288;
	setp.ge.s32 	%p332, %r1899, %r299;
	@%p332 bra 	$L__BB9_282;
	ld.param.u64 	%rd447, [_ZN3cub18CUB_300001_SM_10006detail10radix_sort29DeviceRadixSortOnesweepKernelINS1_5radix10policy_hubIffyE10Policy1000ELNS0_9SortOrderE1EffyiiNS1_21identity_decomposer_tEEEvPT5_SB_PT3_PKSC_PT1_PKSG_PT2_PKSK_T4_iiT6__param_7];
	cvta.to.global.u64 	%rd269, %rd447;
	cvt.s64.s32 	%rd270, %r308;
	add.s64 	%rd271, %rd7, %rd270;
	shl.b64 	%rd272, %rd271, 2;
	add.s64 	%rd273, %rd269, %rd272;
	ld.global.f32 	%f261, [%rd273+1152];
$L__BB9_282:
	add.s32 	%r1902, %r1879, 320;
	setp.ge.s32 	%p333, %r1902, %r299;
	@%p333 bra 	$L__BB9_284;
	ld.param.u64 	%rd448, [_ZN3cub18CUB_300001_SM_10006detail10radix_sort29DeviceRadixSortOnesweepKernelINS1_5radix10policy_hubIffyE10Policy1000ELNS0_9SortOrderE1EffyiiNS1_21identity_decomposer_tEEEvPT5_SB_PT3_PKSC_PT1_PKSG_PT2_PKSK_T4_iiT6__param_7];
	cvta.to.global.u64 	%rd274, %rd448;
	cvt.s64.s32 	%rd275, %r308;
	add.s64 	%rd276, %rd7, %rd275;
	shl.b64 	%rd277, %rd276, 2;
	add.s64 	%rd278, %rd274, %rd277;
	ld.global.f32 	%f262, [%rd278+1280];
$L__BB9_284:
	add.s32 	%r1905, %r1879, 352;
	setp.ge.s32 	%p334, %r1905, %r299;
	@%p334 bra 	$L__BB9_286;
	ld.param.u64 	%rd449, [_ZN3cub18CUB_300001_SM_10006detail10radix_sort29DeviceRadixSortOnesweepKernelINS1_5radix10policy_hubIffyE10Policy1000ELNS0_9SortOrderE1EffyiiNS1_21identity_decomposer_tEEEvPT5_SB_PT3_PKSC_PT1_PKSG_PT2_PKSK_T4_iiT6__param_7];
	cvta.to.global.u64 	%rd279, %rd449;
	mul.lo.s32 	%r1906, %r3, 6528;
	cvt.s64.s32 	%rd280, %r1906;
	add.s64 	%rd281, %rd7, %rd280;
	shl.b64 	%rd282, %rd281, 2;
	add.s64 	%rd283, %rd279, %rd282;
	ld.global.f32 	%f263, [%rd283+1408];
$L__BB9_286:
	add.s32 	%r1908, %r1879, 384;
	setp.ge.s32 	%p335, %r1908, %r299;
	@%p335 bra 	$L__BB9_288;
	ld.param.u64 	%rd450, [_ZN3cub18CUB_300001_SM_10006detail10radix_sort29DeviceRadixSortOnesweepKernelINS1_5radix10policy_hubIffyE10Policy1000ELNS0_9SortOrderE1EffyiiNS1_21identity_decomposer_tEEEvPT5_SB_PT3_PKSC_PT1_PKSG_PT2_PKSK_T4_iiT6__param_7];
	cvta.to.global.u64 	%rd284, %rd450;
	mul.lo.s32 	%r1909, %r3, 6528;
	cvt.s64.s32 	%rd285, %r1909;
	add.s64 	%rd286, %rd7, %rd285;
	shl.b64 	%rd287, %rd286, 2;
	add.s64 	%rd288, %rd284, %rd287;
	ld.global.f32 	%f264, [%rd288+1536];
$L__BB9_288:
	cvt.u32.u64 	%r1910, %rd7;
	add.s32 	%r1911, %r1910, 416;
	setp.ge.s32 	%p336, %r1911, %r299;
	@%p336 bra 	$L__BB9_290;
	ld.param.u64 	%rd451, [_ZN3cub18CUB_300001_SM_10006detail10radix_sort29DeviceRadixSortOnesweepKernelINS1_5radix10policy_hubIffyE10Policy1000ELNS0_9SortOrderE1EffyiiNS1_21identity_decomposer_tEEEvPT5_SB_PT3_PKSC_PT1_PKSG_PT2_PKSK_T4_iiT6__param_7];
	cvta.to.global.u64 	%rd289, %rd451;
	mul.lo.s32 	%r1912, %r3, 6528;
	cvt.s64.s32 	%rd290, %r1912;
	add.s64 	%rd291, %rd7, %rd290;
	shl.b64 	%rd292, %rd291, 2;
	add.s64 	%rd293, %rd289, %rd292;
	ld.global.f32 	%f265, [%rd293+1664];
$L__BB9_290:
	cvt.u32.u64 	%r1913, %rd7;
	add.s32 	%r1914, %r1913, 448;
	setp.ge.s32 	%p337, %r1914, %r299;
	@%p337 bra 	$L__BB9_292;
	ld.param.u64 	%rd452, [_ZN3cub18CUB_300001_SM_10006detail10radix_sort29DeviceRadixSortOnesweepKernelINS1_5radix10policy_hubIffyE10Policy1000ELNS0_9SortOrderE1EffyiiNS1_21identity_decomposer_tEEEvPT5_SB_PT3_PKSC_PT1_PKSG_PT2_PKSK_T4_iiT6__param_7];
	cvta.to.global.u64 	%rd294, %rd452;
	mul.lo.s32 	%r1915, %r3, 6528;
	cvt.s64.s32 	%rd295, %r1915;
	add.s64 	%rd296, %rd7, %rd295;
	shl.b64 	%rd297, %rd296, 2;
	add.s64 	%rd298, %rd294, %rd297;
	ld.global.f32 	%f266, [%rd298+1792];
$L__BB9_292:
	cvt.u32.u64 	%r1916, %rd7;
	add.s32 	%r1917, %r1916, 480;
	setp.ge.s32 	%p338, %r1917, %r299;
	@%p338 bra 	$L__BB9_294;
	ld.param.u64 	%rd453, [_ZN3cub18CUB_300001_SM_10006detail10radix_sort29DeviceRadixSortOnesweepKernelINS1_5radix10policy_hubIffyE10Policy1000ELNS0_9SortOrderE1EffyiiNS1_21identity_decomposer_tEEEvPT5_SB_PT3_PKSC_PT1_PKSG_PT2_PKSK_T4_iiT6__param_7];
	cvta.to.global.u64 	%rd299, %rd453;
	mul.lo.s32 	%r1918, %r3, 6528;
	cvt.s64.s32 	%rd300, %r1918;
	add.s64 	%rd301, %rd7, %rd300;
	shl.b64 	%rd302, %rd301, 2;
	add.s64 	%rd303, %rd299, %rd302;
	ld.global.f32 	%f267, [%rd303+1920];
$L__BB9_294:
	cvt.u32.u64 	%r1919, %rd7;
	add.s32 	%r1920, %r1919, 512;
	setp.ge.s32 	%p339, %r1920, %r299;
	@%p339 bra 	$L__BB9_296;
	ld.param.u64 	%rd454, [_ZN3cub18CUB_300001_SM_10006detail10radix_sort29DeviceRadixSortOnesweepKernelINS1_5radix10policy_hubIffyE10Policy1000ELNS0_9SortOrderE1EffyiiNS1_21identity_decomposer_tEEEvPT5_SB_PT3_PKSC_PT1_PKSG_PT2_PKSK_T4_iiT6__param_7];
	cvta.to.global.u64 	%rd304, %rd454;
	mov.u32 	%r1921, %tid.x;
	and.b32  	%r1922, %r1921, 992;
	mul.lo.s32 	%r1923, %r1922, 17;
	and.b32  	%r1924, %r1921, 31;
	or.b32  	%r1925, %r1923, %r1924;
	cvt.u64.u32 	%rd305, %r1925;
	mul.lo.s32 	%r1926, %r3, 6528;
	cvt.s64.s32 	%rd306, %r1926;
	add.s64 	%rd307, %rd305, %rd306;
	shl.b64 	%rd308, %rd307, 2;
	add.s64 	%rd309, %rd304, %rd308;
	ld.global.f32 	%f268, [%rd309+2048];
$L__BB9_296:
	ld.param.u32 	%r2047, [_ZN3cub18CUB_300001_SM_10006detail10radix_sort29DeviceRadixSortOnesweepKernelINS1_5radix10policy_hubIffyE10Policy1000ELNS0_9SortOrderE1EffyiiNS1_21identity_decomposer_tEEEvPT5_SB_PT3_PKSC_PT1_PKSG_PT2_PKSK_T4_iiT6__param_8];
	ld.param.u64 	%rd441, [_ZN3cub18CUB_300001_SM_10006detail10radix_sort29DeviceRadixSortOnesweepKernelINS1_5radix10policy_hubIffyE10Policy1000ELNS0_9SortOrderE1EffyiiNS1_21identity_decomposer_tEEEvPT5_SB_PT3_PKSC_PT1_PKSG_PT2_PKSK_T4_iiT6__param_6];
	cvta.to.global.u64 	%rd24, %rd441;
	mov.u32 	%r300, %tid.x;
	cvt.u64.u32 	%rd25, %r300;
	shl.b32 	%r1927, %r300, 2;
	mov.u32 	%r1928, _ZZN3cub18CUB_300001_SM_10006detail10radix_sort29DeviceRadixSortOnesweepKernelINS1_5radix10policy_hubIffyE10Policy1000ELNS0_9SortOrderE1EffyiiNS1_21identity_decomposer_tEEEvPT5_SB_PT3_PKSC_PT1_PKSG_PT2_PKSK_T4_iiT6_E1s;
	add.s32 	%r301, %r1928, %r1927;
	mad.lo.s32 	%r1929, %r3, 6528, 6528;
	setp.gt.s32 	%p340, %r1929, %r2047;
	bar.sync 	0;
	st.shared.f32 	[%r253+-4], %f252;
	st.shared.f32 	[%r254+-4], %f253;
	st.shared.f32 	[%r255+-4], %f254;
	st.shared.f32 	[%r256+-4], %f255;
	st.shared.f32 	[%r257+-4], %f256;
	st.shared.f32 	[%r258+-4], %f257;
	st.shared.f32 	[%r259+-4], %f258;
	st.shared.f32 	[%r260+-4], %f259;
	st.shared.f32 	[%r261+-4], %f260;
	st.shared.f32 	[%r262+-4], %f261;
	st.shared.f32 	[%r263+-4], %f262;
	st.shared.f32 	[%r264+-4], %f263;
	st.shared.f32 	[%r265+-4], %f264;
	st.shared.f32 	[%r266+-4], %f265;
	st.shared.f32 	[%r267+-4], %f266;
	st.shared.f32 	[%r268+-4], %f267;
	st.shared.f32 	[%r269+-4], %f268;
	bar.sync 	0;
	@%p340 bra 	$L__BB9_298;
	ld.shared.f32 	%f169, [%r301];
	shl.b32 	%r1930, %r282, 3;
	add.s32 	%r1932, %r1928, 26112;
	add.s32 	%r1933, %r1932, %r1930;
	ld.shared.u64 	%rd310, [%r1933];
	add.s64 	%rd311, %rd310, %rd25;
	shl.b64 	%rd312, %rd311, 2;
	add.s64 	%rd313, %rd24, %rd312;
	st.global.f32 	[%rd313], %f169;
	bar.warp.sync 	-1;
	ld.shared.f32 	%f170, [%r301+1536];
	shl.b32 	%r1934, %r283, 3;
	add.s32 	%r1935, %r1932, %r1934;
	ld.shared.u64 	%rd314, [%r1935];
	add.s64 	%rd315, %rd314, %rd25;
	shl.b64 	%rd316, %rd315, 2;
	add.s64 	%rd317, %rd24, %rd316;
	st.global.f32 	[%rd317+1536], %f170;
	bar.warp.sync 	-1;
	ld.shared.f32 	%f171, [%r301+3072];
	shl.b32 	%r1936, %r284, 3;
	add.s32 	%r1937, %r1932, %r1936;
	ld.shared.u64 	%rd318, [%r1937];
	add.s64 	%rd319, %rd318, %rd25;
	shl.b64 	%rd320, %rd319, 2;
	add.s64 	%rd321, %rd24, %rd320;
	st.global.f32 	[%rd321+3072], %f171;
	bar.warp.sync 	-1;
	ld.shared.f32 	%f172, [%r301+4608];
	shl.b32 	%r1938, %r285, 3;
	add.s32 	%r1939, %r1932, %r1938;
	ld.shared.u64 	%rd322, [%r1939];
	add.s64 	%rd323, %rd322, %rd25;
	shl.b64 	%rd324, %rd323, 2;
	add.s64 	%rd325, %rd24, %rd324;
	st.global.f32 	[%rd325+4608], %f172;
	bar.warp.sync 	-1;
	ld.shared.f32 	%f173, [%r301+6144];
	shl.b32 	%r1940, %r286, 3;
	add.s32 	%r1941, %r1932, %r1940;
	ld.shared.u64 	%rd326, [%r1941];
	add.s64 	%rd327, %rd326, %rd25;
	shl.b64 	%rd328, %rd327, 2;
	add.s64 	%rd329, %rd24, %rd328;
	st.global.f32 	[%rd329+6144], %f173;
	bar.warp.sync 	-1;
	ld.shared.f32 	%f174, [%r301+7680];
	shl.b32 	%r1942, %r287, 3;
	add.s32 	%r1943, %r1932, %r1942;
	ld.shared.u64 	%rd330, [%r1943];
	add.s64 	%rd331, %rd330, %rd25;
	shl.b64 	%rd332, %rd331, 2;
	add.s64 	%rd333, %rd24, %rd332;
	st.global.f32 	[%rd333+7680], %f174;
	bar.warp.sync 	-1;
	ld.shared.f32 	%f175, [%r301+9216];
	shl.b32 	%r1944, %r288, 3;
	add.s32 	%r1945, %r1932, %r1944;
	ld.shared.u64 	%rd334, [%r1945];
	add.s64 	%rd335, %rd334, %rd25;
	shl.b64 	%rd336, %rd335, 2;
	add.s64 	%rd337, %rd24, %rd336;
	st.global.f32 	[%rd337+9216], %f175;
	bar.warp.sync 	-1;
	ld.shared.f32 	%f176, [%r301+10752];
	shl.b32 	%r1946, %r289, 3;
	add.s32 	%r1947, %r1932, %r1946;
	ld.shared.u64 	%rd338, [%r1947];
	add.s64 	%rd339, %rd338, %rd25;
	shl.b64 	%rd340, %rd339, 2;
	add.s64 	%rd341, %rd24, %rd340;
	st.global.f32 	[%rd341+10752], %f176;
	bar.warp.sync 	-1;
	ld.shared.f32 	%f177, [%r301+12288];
	shl.b32 	%r1948, %r290, 3;
	add.s32 	%r1949, %r1932, %r1948;
	ld.shared.u64 	%rd342, [%r1949];
	add.s64 	%rd343, %rd342, %rd25;
	shl.b64 	%rd344, %rd343, 2;
	add.s64 	%rd345, %rd24, %rd344;
	st.global.f32 	[%rd345+12288], %f177;
	bar.warp.sync 	-1;
	ld.shared.f32 	%f178, [%r301+13824];
	shl.b32 	%r1950, %r291, 3;
	add.s32 	%r1951, %r1932, %r1950;
	ld.shared.u64 	%rd346, [%r1951];
	add.s64 	%rd347, %rd346, %rd25;
	shl.b64 	%rd348, %rd347, 2;
	add.s64 	%rd349, %rd24, %rd348;
	st.global.f32 	[%rd349+13824], %f178;
	bar.warp.sync 	-1;
	ld.shared.f32 	%f179, [%r301+15360];
	shl.b32 	%r1952, %r292, 3;
	add.s32 	%r1953, %r1932, %r1952;
	ld.shared.u64 	%rd350, [%r1953];
	add.s64 	%rd351, %rd350, %rd25;
	shl.b64 	%rd352, %rd351, 2;
	add.s64 	%rd353, %rd24, %rd352;
	st.global.f32 	[%rd353+15360], %f179;
	bar.warp.sync 	-1;
	ld.shared.f32 	%f180, [%r301+16896];
	shl.b32 	%r1954, %r293, 3;
	add.s32 	%r1955, %r1932, %r1954;
	ld.shared.u64 	%rd354, [%r1955];
	add.s64 	%rd355, %rd354, %rd25;
	shl.b64 	%rd356, %rd355, 2;
	add.s64 	%rd357, %rd24, %rd356;
	st.global.f32 	[%rd357+16896], %f180;
	bar.warp.sync 	-1;
	ld.shared.f32 	%f181, [%r301+18432];
	shl.b32 	%r1956, %r294, 3;
	add.s32 	%r1957, %r1932, %r1956;
	ld.shared.u64 	%rd358, [%r1957];
	add.s64 	%rd359, %rd358, %rd25;
	shl.b64 	%rd360, %rd359, 2;
	add.s64 	%rd361, %rd24, %rd360;
	st.global.f32 	[%rd361+18432], %f181;
	bar.warp.sync 	-1;
	ld.shared.f32 	%f182, [%r301+19968];
	shl.b32 	%r1958, %r295, 3;
	add.s32 	%r1959, %r1932, %r1958;
	ld.shared.u64 	%rd362, [%r1959];
	add.s64 	%rd363, %rd362, %rd25;
	shl.b64 	%rd364, %rd363, 2;
	add.s64 	%rd365, %rd24, %rd364;
	st.global.f32 	[%rd365+19968], %f182;
	bar.warp.sync 	-1;
	ld.shared.f32 	%f183, [%r301+21504];
	shl.b32 	%r1960, %r296, 3;
	add.s32 	%r1961, %r1932, %r1960;
	ld.shared.u64 	%rd366, [%r1961];
	add.s64 	%rd367, %rd366, %rd25;
	shl.b64 	%rd368, %rd367, 2;
	add.s64 	%rd369, %rd24, %rd368;
	st.global.f32 	[%rd369+21504], %f183;
	bar.warp.sync 	-1;
	ld.shared.f32 	%f184, [%r301+23040];
	shl.b32 	%r1962, %r297, 3;
	add.s32 	%r1963, %r1932, %r1962;
	ld.shared.u64 	%rd370, [%r1963];
	add.s64 	%rd371, %rd370, %rd25;
	shl.b64 	%rd372, %rd371, 2;
	add.s64 	%rd373, %rd24, %rd372;
	st.global.f32 	[%rd373+23040], %f184;
	bar.warp.sync 	-1;
	ld.shared.f32 	%f185, [%r301+24576];
	shl.b32 	%r1964, %r298, 3;
	add.s32 	%r1965, %r1932, %r1964;
	ld.shared.u64 	%rd374, [%r1965];
	add.s64 	%rd375, %rd374, %rd25;
	shl.b64 	%rd376, %rd375, 2;
	add.s64 	%rd377, %rd24, %rd376;
	st.global.f32 	[%rd377+24576], %f185;
	bar.warp.sync 	-1;
	bra.uni 	$L__BB9_333;
$L__BB9_298:
	ld.param.u32 	%r2048, [_ZN3cub18CUB_300001_SM_10006detail10radix_sort29DeviceRadixSortOnesweepKernelINS1_5radix10policy_hubIffyE10Policy1000ELNS0_9SortOrderE1EffyiiNS1_21identity_decomposer_tEEEvPT5_SB_PT3_PKSC_PT1_PKSG_PT2_PKSK_T4_iiT6__param_8];
	mad.lo.s32 	%r302, %r3, -6528, %r2048;
	shl.b32 	%r1966, %r282, 3;
	add.s32 	%r1968, %r1928, %r1966;
	ld.shared.u64 	%rd26, [%r1968+26112];
	setp.ge.s32 	%p341, %r300, %r302;
	@%p341 bra 	$L__BB9_300;
	ld.shared.f32 	%f186, [%r301];
	add.s64 	%rd378, %rd26, %rd25;
	shl.b64 	%rd379, %rd378, 2;
	add.s64 	%rd380, %rd24, %rd379;
	st.global.f32 	[%rd380], %f186;
$L__BB9_300:
	bar.warp.sync 	-1;
	shl.b32 	%r1969, %r283, 3;
	add.s32 	%r1971, %r1928, %r1969;
	ld.shared.u64 	%rd27, [%r1971+26112];
	add.s32 	%r1972, %r300, 384;
	setp.ge.s32 	%p342, %r1972, %r302;
	@%p342 bra 	$L__BB9_302;
	ld.shared.f32 	%f187, [%r301+1536];
	add.s64 	%rd381, %rd27, %rd25;
	shl.b64 	%rd382, %rd381, 2;
	add.s64 	%rd383, %rd24, %rd382;
	st.global.f32 	[%rd383+1536], %f187;
$L__BB9_302:
	bar.warp.sync 	-1;
	shl.b32 	%r1973, %r284, 3;
	add.s32 	%r1975, %r1928, %r1973;
	ld.shared.u64 	%rd28, [%r1975+26112];
	add.s32 	%r1976, %r300, 768;
	setp.ge.s32 	%p343, %r1976, %r302;
	@%p343 bra 	$L__BB9_304;
	ld.shared.f32 	%f188, [%r301+3072];
	add.s64 	%rd384, %rd28, %rd25;
	shl.b64 	%rd385, %rd384, 2;
	add.s64 	%rd386, %rd24, %rd385;
	st.global.f32 	[%rd386+3072], %f188;
$L__BB9_304:
	bar.warp.sync 	-1;
	shl.b32 	%r1977, %r285, 3;
	add.s32 	%r1979, %r1928, %r1977;
	ld.shared.u64 	%rd29, [%r1979+26112];
	add.s32 	%r1980, %r300, 1152;
	setp.ge.s32 	%p344, %r1980, %r302;
	@%p344 bra 	$L__BB9_306;
	ld.shared.f32 	%f189, [%r301+4608];
	add.s64 	%rd387, %rd29, %rd25;
	shl.b64 	%rd388, %rd387, 2;
	add.s64 	%rd389, %rd24, %rd388;
	st.global.f32 	[%rd389+4608], %f189;
$L__BB9_306:
	bar.warp.sync 	-1;
	shl.b32 	%r1981, %r286, 3;
	add.s32 	%r1983, %r1928, %r1981;
	ld.shared.u64 	%rd30, [%r1983+26112];
	add.s32 	%r1984, %r300, 1536;
	setp.ge.s32 	%p345, %r1984, %r302;
	@%p345 bra 	$L__BB9_308;
	ld.shared.f32 	%f190, [%r301+6144];
	add.s64 	%rd390, %rd30, %rd25;
	shl.b64 	%rd391, %rd390, 2;
	add.s64 	%rd392, %rd24, %rd391;
	st.global.f32 	[%rd392+6144], %f190;
$L__BB9_308:
	bar.warp.sync 	-1;
	shl.b32 	%r1985, %r287, 3;
	add.s32 	%r1987, %r1928, %r1985;
	ld.shared.u64 	%rd31, [%r1987+26112];
	add.s32 	%r1988, %r300, 1920;
	setp.ge.s32 	%p346, %r1988, %r302;
	@%p346 bra 	$L__BB9_310;
	ld.shared.f32 	%f191, [%r301+7680];
	add.s64 	%rd393, %rd31, %rd25;
	shl.b64 	%rd394, %rd393, 2;
	add.s64 	%rd395, %rd24, %rd394;
	st.global.f32 	[%rd395+7680], %f191;
$L__BB9_310:
	bar.warp.sync 	-1;
	shl.b32 	%r1989, %r288, 3;
	add.s32 	%r1991, %r1928, %r1989;
	ld.shared.u64 	%rd32, [%r1991+26112];
	add.s32 	%r1992, %r300, 2304;
	setp.ge.s32 	%p347, %r1992, %r302;
	@%p347 bra 	$L__BB9_312;
	ld.shared.f32 	%f192, [%r301+9216];
	add.s64 	%rd396, %rd32, %rd25;
	shl.b64 	%rd397, %rd396, 2;
	add.s64 	%rd398, %rd24, %rd397;
	st.global.f32 	[%rd398+9216], %f192;
$L__BB9_312:
	bar.warp.sync 	-1;
	shl.b32 	%r1993, %r289, 3;
	add.s32 	%r1995, %r1928, %r1993;
	ld.shared.u64 	%rd33, [%r1995+26112];
	add.s32 	%r1996, %r300, 2688;
	setp.ge.s32 	%p348, %r1996, %r302;
	@%p348 bra 	$L__BB9_314;
	ld.shared.f32 	%f193, [%r301+10752];
	add.s64 	%rd399, %rd33, %rd25;
	shl.b64 	%rd400, %rd399, 2;
	add.s64 	%rd401, %rd24, %rd400;
	st.global.f32 	[%rd401+10752], %f193;
$L__BB9_314:
	bar.warp.sync 	-1;
	shl.b32 	%r1997, %r290, 3;
	add.s32 	%r1999, %r1928, %r1997;
	ld.shared.u64 	%rd34, [%r1999+26112];
	or.b32  	%r2000, %r300, 3072;
	setp.ge.s32 	%p349, %r2000, %r302;
	@%p349 bra 	$L__BB9_316;
	ld.shared.f32 	%f194, [%r301+12288];
	add.s64 	%rd402, %rd34, %rd25;
	shl.b64 	%rd403, %rd402, 2;
	add.s64 	%rd404, %rd24, %rd403;
	st.global.f32 	[%rd404+12288], %f194;
$L__BB9_316:
	bar.warp.sync 	-1;
	shl.b32 	%r2001, %r291, 3;
	add.s32 	%r2003, %r1928, %r2001;
	ld.shared.u64 	%rd35, [%r2003+26112];
	add.s32 	%r2004, %r300, 3456;
	setp.ge.s32 	%p350, %r2004, %r302;
	@%p350 bra 	$L__BB9_318;
	ld.shared.f32 	%f195, [%r301+13824];
	add.s64 	%rd405, %rd35, %rd25;
	shl.b64 	%rd406, %rd405, 2;
	add.s64 	%rd407, %rd24, %rd406;
	st.global.f32 	[%rd407+13824], %f195;
$L__BB9_318:
	bar.warp.sync 	-1;
	shl.b32 	%r2005, %r292, 3;
	add.s32 	%r2007, %r1928, %r2005;
	ld.shared.u64 	%rd36, [%r2007+26112];
	add.s32 	%r2008, %r300, 3840;
	setp.ge.s32 	%p351, %r2008, %r302;
	@%p351 bra 	$L__BB9_320;
	ld.shared.f32 	%f196, [%r301+15360];
	add.s64 	%rd408, %rd36, %rd25;
	shl.b64 	%rd409, %rd408, 2;
	add.s64 	%rd410, %rd24, %rd409;
	st.global.f32 	[%rd410+15360], %f196;
$L__BB9_320:
	bar.warp.sync 	-1;
	shl.b32 	%r2009, %r293, 3;
	add.s32 	%r2011, %r1928, %r2009;
	ld.shared.u64 	%rd37, [%r2011+26112];
	add.s32 	%r2012, %r300, 4224;
	setp.ge.s32 	%p352, %r2012, %r302;
	@%p352 bra 	$L__BB9_322;
	ld.shared.f32 	%f197, [%r301+16896];
	add.s64 	%rd411, %rd37, %rd25;
	shl.b64 	%rd412, %rd411, 2;
	add.s64 	%rd413, %rd24, %rd412;
	st.global.f32 	[%rd413+16896], %f197;
$L__BB9_322:
	bar.warp.sync 	-1;
	shl.b32 	%r2013, %r294, 3;
	add.s32 	%r2015, %r1928, %r2013;
	ld.shared.u64 	%rd38, [%r2015+26112];
	add.s32 	%r2016, %r300, 4608;
	setp.ge.s32 	%p353, %r2016, %r302;
	@%p353 bra 	$L__BB9_324;
	ld.shared.f32 	%f198, [%r301+18432];
	add.s64 	%rd414, %rd38, %rd25;
	shl.b64 	%rd415, %rd414, 2;
	add.s64 	%rd416, %rd24, %rd415;
	st.global.f32 	[%rd416+18432], %f198;
$L__BB9_324:
	bar.warp.sync 	-1;
	shl.b32 	%r2017, %r295, 3;
	add.s32 	%r2019, %r1928, %r2017;
	ld.shared.u64 	%rd39, [%r2019+26112];
	add.s32 	%r2020, %r300, 4992;
	setp.ge.s32 	%p354, %r2020, %r302;
	@%p354 bra 	$L__BB9_326;
	ld.shared.f32 	%f199, [%r301+19968];
	add.s64 	%rd417, %rd39, %rd25;
	shl.b64 	%rd418, %rd417, 2;
	add.s64 	%rd419, %rd24, %rd418;
	st.global.f32 	[%rd419+19968], %f199;
$L__BB9_326:
	bar.warp.sync 	-1;
	shl.b32 	%r2021, %r296, 3;
	add.s32 	%r2023, %r1928, %r2021;
	ld.shared.u64 	%rd40, [%r2023+26112];
	add.s32 	%r2024, %r300, 5376;
	setp.ge.s32 	%p355, %r2024, %r302;
	@%p355 bra 	$L__BB9_328;
	ld.shared.f32 	%f200, [%r301+21504];
	add.s64 	%rd420, %rd40, %rd25;
	shl.b64 	%rd421, %rd420, 2;
	add.s64 	%rd422, %rd24, %rd421;
	st.global.f32 	[%rd422+21504], %f200;
$L__BB9_328:
	bar.warp.sync 	-1;
	shl.b32 	%r2025, %r297, 3;
	add.s32 	%r2027, %r1928, %r2025;
	ld.shared.u64 	%rd41, [%r2027+26112];
	add.s32 	%r2028, %r300, 5760;
	setp.ge.s32 	%p356, %r2028, %r302;
	@%p356 bra 	$L__BB9_330;
	ld.shared.f32 	%f201, [%r301+23040];
	add.s64 	%rd423, %rd41, %rd25;
	shl.b64 	%rd424, %rd423, 2;
	add.s64 	%rd425, %rd24, %rd424;
	st.global.f32 	[%rd425+23040], %f201;
$L__BB9_330:
	bar.warp.sync 	-1;
	shl.b32 	%r2029, %r298, 3;
	add.s32 	%r2031, %r1928, %r2029;
	ld.shared.u64 	%rd426, [%r2031+26112];
	add.s64 	%rd42, %rd426, %rd25;
	or.b32  	%r2032, %r300, 6144;
	setp.ge.s32 	%p357, %r2032, %r302;
	@%p357 bra 	$L__BB9_332;
	ld.shared.f32 	%f202, [%r301+24576];
	shl.b64 	%rd427, %rd42, 2;
	add.s64 	%rd428, %rd24, %rd427;
	st.global.f32 	[%rd428+24576], %f202;
$L__BB9_332:
	bar.warp.sync 	-1;
$L__BB9_333:
	ret;

}
	// .globl	_ZN10cuda_utils25create_causal_mask_kernelEiPb
.visible .entry _ZN10cuda_utils25create_causal_mask_kernelEiPb(
	.param .u32 _ZN10cuda_utils25create_causal_mask_kernelEiPb_param_0,
	.param .u64 .ptr .align 1 _ZN10cuda_utils25create_causal_mask_kernelEiPb_param_1
)
{
	.reg .pred 	%p<3>;
	.reg .b16 	%rs<2>;
	.reg .b32 	%r<12>;
	.reg .b64 	%rd<5>;

	ld.param.u32 	%r3, [_ZN10cuda_utils25create_causal_mask_kernelEiPb_param_0];
	ld.param.u64 	%rd1, [_ZN10cuda_utils25create_causal_mask_kernelEiPb_param_1];
	mov.u32 	%r4, %ctaid.y;
	mov.u32 	%r5, %ntid.y;
	mov.u32 	%r6, %tid.y;
	mad.lo.s32 	%r1, %r4, %r5, %r6;
	mov.u32 	%r7, %ctaid.x;
	mov.u32 	%r8, %ntid.x;
	mov.u32 	%r9, %tid.x;
	mad.lo.s32 	%r2, %r7, %r8, %r9;
	max.s32 	%r10, %r1, %r2;
	setp.ge.s32 	%p1, %r10, %r3;
	@%p1 bra 	$L__BB10_2;
	cvta.to.global.u64 	%rd2, %rd1;
	setp.ge.s32 	%p2, %r1, %r2;
	selp.u16 	%rs1, 1, 0, %p2;
	mad.lo.s32 	%r11, %r1, %r3, %r2;
	cvt.s64.s32 	%rd3, %r11;
	add.s64 	%rd4, %rd2, %rd3;
	st.global.u8 	[%rd4], %rs1;
$L__BB10_2:
	ret;

}
	// .globl	_ZN10cuda_utils24index_causal_mask_kernelEPKiiiPb
.visible .entry _ZN10cuda_utils24index_causal_mask_kernelEPKiiiPb(
	.param .u64 .ptr .align 1 _ZN10cuda_utils24index_causal_mask_kernelEPKiiiPb_param_0,
	.param .u32 _ZN10cuda_utils24index_causal_mask_kernelEPKiiiPb_param_1,
	.param .u32 _ZN10cuda_utils24index_causal_mask_kernelEPKiiiPb_param_2,
	.param .u64 .ptr .align 1 _ZN10cuda_utils24index_causal_mask_kernelEPKiiiPb_param_3
)
{
	.reg .pred 	%p<5>;
	.reg .b16 	%rs<2>;
	.reg .b32 	%r<13>;
	.reg .b64 	%rd<9>;

	ld.param.u64 	%rd1, [_ZN10cuda_utils24index_causal_mask_kernelEPKiiiPb_param_0];
	ld.param.u32 	%r4, [_ZN10cuda_utils24index_causal_mask_kernelEPKiiiPb_param_1];
	ld.param.u32 	%r3, [_ZN10cuda_utils24index_causal_mask_kernelEPKiiiPb_param_2];
	ld.param.u64 	%rd2, [_ZN10cuda_utils24index_causal_mask_kernelEPKiiiPb_param_3];
	mov.u32 	%r5, %ctaid.y;
	mov.u32 	%r6, %ntid.y;
	mov.u32 	%r7, %tid.y;
	mad.lo.s32 	%r1, %r5, %r6, %r7;
	mov.u32 	%r8, %ctaid.x;
	mov.u32 	%r9, %ntid.x;
	mov.u32 	%r10, %tid.x;
	mad.lo.s32 	%r2, %r8, %r9, %r10;
	setp.ge.s32 	%p1, %r1, %r4;
	setp.ge.s32 	%p2, %r2, %r3;
	or.pred  	%p3, %p1, %p2;
	@%p3 bra 	$L__BB11_2;
	cvta.to.global.u64 	%rd3, %rd1;
	cvta.to.global.u64 	%rd4, %rd2;
	mul.wide.u32 	%rd5, %r1, 4;
	add.s64 	%rd6, %rd3, %rd5;
	ld.global.u32 	%r11, [%rd6];
	setp.le.s32 	%p4, %r2, %r11;
	selp.u16 	%rs1, 1, 0, %p4;
	mad.lo.s32 	%r12, %r3, %r1, %r2;
	cvt.s64.s32 	%rd7, %r12;
	add.s64 	%rd8, %rd4, %rd7;
	st.global.u8 	[%rd8], %rs1;
$L__BB11_2:
	ret;

}
	// .globl	_ZN10cuda_utils13sample_kernelEPfPiS0_iiiS1_y
.visible .entry _ZN10cuda_utils13sample_kernelEPfPiS0_iiiS1_y(
	.param .u64 .ptr .align 1 _ZN10cuda_utils13sample_kernelEPfPiS0_iiiS1_y_param_0,
	.param .u64 .ptr .align 1 _ZN10cuda_utils13sample_kernelEPfPiS0_iiiS1_y_param_1,
	.param .u64 .ptr .align 1 _ZN10cuda_utils13sample_kernelEPfPiS0_iiiS1_y_param_2,
	.param .u32 _ZN10cuda_utils13sample_kernelEPfPiS0_iiiS1_y_param_3,
	.param .u32 _ZN10cuda_utils13sample_kernelEPfPiS0_iiiS1_y_param_4,
	.param .u32 _ZN10cuda_utils13sample_kernelEPfPiS0_iiiS1_y_param_5,
	.param .u64 .ptr .align 1 _ZN10cuda_utils13sample_kernelEPfPiS0_iiiS1_y_param_6,
	.param .u64 _ZN10cuda_utils13sample_kernelEPfPiS0_iiiS1_y_param_7
)
{
	.local .align 8 .b8 	__local_depot12[48];
	.reg .b64 	%SP;
	.reg .b64 	%SPL;
	.reg .pred 	%p<72>;
	.reg .b32 	%r<1213>;
	.reg .b32 	%f<8>;
	.reg .b64 	%rd<44>;

	mov.u64 	%SPL, __local_depot12;
	ld.param.u32 	%r546, [_ZN10cuda_utils13sample_kernelEPfPiS0_iiiS1_y_param_3];
	ld.param.u32 	%r547, [_ZN10cuda_utils13sample_kernelEPfPiS0_iiiS1_y_param_4];
	ld.param.u32 	%r548, [_ZN10cuda_utils13sample_kernelEPfPiS0_iiiS1_y_param_5];
	ld.param.u64 	%rd14, [_ZN10cuda_utils13sample_kernelEPfPiS0_iiiS1_y_param_6];
	ld.param.u64 	%rd15, [_ZN10cuda_utils13sample_kernelEPfPiS0_iiiS1_y_param_7];
	mov.u32 	%r549, %ctaid.x;
	mov.u32 	%r550, %ntid.x;
	mov.u32 	%r551, %tid.x;
	mad.lo.s32 	%r1, %r549, %r550, %r551;
	setp.ge.s32 	%p2, %r1, %r548;
	@%p2 bra 	$L__BB12_121;
	add.u64 	%rd1, %SPL, 0;
	cvt.s64.s32 	%rd2, %r1;
	cvt.u32.u64 	%r552, %rd15;
	xor.b32  	%r553, %r552, -1429050551;
	mul.lo.s32 	%r554, %r553, 1099087573;
	{ .reg .b32 tmp; mov.b64 {tmp, %r555}, %rd15; }
	xor.b32  	%r556, %r555, -136515619;
	mul.lo.s32 	%r557, %r556, -1703105765;
	add.s32 	%r558, %r554, %r557;
	add.s32 	%r2, %r558, 6615241;
	add.s32 	%r947, %r554, 123456789;
	st.local.v2.u32 	[%rd1], {%r2, %r947};
	xor.b32  	%r559, %r554, 362436069;
	add.s32 	%r560, %r557, 521288629;
	st.local.v2.u32 	[%rd1+8], {%r559, %r560};
	xor.b32  	%r561, %r557, 88675123;
	add.s32 	%r943, %r554, 5783321;
	st.local.v2.u32 	[%rd1+16], {%r561, %r943};
	setp.eq.s32 	%p3, %r1, 0;
	@%p3 bra 	$L__BB12_116;
	mov.b32 	%r930, 0;
	mov.u64 	%rd43, %rd2;
$L__BB12_3:
	mov.u64 	%rd3, %rd43;
	and.b64  	%rd4, %rd3, 3;
	setp.eq.s64 	%p4, %rd4, 0;
	@%p4 bra 	$L__BB12_115;
	mul.wide.u32 	%rd17, %r930, 3200;
	mov.u64 	%rd18, precalc_xorwow_matrix;
	add.s64 	%rd5, %rd18, %rd17;
	mov.b32 	%r943, 0;
	mov.u32 	%r944, %r943;
	mov.u32 	%r945, %r943;
	mov.u32 	%r946, %r943;
	mov.u32 	%r947, %r943;
	mov.u32 	%r936, %r943;
$L__BB12_5:
	mul.wide.u32 	%rd19, %r936, 4;
	add.s64 	%rd20, %rd1, %rd19;
	ld.local.u32 	%r14, [%rd20+4];
	shl.b32 	%r15, %r936, 5;
	mov.b32 	%r942, 0;
$L__BB12_6:
	.pragma "nounroll";
	shr.u32 	%r565, %r14, %r942;
	and.b32  	%r566, %r565, 1;
	setp.eq.b32 	%p5, %r566, 1;
	not.pred 	%p6, %p5;
	add.s32 	%r567, %r15, %r942;
	mul.lo.s32 	%r568, %r567, 5;
	mul.wide.u32 	%rd21, %r568, 4;
	add.s64 	%rd6, %rd5, %rd21;
	@%p6 bra 	$L__BB12_8;
	ld.global.u32 	%r569, [%rd6];
	xor.b32  	%r947, %r947, %r569;
	ld.global.u32 	%r570, [%rd6+4];
	xor.b32  	%r946, %r946, %r570;
	ld.global.u32 	%r571, [%rd6+8];
	xor.b32  	%r945, %r945, %r571;
	ld.global.u32 	%r572, [%rd6+12];
	xor.b32  	%r944, %r944, %r572;
	ld.global.u32 	%r573, [%rd6+16];
	xor.b32  	%r943, %r943, %r573;
$L__BB12_8:
	and.b32  	%r575, %r565, 2;
	setp.eq.s32 	%p7, %r575, 0;
	@%p7 bra 	$L__BB12_10;
	ld.global.u32 	%r576, [%rd6+20];
	xor.b32  	%r947, %r947, %r576;
	ld.global.u32 	%r577, [%rd6+24];
	xor.b32  	%r946, %r946, %r577;
	ld.global.u32 	%r578, [%rd6+28];
	xor.b32  	%r945, %r945, %r578;
	ld.global.u32 	%r579, [%rd6+32];
	xor.b32  	%r944, %r944, %r579;
	ld.global.u32 	%r580, [%rd6+36];
	xor.b32  	%r943, %r943, %r580;
$L__BB12_10:
	and.b32  	%r582, %r565, 4;
	setp.eq.s32 	%p8, %r582, 0;
	@%p8 bra 	$L__BB12_12;
	ld.global.u32 	%r583, [%rd6+40];
	xor.b32  	%r947, %r947, %r583;
	ld.global.u32 	%r584, [%rd6+44];
	xor.b32  	%r946, %r946, %r584;
	ld.global.u32 	%r585, [%rd6+48];
	xor.b32  	%r945, %r945, %r585;
	ld.global.u32 	%r586, [%rd6+52];
	xor.b32  	%r944, %r944, %r586;
	ld.global.u32 	%r587, [%rd6+56];
	xor.b32  	%r943, %r943, %r587;
$L__BB12_12:
	and.b32  	%r589, %r565, 8;
	setp.eq.s32 	%p9, %r589, 0;
	@%p9 bra 	$L__BB12_14;
	ld.global.u32 	%r590, [%rd6+60];
	xor.b32  	%r947, %r947, %r590;
	ld.global.u32 	%r591, [%rd6+64];
	xor.b32  	%r946, %r946, %r591;
	ld.global.u32 	%r592, [%rd6+68];
	xor.b32  	%r945, %r945, %r592;
	ld.global.u32 	%r593, [%rd6+72];
	xor.b32  	%r944, %r944, %r593;
	ld.global.u32 	%r594, [%rd6+76];
	xor.b32  	%r943, %r943, %r594;
$L__BB12_14:
	and.b32  	%r596, %r565, 16;
	setp.eq.s32 	%p10, %r596, 0;
	@%p10 bra 	$L__BB12_16;
	ld.global.u32 	%r597, [%rd6+80];
	xor.b32  	%r947, %r947, %r597;
	ld.global.u32 	%r598, [%rd6+84];
	xor.b32  	%r946, %r946, %r598;
	ld.global.u32 	%r599, [%rd6+88];
	xor.b32  	%r945, %r945, %r599;
	ld.global.u32 	%r600, [%rd6+92];
	xor.b32  	%r944, %r944, %r600;
	ld.global.u32 	%r601, [%rd6+96];
	xor.b32  	%r943, %r943, %r601;
$L__BB12_16:
	and.b32  	%r603, %r565, 32;
	setp.eq.s32 	%p11, %r603, 0;
	@%p11 bra 	$L__BB12_18;
	ld.global.u32 	%r604, [%rd6+100];
	xor.b32  	%r947, %r947, %r604;
	ld.global.u32 	%r605, [%rd6+104];
	xor.b32  	%r946, %r946, %r605;
	ld.global.u32 	%r606, [%rd6+108];
	xor.b32  	%r945, %r945, %r606;
	ld.global.u32 	%r607, [%rd6+112];
	xor.b32  	%r944, %r944, %r607;
	ld.global.u32 	%r608, [%rd6+116];
	xor.b32  	%r943, %r943, %r608;
$L__BB12_18:
	and.b32  	%r610, %r565, 64;
	setp.eq.s32 	%p12, %r610, 0;
	@%p12 bra 	$L__BB12_20;
	ld.global.u32 	%r611, [%rd6+120];
	xor.b32  	%r947, %r947, %r611;
	ld.global.u32 	%r612, [%rd6+124];
	xor.b32  	%r946, %r946, %r612;
	ld.global.u32 	%r613, [%rd6+128];
	xor.b32  	%r945, %r945, %r613;
	ld.global.u32 	%r614, [%rd6+132];
	xor.b32  	%r944, %r944, %r614;
	ld.global.u32 	%r615, [%rd6+136];
	xor.b32  	%r943, %r943, %r615;
$L__BB12_20:
	and.b32  	%r617, %r565, 128;
	setp.eq.s32 	%p13, %r617, 0;
	@%p13 bra 	$L__BB12_22;
	ld.global.u32 	%r618, [%rd6+140];
	xor.b32  	%r947, %r947, %r618;
	ld.global.u32 	%r619, [%rd6+144];
	xor.b32  	%r946, %r946, %r619;
	ld.global.u32 	%r620, [%rd6+148];
	xor.b32  	%r945, %r945, %r620;
	ld.global.u32 	%r621, [%rd6+152];
	xor.b32  	%r944, %r944, %r621;
	ld.global.u32 	%r622, [%rd6+156];
	xor.b32  	%r943, %r943, %r622;
$L__BB12_22:
	and.b32  	%r624, %r565, 256;
	setp.eq.s32 	%p14, %r624, 0;
	@%p14 bra 	$L__BB12_24;
	ld.global.u32 	%r625, [%rd6+160];
	xor.b32  	%r947, %r947, %r625;
	ld.global.u32 	%r626, [%rd6+164];
	xor.b32  	%r946, %r946, %r626;
	ld.global.u32 	%r627, [%rd6+168];
	xor.b32  	%r945, %r945, %r627;
	ld.global.u32 	%r628, [%rd6+172];
	xor.b32  	%r944, %r944, %r628;
	ld.global.u32 	%r629, [%rd6+176];
	xor.b32  	%r943, %r943, %r629;
$L__BB12_24:
	and.b32  	%r631, %r565, 512;
	setp.eq.s32 	%p15, %r631, 0;
	@%p15 bra 	$L__BB12_26;
	ld.global.u32 	%r632, [%rd6+180];
	xor.b32  	%r947, %r947, %r632;
	ld.global.u32 	%r633, [%rd6+184];
	xor.b32  	%r946, %r946, %r633;
	ld.global.u32 	%r634, [%rd6+188];
	xor.b32  	%r945, %r945, %r634;
	ld.global.u32 	%r635, [%rd6+192];
	xor.b32  	%r944, %r944, %r635;
	ld.global.u32 	%r636, [%rd6+196];
	xor.b32  	%r943, %r943, %r636;
$L__BB12_26:
	and.b32  	%r638, %r565, 1024;
	setp.eq.s32 	%p16, %r638, 0;
	@%p16 bra 	$L__BB12_28;
	ld.global.u32 	%r639, [%rd6+200];
	xor.b32  	%r947, %r947, %r639;
	ld.global.u32 	%r640, [%rd6+204];
	xor.b32  	%r946, %r946, %r640;
	ld.global.u32 	%r641, [%rd6+208];
	xor.b32  	%r945, %r945, %r641;
	ld.global.u32 	%r642, [%rd6+212];
	xor.b32  	%r944, %r944, %r642;
	ld.global.u32 	%r643, [%rd6+216];
	xor.b32  	%r943, %r943, %r643;
$L__BB12_28:
	and.b32  	%r645, %r565, 2048;
	setp.eq.s32 	%p17, %r645, 0;
	@%p17 bra 	$L__BB12_30;
	ld.global.u32 	%r646, [%rd6+220];
	xor.b32  	%r947, %r947, %r646;
	ld.global.u32 	%r647, [%rd6+224];
	xor.b32  	%r946, %r946, %r647;
	ld.global.u32 	%r648, [%rd6+228];
	xor.b32  	%r945, %r945, %r648;
	ld.global.u32 	%r649, [%rd6+232];
	xor.b32  	%r944, %r944, %r649;
	ld.global.u32 	%r650, [%rd6+236];
	xor.b32  	%r943, %r943, %r650;
$L__BB12_30:
	and.b32  	%r652, %r565, 4096;
	setp.eq.s32 	%p18, %r652, 0;
	@%p18 bra 	$L__BB12_32;
	ld.global.u32 	%r653, [%rd6+240];
	xor.b32  	%r947, %r947, %r653;
	ld.global.u32 	%r654, [%rd6+244];
	xor.b32  	%r946, %r946, %r654;
	ld.global.u32 	%r655, [%rd6+248];
	xor.b32  	%r945, %r945, %r655;
	ld.global.u32 	%r656, [%rd6+252];
	xor.b32  	%r944, %r944, %r656;
	ld.global.u32 	%r657, [%rd6+256];
	xor.b32  	%r943, %r943, %r657;
$L__BB12_32:
	and.b32  	%r659, %r565, 8192;
	setp.eq.s32 	%p19, %r659, 0;
	@%p19 bra 	$L__BB12_34;
	ld.global.u32 	%r660, [%rd6+260];
	xor.b32  	%r947, %r947, %r660;
	ld.global.u32 	%r661, [%rd6+264];
	xor.b32  	%r946, %r946, %r661;
	ld.global.u32 	%r662, [%rd6+268];
	xor.b32  	%r945, %r945, %r662;
	ld.global.u32 	%r663, [%rd6+272];
	xor.b32  	%r944, %r944, %r663;
	ld.global.u32 	%r664, [%rd6+276];
	xor.b32  	%r943, %r943, %r664;
$L__BB12_34:
	and.b32  	%r666, %r565, 16384;
	setp.eq.s32 	%p20, %r666, 0;
	@%p20 bra 	$L__BB12_36;
	ld.global.u32 	%r667, [%rd6+280];
	xor.b32  	%r947, %r947, %r667;
	ld.global.u32 	%r668, [%rd6+284];
	xor.b32  	%r946, %r946, %r668;
	ld.global.u32 	%r669, [%rd6+288];
	xor.b32  	%r945, %r945, %r669;
	ld.global.u32 	%r670, [%rd6+292];
	xor.b32  	%r944, %r944, %r670;
	ld.global.u32 	%r671, [%rd6+296];
	xor.b32  	%r943, %r943, %r671;
$L__BB12_36:
	and.b32  	%r673, %r565, 32768;
	setp.eq.s32 	%p21, %r673, 0;
	@%p21 bra 	$L__BB12_38;
	ld.global.u32 	%r674, [%rd6+300];
	xor.b32  	%r947, %r947, %r674;
	ld.global.u32 	%r675, [%rd6+304];
	xor.b32  	%r946, %r946, %r675;
	ld.global.u32 	%r676, [%rd6+308];
	xor.b32  	%r945, %r945, %r676;
	ld.global.u32 	%r677, [%rd6+312];
	xor.b32  	%r944, %r944, %r677;
	ld.global.u32 	%r678, [%rd6+316];
	xor.b32  	%r943, %r943, %r678;
$L__BB12_38:
	add.s32 	%r942, %r942, 16;
	setp.ne.s32 	%p22, %r942, 32;
	@%p22 bra 	$L__BB12_6;
	mad.lo.s32 	%r679, %r936, -31, %r15;
	add.s32 	%r936, %r679, 1;
	setp.ne.s32 	%p23, %r936, 5;
	@%p23 bra 	$L__BB12_5;
	st.local.u32 	[%rd1+4], %r947;
	st.local.v2.u32 	[%rd1+8], {%r946, %r945};
	st.local.v2.u32 	[%rd1+16], {%r944, %r943};
	setp.eq.s64 	%p24, %rd4, 1;
	@%p24 bra 	$L__BB12_115;
	mov.b32 	%r943, 0;
	mov.u32 	%r1036, %r943;
	mov.u32 	%r1037, %r943;
	mov.u32 	%r1038, %r943;
	mov.u32 	%r947, %r943;
	mov.u32 	%r1028, %r943;
$L__BB12_42:
	mul.wide.u32 	%rd22, %r1028, 4;
	add.s64 	%rd23, %rd1, %rd22;
	ld.local.u32 	%r190, [%rd23+4];
	shl.b32 	%r191, %r1028, 5;
	mov.b32 	%r1034, 0;
$L__BB12_43:
	.pragma "nounroll";
	shr.u32 	%r682, %r190, %r1034;
	and.b32  	%r683, %r682, 1;
	setp.eq.b32 	%p25, %r683, 1;
	not.pred 	%p26, %p25;
	add.s32 	%r684, %r191, %r1034;
	mul.lo.s32 	%r685, %r684, 5;
	mul.wide.u32 	%rd24, %r685, 4;
	add.s64 	%rd7, %rd5, %rd24;
	@%p26 bra 	$L__BB12_45;
	ld.global.u32 	%r686, [%rd7];
	xor.b32  	%r947, %r947, %r686;
	ld.global.u32 	%r687, [%rd7+4];
	xor.b32  	%r1038, %r1038, %r687;
	ld.global.u32 	%r688, [%rd7+8];
	xor.b32  	%r1037, %r1037, %r688;
	ld.global.u32 	%r689, [%rd7+12];
	xor.b32  	%r1036, %r1036, %r689;
	ld.global.u32 	%r690, [%rd7+16];
	xor.b32  	%r943, %r943, %r690;
$L__BB12_45:
	and.b32  	%r692, %r682, 2;
	setp.eq.s32 	%p27, %r692, 0;
	@%p27 bra 	$L__BB12_47;
	ld.global.u32 	%r693, [%rd7+20];
	xor.b32  	%r947, %r947, %r693;
	ld.global.u32 	%r694, [%rd7+24];
	xor.b32  	%r1038, %r1038, %r694;
	ld.global.u32 	%r695, [%rd7+28];
	xor.b32  	%r1037, %r1037, %r695;
	ld.global.u32 	%r696, [%rd7+32];
	xor.b32  	%r1036, %r1036, %r696;
	ld.global.u32 	%r697, [%rd7+36];
	xor.b32  	%r943, %r943, %r697;
$L__BB12_47:
	and.b32  	%r699, %r682, 4;
	setp.eq.s32 	%p28, %r699, 0;
	@%p28 bra 	$L__BB12_49;
	ld.global.u32 	%r700, [%rd7+40];
	xor.b32  	%r947, %r947, %r700;
	ld.global.u32 	%r701, [%rd7+44];
	xor.b32  	%r1038, %r1038, %r701;
	ld.global.u32 	%r702, [%rd7+48];
	xor.b32  	%r1037, %r1037, %r702;
	ld.global.u32 	%r703, [%rd7+52];
	xor.b32  	%r1036, %r1036, %r703;
	ld.global.u32 	%r704, [%rd7+56];
	xor.b32  	%r943, %r943, %r704;
$L__BB12_49:
	and.b32  	%r706, %r682, 8;
	setp.eq.s32 	%p29, %r706, 0;
	@%p29 bra 	$L__BB12_51;
	ld.global.u32 	%r707, [%rd7+60];
	xor.b32  	%r947, %r947, %r707;
	ld.global.u32 	%r708, [%rd7+64];
	xor.b32  	%r1038, %r1038, %r708;
	ld.global.u32 	%r709, [%rd7+68];
	xor.b32  	%r1037, %r1037, %r709;
	ld.global.u32 	%r710, [%rd7+72];
	xor.b32  	%r1036, %r1036, %r710;
	ld.global.u32 	%r711, [%rd7+76];
	xor.b32  	%r943, %r943, %r711;
$L__BB12_51:
	and.b32  	%r713, %r682, 16;
	setp.eq.s32 	%p30, %r713, 0;
	@%p30 bra 	$L__BB12_53;
	ld.global.u32 	%r714, [%rd7+80];
	xor.b32  	%r947, %r947, %r714;
	ld.global.u32 	%r715, [%rd7+84];
	xor.b32  	%r1038, %r1038, %r715;
	ld.global.u32 	%r716, [%rd7+88];
	xor.b32  	%r1037, %r1037, %r716;
	ld.global.u32 	%r717, [%rd7+92];
	xor.b32  	%r1036, %r1036, %r717;
	ld.global.u32 	%r718, [%rd7+96];
	xor.b32  	%r943, %r943, %r718;
$L__BB12_53:
	and.b32  	%r720, %r682, 32;
	setp.eq.s32 	%p31, %r720, 0;
	@%p31 bra 	$L__BB12_55;
	ld.global.u32 	%r721, [%rd7+100];
	xor.b32  	%r947, %r947, %r721;
	ld.global.u32 	%r722, [%rd7+104];
	xor.b32  	%r1038, %r1038, %r722;
	ld.global.u32 	%r723, [%rd7+108];
	xor.b32  	%r1037, %r1037, %r723;
	ld.global.u32 	%r724, [%rd7+112];
	xor.b32  	%r1036, %r1036, %r724;
	ld.global.u32 	%r725, [%rd7+116];
	xor.b32  	%r943, %r943, %r725;
$L__BB12_55:
	and.b32  	%r727, %r682, 64;
	setp.eq.s32 	%p32, %r727, 0;
	@%p32 bra 	$L__BB12_57;
	ld.global.u32 	%r728, [%rd7+120];
	xor.b32  	%r947, %r947, %r728;
	ld.global.u32 	%r729, [%rd7+124];
	xor.b32  	%r1038, %r1038, %r729;
	ld.global.u32 	%r730, [%rd7+128];
	xor.b32  	%r1037, %r1037, %r730;
	ld.global.u32 	%r731, [%rd7+132];
	xor.b32  	%r1036, %r1036, %r731;
	ld.global.u32 	%r732, [%rd7+136];
	xor.b32  	%r943, %r943, %r732;
$L__BB12_57:
	and.b32  	%r734, %r682, 128;
	setp.eq.s32 	%p33, %r734, 0;
	@%p33 bra 	$L__BB12_59;
	ld.global.u32 	%r735, [%rd7+140];
	xor.b32  	%r947, %r947, %r735;
	ld.global.u32 	%r736, [%rd7+144];
	xor.b32  	%r1038, %r1038, %r736;
	ld.global.u32 	%r737, [%rd7+148];
	xor.b32  	%r1037, %r1037, %r737;
	ld.global.u32 	%r738, [%rd7+152];
	xor.b32  	%r1036, %r1036, %r738;
	ld.global.u32 	%r739, [%rd7+156];
	xor.b32  	%r943, %r943, %r739;
$L__BB12_59:
	and.b32  	%r741, %r682, 256;
	setp.eq.s32 	%p34, %r741, 0;
	@%p34 bra 	$L__BB12_61;
	ld.global.u32 	%r742, [%rd7+160];
	xor.b32  	%r947, %r947, %r742;
	ld.global.u32 	%r743, [%rd7+164];
	xor.b32  	%r1038, %r1038, %r743;
	ld.global.u32 	%r744, [%rd7+168];
	xor.b32  	%r1037, %r1037, %r744;
	ld.global.u32 	%r745, [%rd7+172];
	xor.b32  	%r1036, %r1036, %r745;
	ld.global.u32 	%r746, [%rd7+176];
	xor.b32  	%r943, %r943, %r746;
$L__BB12_61:
	and.b32  	%r748, %r682, 512;
	setp.eq.s32 	%p35, %r748, 0;
	@%p35 bra 	$L__BB12_63;
	ld.global.u32 	%r749, [%rd7+180];
	xor.b32  	%r947, %r947, %r749;
	ld.global.u32 	%r750, [%rd7+184];
	xor.b32  	%r1038, %r1038, %r750;
	ld.global.u32 	%r751, [%rd7+188];
	xor.b32  	%r1037, %r1037, %r751;
	ld.global.u32 	%r752, [%rd7+192];
	xor.b32  	%r1036, %r1036, %r752;
	ld.global.u32 	%r753, [%rd7+196];
	xor.b32  	%r943, %r943, %r753;
$L__BB12_63:
	and.b32  	%r755, %r682, 1024;
	setp.eq.s32 	%p36, %r755, 0;
	@%p36 bra 	$L__BB12_65;
	ld.global.u32 	%r756, [%rd7+200];
	xor.b32  	%r947, %r947, %r756;
	ld.global.u32 	%r757, [%rd7+204];
	xor.b32  	%r1038, %r1038, %r757;
	ld.global.u32 	%r758, [%rd7+208];
	xor.b32  	%r1037, %r1037, %r758;
	ld.global.u32 	%r759, [%rd7+212];
	xor.b32  	%r1036, %r1036, %r759;
	ld.global.u32 	%r760, [%rd7+216];
	xor.b32  	%r943, %r943, %r760;
$L__BB12_65:
	and.b32  	%r762, %r682, 2048;
	setp.eq.s32 	%p37, %r762, 0;
	@%p37 bra 	$L__BB12_67;
	ld.global.u32 	%r763, [%rd7+220];
	xor.b32  	%r947, %r947, %r763;
	ld.global.u32 	%r764, [%rd7+224];
	xor.b32  	%r1038, %r1038, %r764;
	ld.global.u32 	%r765, [%rd7+228];
	xor.b32  	%r1037, %r1037, %r765;
	ld.global.u32 	%r766, [%rd7+232];
	xor.b32  	%r1036, %r1036, %r766;
	ld.global.u32 	%r767, [%rd7+236];
	xor.b32  	%r943, %r943, %r767;
$L__BB12_67:
	and.b32  	%r769, %r682, 4096;
	setp.eq.s32 	%p38, %r769, 0;
	@%p38 bra 	$L__BB12_69;
	ld.global.u32 	%r770, [%rd7+240];
	xor.b32  	%r947, %r947, %r770;
	ld.global.u32 	%r771, [%rd7+244];
	xor.b32  	%r1038, %r1038, %r771;
	ld.global.u32 	%r772, [%rd7+248];
	xor.b32  	%r1037, %r1037, %r772;
	ld.global.u32 	%r773, [%rd7+252];
	xor.b32  	%r1036, %r1036, %r773;
	ld.global.u32 	%r774, [%rd7+256];
	xor.b32  	%r943, %r943, %r774;
$L__BB12_69:
	and.b32  	%r776, %r682, 8192;
	setp.eq.s32 	%p39, %r776, 0;
	@%p39 bra 	$L__BB12_71;
	ld.global.u32 	%r777, [%rd7+260];
	xor.b32  	%r947, %r947, %r777;
	ld.global.u32 	%r778, [%rd7+264];
	xor.b32  	%r1038, %r1038, %r778;
	ld.global.u32 	%r779, [%rd7+268];
	xor.b32  	%r1037, %r1037, %r779;
	ld.global.u32 	%r780, [%rd7+272];
	xor.b32  	%r1036, %r1036, %r780;
	ld.global.u32 	%r781, [%rd7+276];
	xor.b32  	%r943, %r943, %r781;
$L__BB12_71:
	and.b32  	%r783, %r682, 16384;
	setp.eq.s32 	%p40, %r783, 0;
	@%p40 bra 	$L__BB12_73;
	ld.global.u32 	%r784, [%rd7+280];
	xor.b32  	%r947, %r947, %r784;
	ld.global.u32 	%r785, [%rd7+284];
	xor.b32  	%r1038, %r1038, %r785;
	ld.global.u32 	%r786, [%rd7+288];
	xor.b32  	%r1037, %r1037, %r786;
	ld.global.u32 	%r787, [%rd7+292];
	xor.b32  	%r1036, %r1036, %r787;
	ld.global.u32 	%r788, [%rd7+296];
	xor.b32  	%r943, %r943, %r788;
$L__BB12_73:
	and.b32  	%r790, %r682, 32768;
	setp.eq.s32 	%p41, %r790, 0;
	@%p41 bra 	$L__BB12_75;
	ld.global.u32 	%r791, [%rd7+300];
	xor.b32  	%r947, %r947, %r791;
	ld.global.u32 	%r792, [%rd7+304];
	xor.b32  	%r1038, %r1038, %r792;
	ld.global.u32 	%r793, [%rd7+308];
	xor.b32  	%r1037, %r1037, %r793;
	ld.global.u32 	%r794, [%rd7+312];
	xor.b32  	%r1036, %r1036, %r794;
	ld.global.u32 	%r795, [%rd7+316];
	xor.b32  	%r943, %r943, %r795;
$L__BB12_75:
	add.s32 	%r1034, %r1034, 16;
	setp.ne.s32 	%p42, %r1034, 32;
	@%p42 bra 	$L__BB12_43;
	mad.lo.s32 	%r796, %r1028, -31, %r191;
	add.s32 	%r1028, %r796, 1;
	setp.ne.s32 	%p43, %r1028, 5;
	@%p43 bra 	$L__BB12_42;
	st.local.u32 	[%rd1+4], %r947;
	st.local.v2.u32 	[%rd1+8], {%r1038, %r1037};
	st.local.v2.u32 	[%rd1+16], {%r1036, %r943};
	setp.ne.s64 	%p44, %rd4, 3;
	@%p44 bra 	$L__BB12_115;
	mov.b32 	%r943, 0;
	mov.u32 	%r1128, %r943;
	mov.u32 	%r1129, %r943;
	mov.u32 	%r1130, %r943;
	mov.u32 	%r947, %r943;
	mov.u32 	%r1120, %r943;
$L__BB12_79:
	mul.wide.u32 	%rd25, %r1120, 4;
	add.s64 	%rd26, %rd1, %rd25;
	ld.local.u32 	%r366, [%rd26+4];
	shl.b32 	%r367, %r1120, 5;
	mov.b32 	%r1126, 0;
$L__BB12_80:
	.pragma "nounroll";
	shr.u32 	%r799, %r366, %r1126;
	and.b32  	%r800, %r799, 1;
	setp.eq.b32 	%p45, %r800, 1;
	not.pred 	%p46, %p45;
	add.s32 	%r801, %r367, %r1126;
	mul.lo.s32 	%r802, %r801, 5;
	mul.wide.u32 	%rd27, %r802, 4;
	add.s64 	%rd8, %rd5, %rd27;
	@%p46 bra 	$L__BB12_82;
	ld.global.u32 	%r803, [%rd8];
	xor.b32  	%r947, %r947, %r803;
	ld.global.u32 	%r804, [%rd8+4];
	xor.b32  	%r1130, %r1130, %r804;
	ld.global.u32 	%r805, [%rd8+8];
	xor.b32  	%r1129, %r1129, %r805;
	ld.global.u32 	%r806, [%rd8+12];
	xor.b32  	%r1128, %r1128, %r806;
	ld.global.u32 	%r807, [%rd8+16];
	xor.b32  	%r943, %r943, %r807;
$L__BB12_82:
	and.b32  	%r809, %r799, 2;
	setp.eq.s32 	%p47, %r809, 0;
	@%p47 bra 	$L__BB12_84;
	ld.global.u32 	%r810, [%rd8+20];
	xor.b32  	%r947, %r947, %r810;
	ld.global.u32 	%r811, [%rd8+24];
	xor.b32  	%r1130, %r1130, %r811;
	ld.global.u32 	%r812, [%rd8+28];
	xor.b32  	%r1129, %r1129, %r812;
	ld.global.u32 	%r813, [%rd8+32];
	xor.b32  	%r1128, %r1128, %r813;
	ld.global.u32 	%r814, [%rd8+36];
	xor.b32  	%r943, %r943, %r814;
$L__BB12_84:
	and.b32  	%r816, %r799, 4;
	setp.eq.s32 	%p48, %r816, 0;
	@%p48 bra 	$L__BB12_86;
	ld.global.u32 	%r817, [%rd8+40];
	xor.b32  	%r947, %r947, %r817;
	ld.global.u32 	%r818, [%rd8+44];
	xor.b32  	%r1130, %r1130, %r818;
	ld.global.u32 	%r819, [%rd8+48];
	xor.b32  	%r1129, %r1129, %r819;
	ld.global.u32 	%r820, [%rd8+52];
	xor.b32  	%r1128, %r1128, %r820;
	ld.global.u32 	%r821, [%rd8+56];
	xor.b32  	%r943, %r943, %r821;
$L__BB12_86:
	and.b32  	%r823, %r799, 8;
	setp.eq.s32 	%p49, %r823, 0;
	@%p49 bra 	$L__BB12_88;
	ld.global.u32 	%r824, [%rd8+60];
	xor.b32  	%r947, %r947, %r824;
	ld.global.u32 	%r825, [%rd8+64];
	xor.b32  	%r1130, %r1130, %r825;
	ld.global.u32 	%r826, [%rd8+68];
	xor.b32  	%r1129, %r1129, %r826;
	ld.global.u32 	%r827, [%rd8+72];
	xor.b32  	%r1128, %r1128, %r827;
	ld.global.u32 	%r828, [%rd8+76];
	xor.b32  	%r943, %r943, %r828;
$L__BB12_88:
	and.b32  	%r830, %r799, 16;
	setp.eq.s32 	%p50, %r830, 0;
	@%p50 bra 	$L__BB12_90;
	ld.global.u32 	%r831, [%rd8+80];
	xor.b32  	%r947, %r947, %r831;
	ld.global.u32 	%r832, [%rd8+84];
	xor.b32  	%r1130, %r1130, %r832;
	ld.global.u32 	%r833, [%rd8+88];
	xor.b32  	%r1129, %r1129, %r833;
	ld.global.u32 	%r834, [%rd8+92];
	xor.b32  	%r1128, %r1128, %r834;
	ld.global.u32 	%r835, [%rd8+96];
	xor.b32  	%r943, %r943, %r835;
$L__BB12_90:
	and.b32  	%r837, %r799, 32;
	setp.eq.s32 	%p51, %r837, 0;
	@%p51 bra 	$L__BB12_92;
	ld.global.u32 	%r838, [%rd8+100];
	xor.b32  	%r947, %r947, %r838;
	ld.global.u32 	%r839, [%rd8+104];
	xor.b32  	%r1130, %r1130, %r839;
	ld.global.u32 	%r840, [%rd8+108];
	xor.b32  	%r1129, %r1129, %r840;
	ld.global.u32 	%r841, [%rd8+112];
	xor.b32  	%r1128, %r1128, %r841;
	ld.global.u32 	%r842, [%rd8+116];
	xor.b32  	%r943, %r943, %r842;
$L__BB12_92:
	and.b32  	%r844, %r799, 64;
	setp.eq.s32 	%p52, %r844, 0;
	@%p52 bra 	$L__BB12_94;
	ld.global.u32 	%r845, [%rd8+120];
	xor.b32  	%r947, %r947, %r845;
	ld.global.u32 	%r846, [%rd8+124];
	xor.b32  	%r1130, %r1130, %r846;
	ld.global.u32 	%r847, [%rd8+128];
	xor.b32  	%r1129, %r1129, %r847;
	ld.global.u32 	%r848, [%rd8+132];
	xor.b32  	%r1128, %r1128, %r848;
	ld.global.u32 	%r849, [%rd8+136];
	xor.b32  	%r943, %r943, %r849;
$L__BB12_94:
	and.b32  	%r851, %r799, 128;
	setp.eq.s32 	%p53, %r851, 0;
	@%p53 bra 	$L__BB12_96;
	ld.global.u32 	%r852, [%rd8+140];
	xor.b32  	%r947, %r947, %r852;
	ld.global.u32 	%r853, [%rd8+144];
	xor.b32  	%r1130, %r1130, %r853;
	ld.global.u32 	%r854, [%rd8+148];
	xor.b32  	%r1129, %r1129, %r854;
	ld.global.u32 	%r855, [%rd8+152];
	xor.b32  	%r1128, %r1128, %r855;
	ld.global.u32 	%r856, [%rd8+156];
	xor.b32  	%r943, %r943, %r856;
$L__BB12_96:
	and.b32  	%r858, %r799, 256;
	setp.eq.s32 	%p54, %r858, 0;
	@%p54 bra 	$L__BB12_98;
	ld.global.u32 	%r859, [%rd8+160];
	xor.b32  	%r947, %r947, %r859;
	ld.global.u32 	%r860, [%rd8+164];
	xor.b32  	%r1130, %r1130, %r860;
	ld.global.u32 	%r861, [%rd8+168];
	xor.b32  	%r1129, %r1129, %r861;
	ld.global.u32 	%r862, [%rd8+172];
	xor.b32  	%r1128, %r1128, %r862;
	ld.global.u32 	%r863, [%rd8+176];
	xor.b32  	%r943, %r943, %r863;
$L__BB12_98:
	and.b32  	%r865, %r799, 512;
	setp.eq.s32 	%p55, %r865, 0;
	@%p55 bra 	$L__BB12_100;
	ld.global.u32 	%r866, [%rd8+180];
	xor.b32  	%r947, %r947, %r866;
	ld.global.u32 	%r867, [%rd8+184];
	xor.b32  	%r1130, %r1130, %r867;
	ld.global.u32 	%r868, [%rd8+188];
	xor.b32  	%r1129, %r1129, %r868;
	ld.global.u32 	%r869, [%rd8+192];
	xor.b32  	%r1128, %r1128, %r869;
	ld.global.u32 	%r870, [%rd8+196];
	xor.b32  	%r943, %r943, %r870;
$L__BB12_100:
	and.b32  	%r872, %r799, 1024;
	setp.eq.s32 	%p56, %r872, 0;
	@%p56 bra 	$L__BB12_102;
	ld.global.u32 	%r873, [%rd8+200];
	xor.b32  	%r947, %r947, %r873;
	ld.global.u32 	%r874, [%rd8+204];
	xor.b32  	%r1130, %r1130, %r874;
	ld.global.u32 	%r875, [%rd8+208];
	xor.b32  	%r1129, %r1129, %r875;
	ld.global.u32 	%r876, [%rd8+212];
	xor.b32  	%r1128, %r1128, %r876;
	ld.global.u32 	%r877, [%rd8+216];
	xor.b32  	%r943, %r943, %r877;
$L__BB12_102:
	and.b32  	%r879, %r799, 2048;
	setp.eq.s32 	%p57, %r879, 0;
	@%p57 bra 	$L__BB12_104;
	ld.global.u32 	%r880, [%rd8+220];
	xor.b32  	%r947, %r947, %r880;
	ld.global.u32 	%r881, [%rd8+224];
	xor.b32  	%r1130, %r1130, %r881;
	ld.global.u32 	%r882, [%rd8+228];
	xor.b32  	%r1129, %r1129, %r882;
	ld.global.u32 	%r883, [%rd8+232];
	xor.b32  	%r1128, %r1128, %r883;
	ld.global.u32 	%r884, [%rd8+236];
	xor.b32  	%r943, %r943, %r884;
$L__BB12_104:
	and.b32  	%r886, %r799, 4096;
	setp.eq.s32 	%p58, %r886, 0;
	@%p58 bra 	$L__BB12_106;
	ld.global.u32 	%r887, [%rd8+240];
	xor.b32  	%r947, %r947, %r887;
	ld.global.u32 	%r888, [%rd8+244];
	xor.b32  	%r1130, %r1130, %r888;
	ld.global.u32 	%r889, [%rd8+248];
	xor.b32  	%r1129, %r1129, %r889;
	ld.global.u32 	%r890, [%rd8+252];
	xor.b32  	%r1128, %r1128, %r890;
	ld.global.u32 	%r891, [%rd8+256];
	xor.b32  	%r943, %r943, %r891;
$L__BB12_106:
	and.b32  	%r893, %r799, 8192;
	setp.eq.s32 	%p59, %r893, 0;
	@%p59 bra 	$L__BB12_108;
	ld.global.u32 	%r894, [%rd8+260];
	xor.b32  	%r947, %r947, %r894;
	ld.global.u32 	%r895, [%rd8+264];
	xor.b32  	%r1130, %r1130, %r895;
	ld.global.u32 	%r896, [%rd8+268];
	xor.b32  	%r1129, %r1129, %r896;
	ld.global.u32 	%r897, [%rd8+272];
	xor.b32  	%r1128, %r1128, %r897;
	ld.global.u32 	%r898, [%rd8+276];
	xor.b32  	%r943, %r943, %r898;
$L__BB12_108:
	and.b32  	%r900, %r799, 16384;
	setp.eq.s32 	%p60, %r900, 0;
	@%p60 bra 	$L__BB12_110;
	ld.global.u32 	%r901, [%rd8+280];
	xor.b32  	%r947, %r947, %r901;
	ld.global.u32 	%r902, [%rd8+284];
	xor.b32  	%r1130, %r1130, %r902;
	ld.global.u32 	%r903, [%rd8+288];
	xor.b32  	%r1129, %r1129, %r903;
	ld.global.u32 	%r904, [%rd8+292];
	xor.b32  	%r1128, %r1128, %r904;
	ld.global.u32 	%r905, [%rd8+296];
	xor.b32  	%r943, %r943, %r905;
$L__BB12_110:
	and.b32  	%r907, %r799, 32768;
	setp.eq.s32 	%p61, %r907, 0;
	@%p61 bra 	$L__BB12_112;
	ld.global.u32 	%r908, [%rd8+300];
	xor.b32  	%r947, %r947, %r908;
	ld.global.u32 	%r909, [%rd8+304];
	xor.b32  	%r1130, %r1130, %r909;
	ld.global.u32 	%r910, [%rd8+308];
	xor.b32  	%r1129, %r1129, %r910;
	ld.global.u32 	%r911, [%rd8+312];
	xor.b32  	%r1128, %r1128, %r911;
	ld.global.u32 	%r912, [%rd8+316];
	xor.b32  	%r943, %r943, %r912;
$L__BB12_112:
	add.s32 	%r1126, %r1126, 16;
	setp.ne.s32 	%p62, %r1126, 32;
	@%p62 bra 	$L__BB12_80;
	mad.lo.s32 	%r913, %r1120, -31, %r367;
	add.s32 	%r1120, %r913, 1;
	setp.ne.s32 	%p63, %r1120, 5;
	@%p63 bra 	$L__BB12_79;
	st.local.u32 	[%rd1+4], %r947;
	st.local.v2.u32 	[%rd1+8], {%r1130, %r1129};
	st.local.v2.u32 	[%rd1+16], {%r1128, %r943};
$L__BB12_115:
	shr.u64 	%rd43, %rd3, 2;
	add.s32 	%r930, %r930, 1;
	setp.gt.u64 	%p64, %rd3, 3;
	@%p64 bra 	$L__BB12_3;
$L__BB12_116:
	mul.lo.s32 	%r541, %r546, %r1;
	mul.lo.s32 	%r542, %r547, %r1;
	shr.u32 	%r915, %r947, 2;
	xor.b32  	%r916, %r915, %r947;
	shl.b32 	%r917, %r943, 4;
	shl.b32 	%r918, %r916, 1;
	xor.b32  	%r919, %r918, %r917;
	xor.b32  	%r920, %r919, %r916;
	xor.b32  	%r921, %r920, %r943;
	add.s32 	%r922, %r2, %r921;
	add.s32 	%r923, %r922, 362437;
	cvt.rn.f32.u32 	%f4, %r923;
	fma.rn.f32 	%f1, %f4, 0f2F800000, 0f2F000000;
	setp.lt.s32 	%p66, %r546, 1;
	mov.pred 	%p65, 0;
	mov.b32 	%r1212, 0;
	mov.pred 	%p71, %p65;
	@%p66 bra 	$L__BB12_120;
	ld.param.u64 	%rd42, [_ZN10cuda_utils13sample_kernelEPfPiS0_iiiS1_y_param_2];
	cvta.to.global.u64 	%rd10, %rd42;
	cvt.s64.s32 	%rd11, %r541;
	mov.f32 	%f7, 0f00000000;
	mov.b32 	%r1211, 0;
$L__BB12_118:
	cvt.u64.u32 	%rd28, %r1211;
	add.s64 	%rd29, %rd28, %rd11;
	shl.b64 	%rd30, %rd29, 2;
	add.s64 	%rd31, %rd10, %rd30;
	ld.global.f32 	%f6, [%rd31];
	add.f32 	%f7, %f7, %f6;
	setp.gt.f32 	%p68, %f7, %f1;
	mov.pred 	%p71, -1;
	mov.u32 	%r1212, %r1211;
	@%p68 bra 	$L__BB12_120;
	add.s32 	%r1211, %r1211, 1;
	setp.ne.s32 	%p70, %r1211, %r546;
	mov.u32 	%r1212, %r546;
	mov.pred 	%p71, %p65;
	@%p70 bra 	$L__BB12_118;
$L__BB12_120:
	ld.param.u64 	%rd41, [_ZN10cuda_utils13sample_kernelEPfPiS0_iiiS1_y_param_1];
	add.s32 	%r925, %r546, -1;
	selp.b32 	%r926, %r1212, %r925, %p71;
	cvt.s64.s32 	%rd32, %r926;
	cvt.s64.s32 	%rd33, %r542;
	add.s64 	%rd34, %rd32, %rd33;
	cvta.to.global.u64 	%rd35, %rd41;
	shl.b64 	%rd36, %rd34, 2;
	add.s64 	%rd37, %rd35, %rd36;
	ld.global.u32 	%r927, [%rd37];
	cvta.to.global.u64 	%rd38, %rd14;
	shl.b64 	%rd39, %rd2, 2;
	add.s64 	%rd40, %rd38, %rd39;
	st.global.u32 	[%rd40], %r927;
$L__BB12_121:
	ret;

}
	// .globl	_ZN7cuda_nn24embedding_forward_kernelEPKiiiiPKfPf
.visible .entry _ZN7cuda_nn24embedding_forward_kernelEPKiiiiPKfPf(
	.param .u64 .ptr .align 1 _ZN7cuda_nn24embedding_forward_kernelEPKiiiiPKfPf_param_0,
	.param .u32 _ZN7cuda_nn24embedding_forward_kernelEPKiiiiPKfPf_param_1,
	.param .u32 _ZN7cuda_nn24embedding_forward_kernelEPKiiiiPKfPf_param_2,
	.param .u32 _ZN7cuda_nn24embedding_forward_kernelEPKiiiiPKfPf_param_3,
	.param .u64 .ptr .align 1 _ZN7cuda_nn24embedding_forward_kernelEPKiiiiPKfPf_param_4,
	.param .u64 .ptr .align 1 _ZN7cuda_nn24embedding_forward_kernelEPKiiiiPKfPf_param_5
)
{
	.reg .pred 	%p<16>;
	.reg .b16 	%rs<15>;
	.reg .b32 	%r<51>;
	.reg .b32 	%f<36>;
	.reg .b64 	%rd<36>;

	ld.param.u64 	%rd15, [_ZN7cuda_nn24embedding_forward_kernelEPKiiiiPKfPf_param_0];
	ld.param.u32 	%r24, [_ZN7cuda_nn24embedding_forward_kernelEPKiiiiPKfPf_param_1];
	ld.param.u32 	%r22, [_ZN7cuda_nn24embedding_forward_kernelEPKiiiiPKfPf_param_2];
	ld.param.u32 	%r23, [_ZN7cuda_nn24embedding_forward_kernelEPKiiiiPKfPf_param_3];
	ld.param.u64 	%rd16, [_ZN7cuda_nn24embedding_forward_kernelEPKiiiiPKfPf_param_4];
	ld.param.u64 	%rd17, [_ZN7cuda_nn24embedding_forward_kernelEPKiiiiPKfPf_param_5];
	mov.u32 	%r25, %ctaid.y;
	mov.u32 	%r26, %ntid.y;
	mov.u32 	%r27, %tid.y;
	mad.lo.s32 	%r1, %r25, %r26, %r27;
	mov.u32 	%r28, %ctaid.x;
	mov.u32 	%r29, %ntid.x;
	mov.u32 	%r30, %tid.x;
	mad.lo.s32 	%r2, %r28, %r29, %r30;
	setp.ge.s32 	%p1, %r1, %r24;
	setp.ge.s32 	%p2, %r2, %r22;
	or.pred  	%p3, %p1, %p2;
	@%p3 bra 	$L__BB13_18;
	cvta.to.global.u64 	%rd18, %rd15;
	cvta.to.global.u64 	%rd1, %rd16;
	cvta.to.global.u64 	%rd2, %rd17;
	mad.lo.s32 	%r3, %r22, %r1, %r2;
	mul.wide.s32 	%rd19, %r3, 4;
	add.s64 	%rd20, %rd18, %rd19;
	ld.global.u32 	%r4, [%rd20];
	setp.lt.s32 	%p4, %r23, 1;
	@%p4 bra 	$L__BB13_18;
	mul.lo.s32 	%r32, %r3, %r23;
	mul.wide.s32 	%rd21, %r32, 4;
	add.s64 	%rd3, %rd2, %rd21;
	mul.lo.s32 	%r33, %r4, %r23;
	mul.wide.s32 	%rd22, %r33, 4;
	add.s64 	%rd4, %rd1, %rd22;
	cvt.u16.u32 	%rs1, %r23;
	add.s64 	%rd5, %rd4, 32;
	add.s64 	%rd6, %rd3, 32;
	mov.b32 	%r44, 0;
	mov.b16 	%rs13, 0;
	mov.u16 	%rs14, %rs13;
	mov.u32 	%r45, %r44;
$L__BB13_3:
	mov.u32 	%r48, %r45;
	shl.b32 	%r34, %r44, 2;
	sub.s32 	%r7, %r23, %r34;
	add.s32 	%r45, %r48, 4;
	setp.le.s32 	%p5, %r45, %r23;
	@%p5 bra 	$L__BB13_19;
	add.s32 	%r35, %r7, -1;
	setp.lt.u32 	%p6, %r35, 15;
	@%p6 bra 	$L__BB13_7;
	and.b32  	%r36, %r7, -16;
	neg.s32 	%r46, %r36;
	mul.wide.u32 	%rd26, %r48, 4;
	add.s64 	%rd35, %rd5, %rd26;
	add.s64 	%rd34, %rd6, %rd26;
$L__BB13_6:
	.pragma "nounroll";
	ld.global.f32 	%f5, [%rd35+-32];
	st.global.f32 	[%rd34+-32], %f5;
	ld.global.f32 	%f6, [%rd35+-28];
	st.global.f32 	[%rd34+-28], %f6;
	ld.global.f32 	%f7, [%rd35+-24];
	st.global.f32 	[%rd34+-24], %f7;
	ld.global.f32 	%f8, [%rd35+-20];
	st.global.f32 	[%rd34+-20], %f8;
	ld.global.f32 	%f9, [%rd35+-16];
	st.global.f32 	[%rd34+-16], %f9;
	ld.global.f32 	%f10, [%rd35+-12];
	st.global.f32 	[%rd34+-12], %f10;
	ld.global.f32 	%f11, [%rd35+-8];
	st.global.f32 	[%rd34+-8], %f11;
	ld.global.f32 	%f12, [%rd35+-4];
	st.global.f32 	[%rd34+-4], %f12;
	ld.global.f32 	%f13, [%rd35];
	st.global.f32 	[%rd34], %f13;
	ld.global.f32 	%f14, [%rd35+4];
	st.global.f32 	[%rd34+4], %f14;
	ld.global.f32 	%f15, [%rd35+8];
	st.global.f32 	[%rd34+8], %f15;
	ld.global.f32 	%f16, [%rd35+12];
	st.global.f32 	[%rd34+12], %f16;
	ld.global.f32 	%f17, [%rd35+16];
	st.global.f32 	[%rd34+16], %f17;
	ld.global.f32 	%f18, [%rd35+20];
	st.global.f32 	[%rd34+20], %f18;
	ld.global.f32 	%f19, [%rd35+24];
	st.global.f32 	[%rd34+24], %f19;
	ld.global.f32 	%f20, [%rd35+28];
	st.global.f32 	[%rd34+28], %f20;
	add.s32 	%r48, %r48, 16;
	add.s32 	%r46, %r46, 16;
	add.s64 	%rd35, %rd35, 64;
	add.s64 	%rd34, %rd34, 64;
	setp.ne.s32 	%p7, %r46, 0;
	@%p7 bra 	$L__BB13_6;
$L__BB13_7:
	and.b32  	%r37, %r7, 15;
	setp.eq.s32 	%p8, %r37, 0;
	@%p8 bra 	$L__BB13_17;
	shl.b16 	%rs9, %rs14, 2;
	sub.s16 	%rs10, %rs1, %rs9;
	cvt.u32.u16 	%r38, %rs10;
	and.b32  	%r15, %r38, 15;
	add.s32 	%r39, %r15, -1;
	setp.lt.u32 	%p9, %r39, 7;
	@%p9 bra 	$L__BB13_10;
	mul.wide.u32 	%rd27, %r48, 4;
	add.s64 	%rd28, %rd4, %rd27;
	ld.global.f32 	%f21, [%rd28];
	add.s64 	%rd29, %rd3, %rd27;
	st.global.f32 	[%rd29], %f21;
	ld.global.f32 	%f22, [%rd28+4];
	st.global.f32 	[%rd29+4], %f22;
	ld.global.f32 	%f23, [%rd28+8];
	st.global.f32 	[%rd29+8], %f23;
	ld.global.f32 	%f24, [%rd28+12];
	st.global.f32 	[%rd29+12], %f24;
	ld.global.f32 	%f25, [%rd28+16];
	st.global.f32 	[%rd29+16], %f25;
	ld.global.f32 	%f26, [%rd28+20];
	st.global.f32 	[%rd29+20], %f26;
	ld.global.f32 	%f27, [%rd28+24];
	st.global.f32 	[%rd29+24], %f27;
	ld.global.f32 	%f28, [%rd28+28];
	st.global.f32 	[%rd29+28], %f28;
	add.s32 	%r48, %r48, 8;
$L__BB13_10:
	and.b32  	%r40, %r15, 7;
	setp.eq.s32 	%p10, %r40, 0;
	@%p10 bra 	$L__BB13_17;
	shl.b16 	%rs11, %rs13, 2;
	add.s16 	%rs12, %rs11, %rs1;
	cvt.u32.u16 	%r41, %rs12;
	and.b32  	%r42, %r41, 7;
	and.b32  	%r18, %r41, 3;
	add.s32 	%r43, %r42, -1;
	setp.lt.u32 	%p11, %r43, 3;
	@%p11 bra 	$L__BB13_13;
	mul.wide.u32 	%rd30, %r48, 4;
	add.s64 	%rd31, %rd4, %rd30;
	ld.global.f32 	%f29, [%rd31];
	add.s64 	%rd32, %rd3, %rd30;
	st.global.f32 	[%rd32], %f29;
	ld.global.f32 	%f30, [%rd31+4];
	st.global.f32 	[%rd32+4], %f30;
	ld.global.f32 	%f31, [%rd31+8];
	st.global.f32 	[%rd32+8], %f31;
	ld.global.f32 	%f32, [%rd31+12];
	st.global.f32 	[%rd32+12], %f32;
	add.s32 	%r48, %r48, 4;
$L__BB13_13:
	setp.eq.s32 	%p12, %r18, 0;
	@%p12 bra 	$L__BB13_17;
	mul.wide.u32 	%rd33, %r48, 4;
	add.s64 	%rd13, %rd4, %rd33;
	ld.global.f32 	%f33, [%rd13];
	add.s64 	%rd14, %rd3, %rd33;
	st.global.f32 	[%rd14], %f33;
	setp.eq.s32 	%p13, %r18, 1;
	@%p13 bra 	$L__BB13_17;
	ld.global.f32 	%f34, [%rd13+4];
	st.global.f32 	[%rd14+4], %f34;
	setp.eq.s32 	%p14, %r18, 2;
	@%p14 bra 	$L__BB13_17;
	ld.global.f32 	%f35, [%rd13+8];
	st.global.f32 	[%rd14+8], %f35;
$L__BB13_17:
	setp.lt.s32 	%p15, %r45, %r23;
	add.s32 	%r44, %r44, 1;
	add.s16 	%rs14, %rs14, 1;
	add.s16 	%rs13, %rs13, 1;
	@%p15 bra 	$L__BB13_3;
$L__BB13_18:
	ret;
$L__BB13_19:
	mul.wide.u32 	%rd23, %r48, 4;
	add.s64 	%rd24, %rd4, %rd23;
	ld.global.v4.f32 	{%f1, %f2, %f3, %f4}, [%rd24];
	add.s64 	%rd25, %rd3, %rd23;
	st.global.v4.f32 	[%rd25], {%f1, %f2, %f3, %f4};
	bra.uni 	$L__BB13_17;

}
	// .globl	_ZN7cuda_nn8add_biasEPfPKfii
.visible .entry _ZN7cuda_nn8add_biasEPfPKfii(
	.param .u64 .ptr .align 1 _ZN7cuda_nn8add_biasEPfPKfii_param_0,
	.param .u64 .ptr .align 1 _ZN7cuda_nn8add_biasEPfPKfii_param_1,
	.param .u32 _ZN7cuda_nn8add_biasEPfPKfii_param_2,
	.param .u32 _ZN7cuda_nn8add_biasEPfPKfii_param_3
)
{
	.reg .pred 	%p<2>;
	.reg .b32 	%r<8>;
	.reg .b32 	%f<4>;
	.reg .b64 	%rd<9>;

	ld.param.u64 	%rd1, [_ZN7cuda_nn8add_biasEPfPKfii_param_0];
	ld.param.u64 	%rd2, [_ZN7cuda_nn8add_biasEPfPKfii_param_1];
	ld.param.u32 	%r2, [_ZN7cuda_nn8add_biasEPfPKfii_param_2];
	ld.param.u32 	%r3, [_ZN7cuda_nn8add_biasEPfPKfii_param_3];
	mov.u32 	%r4, %ctaid.x;
	mov.u32 	%r5, %ntid.x;
	mov.u32 	%r6, %tid.x;
	mad.lo.s32 	%r1, %r4, %r5, %r6;
	setp.ge.s32 	%p1, %r1, %r3;
	@%p1 bra 	$L__BB14_2;
	cvta.to.global.u64 	%rd3, %rd2;
	cvta.to.global.u64 	%rd4, %rd1;
	rem.s32 	%r7, %r1, %r2;
	mul.wide.s32 	%rd5, %r7, 4;
	add.s64 	%rd6, %rd3, %rd5;
	ld.global.f32 	%f1, [%rd6];
	mul.wide.s32 	%rd7, %r1, 4;
	add.s64 	%rd8, %rd4, %rd7;
	ld.global.f32 	%f2, [%rd8];
	add.f32 	%f3, %f1, %f2;
	st.global.f32 	[%rd8], %f3;
$L__BB14_2:
	ret;

}
	// .globl	_ZN7cuda_nn14softmax_kernelEPfPKbiiii
.visible .entry _ZN7cuda_nn14softmax_kernelEPfPKbiiii(
	.param .u64 .ptr .align 1 _ZN7cuda_nn14softmax_kernelEPfPKbiiii_param_0,
	.param .u64 .ptr .align 1 _ZN7cuda_nn14softmax_kernelEPfPKbiiii_param_1,
	.param .u32 _ZN7cuda_nn14softmax_kernelEPfPKbiiii_param_2,
	.param .u32 _ZN7cuda_nn14softmax_kernelEPfPKbiiii_param_3,
	.param .u32 _ZN7cuda_nn14softmax_kernelEPfPKbiiii_param_4,
	.param .u32 _ZN7cuda_nn14softmax_kernelEPfPKbiiii_param_5
)
{
	.reg .pred 	%p<44>;
	.reg .b16 	%rs<21>;
	.reg .b32 	%r<104>;
	.reg .b32 	%f<238>;
	.reg .b64 	%rd<66>;

	ld.param.u64 	%rd28, [_ZN7cuda_nn14softmax_kernelEPfPKbiiii_param_0];
	ld.param.u64 	%rd29, [_ZN7cuda_nn14softmax_kernelEPfPKbiiii_param_1];
	ld.param.u32 	%r52, [_ZN7cuda_nn14softmax_kernelEPfPKbiiii_param_2];
	ld.param.u32 	%r49, [_ZN7cuda_nn14softmax_kernelEPfPKbiiii_param_3];
	ld.param.u32 	%r50, [_ZN7cuda_nn14softmax_kernelEPfPKbiiii_param_4];
	ld.param.u32 	%r51, [_ZN7cuda_nn14softmax_kernelEPfPKbiiii_param_5];
	cvta.to.global.u64 	%rd1, %rd29;
	mov.u32 	%r53, %ctaid.x;
	mov.u32 	%r54, %ntid.x;
	mov.u32 	%r55, %tid.x;
	mad.lo.s32 	%r1, %r53, %r54, %r55;
	mul.lo.s32 	%r56, %r49, %r52;
	mul.lo.s32 	%r57, %r56, %r50;
	setp.ge.s32 	%p1, %r1, %r57;
	@%p1 bra 	$L__BB15_66;
	cvta.to.global.u64 	%rd2, %rd28;
	mul.lo.s32 	%r58, %r50, %r49;
	div.s32 	%r2, %r1, %r58;
	mul.lo.s32 	%r59, %r2, %r58;
	sub.s32 	%r60, %r1, %r59;
	div.s32 	%r61, %r60, %r50;
	rem.s32 	%r3, %r1, %r50;
	mad.lo.s32 	%r62, %r2, %r49, %r61;
	mul.lo.s32 	%r63, %r50, %r50;
	mul.lo.s32 	%r64, %r63, %r62;
	cvt.s64.s32 	%rd30, %r64;
	mul.lo.s32 	%r65, %r3, %r50;
	cvt.s64.s32 	%rd31, %r65;
	add.s64 	%rd3, %rd30, %rd31;
	shl.b64 	%rd32, %rd3, 2;
	add.s64 	%rd4, %rd2, %rd32;
	setp.lt.s32 	%p2, %r3, 0;
	mov.f32 	%f220, 0fFF800000;
	@%p2 bra 	$L__BB15_42;
	mul.lo.s32 	%r4, %r2, %r51;
	add.s32 	%r5, %r3, 1;
	and.b32  	%r6, %r5, 7;
	setp.lt.u32 	%p3, %r3, 7;
	mov.f32 	%f220, 0fFF800000;
	mov.b32 	%r89, 0;
	@%p3 bra 	$L__BB15_21;
	and.b32  	%r89, %r5, 2147483640;
	neg.s32 	%r93, %r89;
	add.s64 	%rd5, %rd1, 3;
	add.s64 	%rd34, %rd32, %rd2;
	add.s64 	%rd61, %rd34, 16;
	mov.f32 	%f220, 0fFF800000;
	mov.u32 	%r92, %r4;
$L__BB15_4:
	.pragma "nounroll";
	cvt.s64.s32 	%rd35, %r92;
	add.s64 	%rd14, %rd5, %rd35;
	ld.global.u8 	%rs1, [%rd14+-3];
	setp.eq.s16 	%p4, %rs1, 0;
	@%p4 bra 	$L__BB15_6;
	ld.global.f32 	%f57, [%rd61+-16];
	max.f32 	%f220, %f220, %f57;
$L__BB15_6:
	ld.global.u8 	%rs2, [%rd14+-2];
	setp.eq.s16 	%p5, %rs2, 0;
	@%p5 bra 	$L__BB15_8;
	ld.global.f32 	%f58, [%rd61+-12];
	max.f32 	%f220, %f220, %f58;
$L__BB15_8:
	ld.global.u8 	%rs3, [%rd14+-1];
	setp.eq.s16 	%p6, %rs3, 0;
	@%p6 bra 	$L__BB15_10;
	ld.global.f32 	%f59, [%rd61+-8];
	max.f32 	%f220, %f220, %f59;
$L__BB15_10:
	ld.global.u8 	%rs4, [%rd14];
	setp.eq.s16 	%p7, %rs4, 0;
	@%p7 bra 	$L__BB15_12;
	ld.global.f32 	%f60, [%rd61+-4];
	max.f32 	%f220, %f220, %f60;
$L__BB15_12:
	ld.global.u8 	%rs5, [%rd14+1];
	setp.eq.s16 	%p8, %rs5, 0;
	@%p8 bra 	$L__BB15_14;
	ld.global.f32 	%f61, [%rd61];
	max.f32 	%f220, %f220, %f61;
$L__BB15_14:
	ld.global.u8 	%rs6, [%rd14+2];
	setp.eq.s16 	%p9, %rs6, 0;
	@%p9 bra 	$L__BB15_16;
	ld.global.f32 	%f62, [%rd61+4];
	max.f32 	%f220, %f220, %f62;
$L__BB15_16:
	ld.global.u8 	%rs7, [%rd14+3];
	setp.eq.s16 	%p10, %rs7, 0;
	@%p10 bra 	$L__BB15_18;
	ld.global.f32 	%f63, [%rd61+8];
	max.f32 	%f220, %f220, %f63;
$L__BB15_18:
	ld.global.u8 	%rs8, [%rd14+4];
	setp.eq.s16 	%p11, %rs8, 0;
	@%p11 bra 	$L__BB15_20;
	ld.global.f32 	%f64, [%rd61+12];
	max.f32 	%f220, %f220, %f64;
$L__BB15_20:
	add.s32 	%r93, %r93, 8;
	add.s32 	%r92, %r92, 8;
	add.s64 	%rd61, %rd61, 32;
	setp.eq.s32 	%p12, %r93, 0;
	@%p12 bra 	$L__BB15_21;
	bra.uni 	$L__BB15_4;
$L__BB15_21:
	setp.eq.s32 	%p13, %r6, 0;
	@%p13 bra 	$L__BB15_42;
	setp.lt.u32 	%p14, %r6, 4;
	@%p14 bra 	$L__BB15_32;
	add.s32 	%r67, %r89, %r4;
	cvt.s64.s32 	%rd36, %r67;
	add.s64 	%rd7, %rd1, %rd36;
	ld.global.u8 	%rs9, [%rd7];
	setp.eq.s16 	%p15, %rs9, 0;
	mul.wide.u32 	%rd37, %r89, 4;
	add.s64 	%rd8, %rd4, %rd37;
	@%p15 bra 	$L__BB15_25;
	ld.global.f32 	%f66, [%rd8];
	max.f32 	%f220, %f220, %f66;
$L__BB15_25:
	ld.global.u8 	%rs10, [%rd7+1];
	setp.eq.s16 	%p16, %rs10, 0;
	@%p16 bra 	$L__BB15_27;
	ld.global.f32 	%f67, [%rd8+4];
	max.f32 	%f220, %f220, %f67;
$L__BB15_27:
	ld.global.u8 	%rs11, [%rd7+2];
	setp.eq.s16 	%p17, %rs11, 0;
	@%p17 bra 	$L__BB15_29;
	ld.global.f32 	%f68, [%rd8+8];
	max.f32 	%f220, %f220, %f68;
$L__BB15_29:
	ld.global.u8 	%rs12, [%rd7+3];
	setp.eq.s16 	%p18, %rs12, 0;
	@%p18 bra 	$L__BB15_31;
	ld.global.f32 	%f69, [%rd8+12];
	max.f32 	%f220, %f220, %f69;
$L__BB15_31:
	add.s32 	%r89, %r89, 4;
$L__BB15_32:
	and.b32  	%r68, %r5, 3;
	setp.eq.s32 	%p19, %r68, 0;
	@%p19 bra 	$L__BB15_42;
	setp.eq.s32 	%p20, %r68, 1;
	@%p20 bra 	$L__BB15_39;
	add.s32 	%r69, %r89, %r4;
	cvt.s64.s32 	%rd38, %r69;
	add.s64 	%rd9, %rd1, %rd38;
	ld.global.u8 	%rs13, [%rd9];
	setp.eq.s16 	%p21, %rs13, 0;
	mul.wide.u32 	%rd39, %r89, 4;
	add.s64 	%rd10, %rd4, %rd39;
	@%p21 bra 	$L__BB15_36;
	ld.global.f32 	%f71, [%rd10];
	max.f32 	%f220, %f220, %f71;
$L__BB15_36:
	ld.global.u8 	%rs14, [%rd9+1];
	setp.eq.s16 	%p22, %rs14, 0;
	@%p22 bra 	$L__BB15_38;
	ld.global.f32 	%f72, [%rd10+4];
	max.f32 	%f220, %f220, %f72;
$L__BB15_38:
	add.s32 	%r89, %r89, 2;
$L__BB15_39:
	and.b32  	%r70, %r3, 1;
	setp.eq.b32 	%p23, %r70, 1;
	@%p23 bra 	$L__BB15_42;
	add.s32 	%r71, %r89, %r4;
	cvt.s64.s32 	%rd40, %r71;
	add.s64 	%rd41, %rd1, %rd40;
	ld.global.u8 	%rs15, [%rd41];
	setp.eq.s16 	%p24, %rs15, 0;
	@%p24 bra 	$L__BB15_42;
	mul.wide.u32 	%rd42, %r89, 4;
	add.s64 	%rd43, %rd4, %rd42;
	ld.global.f32 	%f73, [%rd43];
	max.f32 	%f220, %f220, %f73;
$L__BB15_42:
	setp.lt.s32 	%p25, %r3, 0;
	mov.f32 	%f228, 0f00000000;
	@%p25 bra 	$L__BB15_53;
	mul.lo.s32 	%r14, %r2, %r51;
	add.s32 	%r15, %r3, 1;
	and.b32  	%r16, %r15, 3;
	setp.lt.u32 	%p26, %r3, 3;
	mov.f32 	%f228, 0f00000000;
	mov.b32 	%r94, 0;
	@%p26 bra 	$L__BB15_47;
	and.b32  	%r94, %r15, -4;
	neg.s32 	%r98, %r94;
	add.s64 	%rd11, %rd1, 1;
	add.s64 	%rd45, %rd32, %rd2;
	add.s64 	%rd63, %rd45, 8;
	mov.f32 	%f228, 0f00000000;
	mov.u32 	%r97, %r14;
$L__BB15_45:
	cvt.s64.s32 	%rd46, %r97;
	add.s64 	%rd21, %rd11, %rd46;
	ld.global.u8 	%rs16, [%rd21+-1];
	setp.eq.s16 	%p27, %rs16, 0;
	@%p27 bra 	$L__BB15_67;
	ld.global.f32 	%f78, [%rd63+-8];
	sub.f32 	%f79, %f78, %f220;
	fma.rn.f32 	%f80, %f79, 0f3BBB989D, 0f3F000000;
	cvt.sat.f32.f32 	%f81, %f80;
	mov.f32 	%f82, 0f4B400001;
	mov.f32 	%f83, 0f437C0000;
	fma.rm.f32 	%f84, %f81, %f83, %f82;
	add.f32 	%f85, %f84, 0fCB40007F;
	neg.f32 	%f86, %f85;
	fma.rn.f32 	%f87, %f79, 0f3FB8AA3B, %f86;
	fma.rn.f32 	%f88, %f79, 0f32A57060, %f87;
	mov.b32 	%r73, %f84;
	shl.b32 	%r74, %r73, 23;
	mov.b32 	%f89, %r74;
	ex2.approx.ftz.f32 	%f90, %f88;
	mul.f32 	%f91, %f90, %f89;
	st.global.f32 	[%rd63+-8], %f91;
	add.f32 	%f228, %f228, %f91;
	bra.uni 	$L__BB15_68;
$L__BB15_47:
	setp.eq.s32 	%p32, %r16, 0;
	@%p32 bra 	$L__BB15_53;
	mul.wide.u32 	%rd48, %r94, 4;
	add.s64 	%rd49, %rd32, %rd48;
	add.s64 	%rd62, %rd2, %rd49;
	add.s32 	%r96, %r94, %r14;
	neg.s32 	%r95, %r16;
$L__BB15_49:
	.pragma "nounroll";
	cvt.s64.s32 	%rd50, %r96;
	add.s64 	%rd51, %rd1, %rd50;
	ld.global.u8 	%rs20, [%rd51];
	setp.eq.s16 	%p33, %rs20, 0;
	@%p33 bra 	$L__BB15_51;
	ld.global.f32 	%f134, [%rd62];
	sub.f32 	%f135, %f134, %f220;
	fma.rn.f32 	%f136, %f135, 0f3BBB989D, 0f3F000000;
	cvt.sat.f32.f32 	%f137, %f136;
	mov.f32 	%f138, 0f4B400001;
	mov.f32 	%f139, 0f437C0000;
	fma.rm.f32 	%f140, %f137, %f139, %f138;
	add.f32 	%f141, %f140, 0fCB40007F;
	neg.f32 	%f142, %f141;
	fma.rn.f32 	%f143, %f135, 0f3FB8AA3B, %f142;
	fma.rn.f32 	%f144, %f135, 0f32A57060, %f143;
	mov.b32 	%r85, %f140;
	shl.b32 	%r86, %r85, 23;
	mov.b32 	%f145, %r86;
	ex2.approx.ftz.f32 	%f146, %f144;
	mul.f32 	%f147, %f146, %f145;
	st.global.f32 	[%rd62], %f147;
	add.f32 	%f228, %f228, %f147;
	bra.uni 	$L__BB15_52;
$L__BB15_51:
	mov.b32 	%r87, 0;
	st.global.u32 	[%rd62], %r87;
$L__BB15_52:
	add.s64 	%rd62, %rd62, 4;
	add.s32 	%r96, %r96, 1;
	add.s32 	%r95, %r95, 1;
	setp.ne.s32 	%p34, %r95, 0;
	@%p34 bra 	$L__BB15_49;
$L__BB15_53:
	setp.lt.s32 	%p35, %r50, 1;
	@%p35 bra 	$L__BB15_66;
	and.b32  	%r30, %r50, 15;
	setp.lt.u32 	%p36, %r50, 16;
	mov.b32 	%r100, 0;
	@%p36 bra 	$L__BB15_57;
	and.b32  	%r100, %r50, 2147483632;
	neg.s32 	%r99, %r100;
	add.s64 	%rd53, %rd32, %rd2;
	add.s64 	%rd64, %rd53, 32;
$L__BB15_56:
	.pragma "nounroll";
	ld.global.f32 	%f148, [%rd64+-32];
	div.rn.f32 	%f149, %f148, %f228;
	st.global.f32 	[%rd64+-32], %f149;
	ld.global.f32 	%f150, [%rd64+-28];
	div.rn.f32 	%f151, %f150, %f228;
	st.global.f32 	[%rd64+-28], %f151;
	ld.global.f32 	%f152, [%rd64+-24];
	div.rn.f32 	%f153, %f152, %f228;
	st.global.f32 	[%rd64+-24], %f153;
	ld.global.f32 	%f154, [%rd64+-20];
	div.rn.f32 	%f155, %f154, %f228;
	st.global.f32 	[%rd64+-20], %f155;
	ld.global.f32 	%f156, [%rd64+-16];
	div.rn.f32 	%f157, %f156, %f228;
	st.global.f32 	[%rd64+-16], %f157;
	ld.global.f32 	%f158, [%rd64+-12];
	div.rn.f32 	%f159, %f158, %f228;
	st.global.f32 	[%rd64+-12], %f159;
	ld.global.f32 	%f160, [%rd64+-8];
	div.rn.f32 	%f161, %f160, %f228;
	st.global.f32 	[%rd64+-8], %f161;
	ld.global.f32 	%f162, [%rd64+-4];
	div.rn.f32 	%f163, %f162, %f228;
	st.global.f32 	[%rd64+-4], %f163;
	ld.global.f32 	%f164, [%rd64];
	div.rn.f32 	%f165, %f164, %f228;
	st.global.f32 	[%rd64], %f165;
	ld.global.f32 	%f166, [%rd64+4];
	div.rn.f32 	%f167, %f166, %f228;
	st.global.f32 	[%rd64+4], %f167;
	ld.global.f32 	%f168, [%rd64+8];
	div.rn.f32 	%f169, %f168, %f228;
	st.global.f32 	[%rd64+8], %f169;
	ld.global.f32 	%f170, [%rd64+12];
	div.rn.f32 	%f171, %f170, %f228;
	st.global.f32 	[%rd64+12], %f171;
	ld.global.f32 	%f172, [%rd64+16];
	div.rn.f32 	%f173, %f172, %f228;
	st.global.f32 	[%rd64+16], %f173;
	ld.global.f32 	%f174, [%rd64+20];
	div.rn.f32 	%f175, %f174, %f228;
	st.global.f32 	[%rd64+20], %f175;
	ld.global.f32 	%f176, [%rd64+24];
	div.rn.f32 	%f177, %f176, %f228;
	st.global.f32 	[%rd64+24], %f177;
	ld.global.f32 	%f178, [%rd64+28];
	div.rn.f32 	%f179, %f178, %f228;
	st.global.f32 	[%rd64+28], %f179;
	add.s32 	%r99, %r99, 16;
	add.s64 	%rd64, %rd64, 64;
	setp.ne.s32 	%p37, %r99, 0;
	@%p37 bra 	$L__BB15_56;
$L__BB15_57:
	setp.eq.s32 	%p38, %r30, 0;
	@%p38 bra 	$L__BB15_66;
	and.b32  	%r40, %r50, 7;
	setp.lt.u32 	%p39, %r30, 8;
	@%p39 bra 	$L__BB15_60;
	mul.wide.u32 	%rd54, %r100, 4;
	add.s64 	%rd55, %rd4, %rd54;
	ld.global.f32 	%f180, [%rd55];
	div.rn.f32 	%f181, %f180, %f228;
	st.global.f32 	[%rd55], %f181;
	ld.global.f32 	%f182, [%rd55+4];
	div.rn.f32 	%f183, %f182, %f228;
	st.global.f32 	[%rd55+4], %f183;
	ld.global.f32 	%f184, [%rd55+8];
	div.rn.f32 	%f185, %f184, %f228;
	st.global.f32 	[%rd55+8], %f185;
	ld.global.f32 	%f186, [%rd55+12];
	div.rn.f32 	%f187, %f186, %f228;
	st.global.f32 	[%rd55+12], %f187;
	ld.global.f32 	%f188, [%rd55+16];
	div.rn.f32 	%f189, %f188, %f228;
	st.global.f32 	[%rd55+16], %f189;
	ld.global.f32 	%f190, [%rd55+20];
	div.rn.f32 	%f191, %f190, %f228;
	st.global.f32 	[%rd55+20], %f191;
	ld.global.f32 	%f192, [%rd55+24];
	div.rn.f32 	%f193, %f192, %f228;
	st.global.f32 	[%rd55+24], %f193;
	ld.global.f32 	%f194, [%rd55+28];
	div.rn.f32 	%f195, %f194, %f228;
	st.global.f32 	[%rd55+28], %f195;
	add.s32 	%r100, %r100, 8;
$L__BB15_60:
	setp.eq.s32 	%p40, %r40, 0;
	@%p40 bra 	$L__BB15_66;
	and.b32  	%r43, %r50, 3;
	setp.lt.u32 	%p41, %r40, 4;
	@%p41 bra 	$L__BB15_63;
	mul.wide.u32 	%rd56, %r100, 4;
	add.s64 	%rd57, %rd4, %rd56;
	ld.global.f32 	%f196, [%rd57];
	div.rn.f32 	%f197, %f196, %f228;
	st.global.f32 	[%rd57], %f197;
	ld.global.f32 	%f198, [%rd57+4];
	div.rn.f32 	%f199, %f198, %f228;
	st.global.f32 	[%rd57+4], %f199;
	ld.global.f32 	%f200, [%rd57+8];
	div.rn.f32 	%f201, %f200, %f228;
	st.global.f32 	[%rd57+8], %f201;
	ld.global.f32 	%f202, [%rd57+12];
	div.rn.f32 	%f203, %f202, %f228;
	st.global.f32 	[%rd57+12], %f203;
	add.s32 	%r100, %r100, 4;
$L__BB15_63:
	setp.eq.s32 	%p42, %r43, 0;
	@%p42 bra 	$L__BB15_66;
	mul.wide.u32 	%rd59, %r100, 4;
	add.s64 	%rd60, %rd32, %rd59;
	add.s64 	%rd65, %rd2, %rd60;
	neg.s32 	%r103, %r43;
$L__BB15_65:
	.pragma "nounroll";
	ld.global.f32 	%f204, [%rd65];
	div.rn.f32 	%f205, %f204, %f228;
	st.global.f32 	[%rd65], %f205;
	add.s64 	%rd65, %rd65, 4;
	add.s32 	%r103, %r103, 1;
	setp.ne.s32 	%p43, %r103, 0;
	@%p43 bra 	$L__BB15_65;
$L__BB15_66:
	ret;
$L__BB15_67:
	mov.b32 	%r75, 0;
	st.global.u32 	[%rd63+-8], %r75;
$L__BB15_68:
	ld.global.u8 	%rs17, [%rd21];
	setp.eq.s16 	%p28, %rs17, 0;
	@%p28 bra 	$L__BB15_70;
	ld.global.f32 	%f92, [%rd63+-4];
	sub.f32 	%f93, %f92, %f220;
	fma.rn.f32 	%f94, %f93, 0f3BBB989D, 0f3F000000;
	cvt.sat.f32.f32 	%f95, %f94;
	mov.f32 	%f96, 0f4B400001;
	mov.f32 	%f97, 0f437C0000;
	fma.rm.f32 	%f98, %f95, %f97, %f96;
	add.f32 	%f99, %f98, 0fCB40007F;
	neg.f32 	%f100, %f99;
	fma.rn.f32 	%f101, %f93, 0f3FB8AA3B, %f100;
	fma.rn.f32 	%f102, %f93, 0f32A57060, %f101;
	mov.b32 	%r76, %f98;
	shl.b32 	%r77, %r76, 23;
	mov.b32 	%f103, %r77;
	ex2.approx.ftz.f32 	%f104, %f102;
	mul.f32 	%f105, %f104, %f103;
	st.global.f32 	[%rd63+-4], %f105;
	add.f32 	%f228, %f228, %f105;
	bra.uni 	$L__BB15_71;
$L__BB15_70:
	mov.b32 	%r78, 0;
	st.global.u32 	[%rd63+-4], %r78;
$L__BB15_71:
	ld.global.u8 	%rs18, [%rd21+1];
	setp.eq.s16 	%p29, %rs18, 0;
	@%p29 bra 	$L__BB15_73;
	ld.global.f32 	%f106, [%rd63];
	sub.f32 	%f107, %f106, %f220;
	fma.rn.f32 	%f108, %f107, 0f3BBB989D, 0f3F000000;
	cvt.sat.f32.f32 	%f109, %f108;
	mov.f32 	%f110, 0f4B400001;
	mov.f32 	%f111, 0f437C0000;
	fma.rm.f32 	%f112, %f109, %f111, %f110;
	add.f32 	%f113, %f112, 0fCB40007F;
	neg.f32 	%f114, %f113;
	fma.rn.f32 	%f115, %f107, 0f3FB8AA3B, %f114;
	fma.rn.f32 	%f116, %f107, 0f32A57060, %f115;
	mov.b32 	%r79, %f112;
	shl.b32 	%r80, %r79, 23;
	mov.b32 	%f117, %r80;
	ex2.approx.ftz.f32 	%f118, %f116;
	mul.f32 	%f119, %f118, %f117;
	st.global.f32 	[%rd63], %f119;
	add.f32 	%f228, %f228, %f119;
	bra.uni 	$L__BB15_74;
$L__BB15_73:
	mov.b32 	%r81, 0;
	st.global.u32 	[%rd63], %r81;
$L__BB15_74:
	ld.global.u8 	%rs19, [%rd21+2];
	setp.eq.s16 	%p30, %rs19, 0;
	@%p30 bra 	$L__BB15_76;
	ld.global.f32 	%f120, [%rd63+4];
	sub.f32 	%f121, %f120, %f220;
	fma.rn.f32 	%f122, %f121, 0f3BBB989D, 0f3F000000;
	cvt.sat.f32.f32 	%f123, %f122;
	mov.f32 	%f124, 0f4B400001;
	mov.f32 	%f125, 0f437C0000;
	fma.rm.f32 	%f126, %f123, %f125, %f124;
	add.f32 	%f127, %f126, 0fCB40007F;
	neg.f32 	%f128, %f127;
	fma.rn.f32 	%f129, %f121, 0f3FB8AA3B, %f128;
	fma.rn.f32 	%f130, %f121, 0f32A57060, %f129;
	mov.b32 	%r82, %f126;
	shl.b32 	%r83, %r82, 23;
	mov.b32 	%f131, %r83;
	ex2.approx.ftz.f32 	%f132, %f130;
	mul.f32 	%f133, %f132, %f131;
	st.global.f32 	[%rd63+4], %f133;
	add.f32 	%f228, %f228, %f133;
	bra.uni 	$L__BB15_77;
$L__BB15_76:
	mov.b32 	%r84, 0;
	st.global.u32 	[%rd63+4], %r84;
$L__BB15_77:
	add.s32 	%r98, %r98, 4;
	add.s32 	%r97, %r97, 4;
	add.s64 	%rd63, %rd63, 16;
	setp.eq.s32 	%p31, %r98, 0;
	@%p31 bra 	$L__BB15_47;
	bra.uni 	$L__BB15_45;

}
	// .globl	_ZN7cuda_nn15elementwise_addEPKfS1_iPf
.visible .entry _ZN7cuda_nn15elementwise_addEPKfS1_iPf(
	.param .u64 .ptr .align 1 _ZN7cuda_nn15elementwise_addEPKfS1_iPf_param_0,
	.param .u64 .ptr .align 1 _ZN7cuda_nn15elementwise_addEPKfS1_iPf_param_1,
	.param .u32 _ZN7cuda_nn15elementwise_addEPKfS1_iPf_param_2,
	.param .u64 .ptr .align 1 _ZN7cuda_nn15elementwise_addEPKfS1_iPf_param_3
)
{
	.reg .pred 	%p<2>;
	.reg .b32 	%r<6>;
	.reg .b32 	%f<4>;
	.reg .b64 	%rd<11>;

	ld.param.u64 	%rd1, [_ZN7cuda_nn15elementwise_addEPKfS1_iPf_param_0];
	ld.param.u64 	%rd2, [_ZN7cuda_nn15elementwise_addEPKfS1_iPf_param_1];
	ld.param.u32 	%r2, [_ZN7cuda_nn15elementwise_addEPKfS1_iPf_param_2];
	ld.param.u64 	%rd3, [_ZN7cuda_nn15elementwise_addEPKfS1_iPf_param_3];
	mov.u32 	%r3, %ctaid.x;
	mov.u32 	%r4, %ntid.x;
	mov.u32 	%r5, %tid.x;
	mad.lo.s32 	%r1, %r3, %r4, %r5;
	setp.ge.s32 	%p1, %r1, %r2;
	@%p1 bra 	$L__BB16_2;
	cvta.to.global.u64 	%rd4, %rd1;
	cvta.to.global.u64 	%rd5, %rd2;
	cvta.to.global.u64 	%rd6, %rd3;
	mul.wide.s32 	%rd7, %r1, 4;
	add.s64 	%rd8, %rd4, %rd7;
	ld.global.f32 	%f1, [%rd8];
	add.s64 	%rd9, %rd5, %rd7;
	ld.global.f32 	%f2, [%rd9];
	add.f32 	%f3, %f1, %f2;
	add.s64 	%rd10, %rd6, %rd7;
	st.global.f32 	[%rd10], %f3;
$L__BB16_2:
	ret;

}
	// .globl	_ZN7cuda_nn11gelu_kernelEPfi
.visible .entry _ZN7cuda_nn11gelu_kernelEPfi(
	.param .u64 .ptr .align 1 _ZN7cuda_nn11gelu_kernelEPfi_param_0,
	.param .u32 _ZN7cuda_nn11gelu_kernelEPfi_param_1
)
{
	.reg .pred 	%p<5>;
	.reg .b32 	%r<6>;
	.reg .b32 	%f<21>;
	.reg .b64 	%rd<8>;
	.reg .b64 	%fd<10>;

	ld.param.u64 	%rd1, [_ZN7cuda_nn11gelu_kernelEPfi_param_0];
	ld.param.u32 	%r2, [_ZN7cuda_nn11gelu_kernelEPfi_param_1];
	mov.u32 	%r3, %ctaid.x;
	mov.u32 	%r4, %ntid.x;
	mov.u32 	%r5, %tid.x;
	mad.lo.s32 	%r1, %r3, %r4, %r5;
	setp.ge.s32 	%p1, %r1, %r2;
	@%p1 bra 	$L__BB17_2;
	cvta.to.global.u64 	%rd2, %rd1;
	mul.wide.s32 	%rd3, %r1, 4;
	add.s64 	%rd4, %rd2, %rd3;
	ld.global.f32 	%f1, [%rd4];
	cvt.f64.f32 	%fd1, %f1;
	mul.f64 	%fd2, %fd1, 0d3FE0000000000000;
	mul.f64 	%fd3, %fd1, 0d3FA6E4E26D4801F7;
	mul.f64 	%fd4, %fd3, %fd1;
	fma.rn.f64 	%fd5, %fd4, %fd1, %fd1;
	mul.f64 	%fd6, %fd5, 0d3FE9884520000000;
	cvt.rn.f32.f64 	%f2, %fd6;
	abs.f32 	%f3, %f2;
	mul.f32 	%f4, %f3, 0f4038AA3B;
	ex2.approx.ftz.f32 	%f5, %f4;
	add.f32 	%f6, %f5, 0f3F800000;
	rcp.approx.ftz.f32 	%f7, %f6;
	fma.rn.f32 	%f8, %f7, 0fC0000000, 0f3F800000;
	setp.ge.f32 	%p2, %f3, 0f41102CB4;
	selp.f32 	%f9, 0f3F800000, %f8, %p2;
	abs.f32 	%f10, %f9;
	neg.f32 	%f11, %f10;
	mov.b64 	%rd5, %fd6;
	shr.u64 	%rd6, %rd5, 63;
	and.b64  	%rd7, %rd6, 1;
	setp.eq.b64 	%p3, %rd7, 1;
	selp.f32 	%f12, %f11, %f10, %p3;
	mul.f32 	%f13, %f2, %f2;
	fma.rn.f32 	%f14, %f13, 0f3C80F082, 0fBD563CAE;
	fma.rn.f32 	%f15, %f14, %f13, 0f3E085941;
	fma.rn.f32 	%f16, %f15, %f13, 0fBEAAA9ED;
	fma.rn.f32 	%f17, %f16, %f13, 0f00000000;
	fma.rn.f32 	%f18, %f17, %f2, %f2;
	setp.ge.f32 	%p4, %f3, 0f3F19999A;
	selp.f32 	%f19, %f12, %f18, %p4;
	cvt.f64.f32 	%fd7, %f19;
	add.f64 	%fd8, %fd7, 0d3FF0000000000000;
	mul.f64 	%fd9, %fd2, %fd8;
	cvt.rn.f32.f64 	%f20, %fd9;
	st.global.f32 	[%rd4], %f20;
$L__BB17_2:
	ret;

}
	// .globl	_ZN7cuda_nn17layer_norm_kernelEPfPKfS2_iiS0_
.visible .entry _ZN7cuda_nn17layer_norm_kernelEPfPKfS2_iiS0_(
	.param .u64 .ptr .align 1 _ZN7cuda_nn17layer_norm_kernelEPfPKfS2_iiS0__param_0,
	.param .u64 .ptr .align 1 _ZN7cuda_nn17layer_norm_kernelEPfPKfS2_iiS0__param_1,
	.param .u64 .ptr .align 1 _ZN7cuda_nn17layer_norm_kernelEPfPKfS2_iiS0__param_2,
	.param .u32 _ZN7cuda_nn17layer_norm_kernelEPfPKfS2_iiS0__param_3,
	.param .u32 _ZN7cuda_nn17layer_norm_kernelEPfPKfS2_iiS0__param_4,
	.param .u64 .ptr .align 1 _ZN7cuda_nn17layer_norm_kernelEPfPKfS2_iiS0__param_5
)
{
	.reg .pred 	%p<14>;
	.reg .b32 	%r<30>;
	.reg .b32 	%f<38>;
	.reg .b64 	%rd<24>;

	ld.param.u64 	%rd6, [_ZN7cuda_nn17layer_norm_kernelEPfPKfS2_iiS0__param_0];
	ld.param.u64 	%rd7, [_ZN7cuda_nn17layer_norm_kernelEPfPKfS2_iiS0__param_1];
	ld.param.u64 	%rd8, [_ZN7cuda_nn17layer_norm_kernelEPfPKfS2_iiS0__param_2];
	ld.param.u32 	%r17, [_ZN7cuda_nn17layer_norm_kernelEPfPKfS2_iiS0__param_3];
	ld.param.u32 	%r16, [_ZN7cuda_nn17layer_norm_kernelEPfPKfS2_iiS0__param_4];
	ld.param.u64 	%rd9, [_ZN7cuda_nn17layer_norm_kernelEPfPKfS2_iiS0__param_5];
	mov.u32 	%r1, %ctaid.x;
	mov.u32 	%r29, %tid.x;
	setp.ge.s32 	%p1, %r1, %r17;
	@%p1 bra 	$L__BB18_20;
	cvta.to.global.u64 	%rd10, %rd6;
	mul.lo.s32 	%r18, %r16, %r1;
	cvt.s64.s32 	%rd1, %r18;
	mul.wide.s32 	%rd11, %r18, 4;
	add.s64 	%rd2, %rd10, %rd11;
	setp.ge.s32 	%p2, %r29, %r16;
	mov.f32 	%f35, 0f00000000;
	@%p2 bra 	$L__BB18_4;
	mov.f32 	%f35, 0f00000000;
	mov.u32 	%r3, %ntid.x;
	mov.u32 	%r25, %r29;
$L__BB18_3:
	mul.wide.s32 	%rd12, %r25, 4;
	add.s64 	%rd13, %rd2, %rd12;
	ld.global.f32 	%f12, [%rd13];
	add.f32 	%f35, %f35, %f12;
	add.s32 	%r25, %r25, %r3;
	setp.lt.s32 	%p3, %r25, %r16;
	@%p3 bra 	$L__BB18_3;
$L__BB18_4:
	shl.b32 	%r19, %r29, 2;
	mov.u32 	%r20, _ZN7cuda_nn6sharedE;
	add.s32 	%r6, %r20, %r19;
	st.shared.f32 	[%r6], %f35;
	bar.sync 	0;
	mov.u32 	%r7, %ntid.x;
	setp.lt.u32 	%p4, %r7, 2;
	@%p4 bra 	$L__BB18_9;
	mov.u32 	%r26, %r7;
$L__BB18_6:
	shr.u32 	%r9, %r26, 1;
	setp.ge.u32 	%p5, %r29, %r9;
	@%p5 bra 	$L__BB18_8;
	shl.b32 	%r21, %r9, 2;
	add.s32 	%r22, %r6, %r21;
	ld.shared.f32 	%f13, [%r22];
	ld.shared.f32 	%f14, [%r6];
	add.f32 	%f15, %f13, %f14;
	st.shared.f32 	[%r6], %f15;
$L__BB18_8:
	bar.sync 	0;
	setp.gt.u32 	%p6, %r26, 3;
	mov.u32 	%r26, %r9;
	@%p6 bra 	$L__BB18_6;
$L__BB18_9:
	setp.ge.s32 	%p7, %r29, %r16;
	ld.shared.f32 	%f17, [_ZN7cuda_nn6sharedE];
	cvt.rn.f32.s32 	%f4, %r16;
	div.rn.f32 	%f5, %f17, %f4;
	mov.f32 	%f37, 0f00000000;
	@%p7 bra 	$L__BB18_12;
	mov.f32 	%f37, 0f00000000;
	mov.u32 	%r27, %r29;
$L__BB18_11:
	mul.wide.s32 	%rd14, %r27, 4;
	add.s64 	%rd15, %rd2, %rd14;
	ld.global.f32 	%f19, [%rd15];
	sub.f32 	%f20, %f19, %f5;
	fma.rn.f32 	%f37, %f20, %f20, %f37;
	add.s32 	%r27, %r27, %r7;
	setp.lt.s32 	%p8, %r27, %r16;
	@%p8 bra 	$L__BB18_11;
$L__BB18_12:
	setp.lt.u32 	%p9, %r7, 2;
	st.shared.f32 	[%r6], %f37;
	bar.sync 	0;
	@%p9 bra 	$L__BB18_17;
	mov.u32 	%r28, %r7;
$L__BB18_14:
	shr.u32 	%r13, %r28, 1;
	setp.ge.u32 	%p10, %r29, %r13;
	@%p10 bra 	$L__BB18_16;
	shl.b32 	%r23, %r13, 2;
	add.s32 	%r24, %r6, %r23;
	ld.shared.f32 	%f21, [%r24];
	ld.shared.f32 	%f22, [%r6];
	add.f32 	%f23, %f21, %f22;
	st.shared.f32 	[%r6], %f23;
$L__BB18_16:
	bar.sync 	0;
	setp.gt.u32 	%p11, %r28, 3;
	mov.u32 	%r28, %r13;
	@%p11 bra 	$L__BB18_14;
$L__BB18_17:
	setp.ge.s32 	%p12, %r29, %r16;
	@%p12 bra 	$L__BB18_20;
	ld.shared.f32 	%f24, [_ZN7cuda_nn6sharedE];
	div.rn.f32 	%f25, %f24, %f4;
	add.f32 	%f26, %f25, 0f3727C5AC;
	sqrt.rn.f32 	%f9, %f26;
	cvta.to.global.u64 	%rd3, %rd7;
	cvta.to.global.u64 	%rd4, %rd8;
	cvta.to.global.u64 	%rd5, %rd9;
$L__BB18_19:
	cvt.s64.s32 	%rd16, %r29;
	mul.wide.s32 	%rd17, %r29, 4;
	add.s64 	%rd18, %rd3, %rd17;
	ld.global.f32 	%f27, [%rd18];
	add.s64 	%rd19, %rd2, %rd17;
	ld.global.f32 	%f28, [%rd19];
	sub.f32 	%f29, %f28, %f5;
	mul.f32 	%f30, %f27, %f29;
	div.rn.f32 	%f31, %f30, %f9;
	add.s64 	%rd20, %rd4, %rd17;
	ld.global.f32 	%f32, [%rd20];
	add.f32 	%f33, %f32, %f31;
	add.s64 	%rd21, %rd16, %rd1;
	shl.b64 	%rd22, %rd21, 2;
	add.s64 	%rd23, %rd5, %rd22;
	st.global.f32 	[%rd23], %f33;
	add.s32 	%r29, %r29, %r7;
	setp.lt.s32 	%p13, %r29, %r16;
	@%p13 bra 	$L__BB18_19;
$L__BB18_20:
	ret;

}


// ===== COMPILED SASS (sm_100) =====

	.target	sm_100

	.elftype	@"ET_EXEC"


//--------------------- .note.nv.tkinfo           --------------------------
	.section	.note.nv.tkinfo,"",@"SHT_NOTE"
	.sectionflags	@"SHF_NOTE_NV_TKINFO"
	.tkinfo
        /*0018*/ 	.word	0x00000002
        /*0030*/ 	.string	""
        /*0030*/ 	.string	"ptxas"
        /*0030*/ 	.string	"Cuda compilation tools, release 13.0, V13.0.88"
        /*0030*/ 	.string	"Build cuda_13.0.r13.0/compiler.36424714_0"
        /*0030*/ 	.string	"-arch sm_100 -m 64 "



//--------------------- .note.nv.cuinfo           --------------------------
	.section	.note.nv.cuinfo,"",@"SHT_NOTE"
	.sectionflags	@"SHF_NOTE_NV_CUINFO"
        /*0018*/ 	.short	0x0002
        /*001a*/ 	.short	0x0064
        /*001c*/ 	.short	0x0082
	.zero		2


//--------------------- .nv.info                  --------------------------
	.section	.nv.info,"",@"SHT_CUDA_INFO"
	.align	4


	//----- nvinfo : EIATTR_REGCOUNT
	.align		4
        /*0000*/ 	.byte	0x04, 0x2f
        /*0002*/ 	.short	(.L_55 - .L_54)
	.align		4
.L_54:
        /*0004*/ 	.word	index@(_ZN3cub18CUB_300001_SM_10006detail11EmptyKernelIvEEvv)
        /*0008*/ 	.word	0x00000004


	//----- nvinfo : EIATTR_FRAME_SIZE
	.align		4
.L_55:
        /*000c*/ 	.byte	0x04, 0x11
        /*000e*/ 	.short	(.L_57 - .L_56)
	.align		4
.L_56:
        /*0010*/ 	.word	index@(_ZN3cub18CUB_300001_SM_10006detail11EmptyKernelIvEEvv)
        /*0014*/ 	.word	0x00000000


	//----- nvinfo : EIATTR_REGCOUNT
	.align		4
.L_57:
        /*0018*/ 	.byte	0x04, 0x2f
        /*001a*/ 	.short	(.L_59 - .L_58)
	.align		4
.L_58:
        /*001c*/ 	.word	index@(_ZN3cub18CUB_300001_SM_10006detail8for_each13static_kernelINS2_12policy_hub_t12policy_500_tElN6thrust24THRUST_300001_SM_1000_NS8cuda_cub10__tabulate7functorINS7_10device_ptrIiEENS7_6system6detail7generic6detail22compute_sequence_valueIivEElEEEEvT0_T1_)
        /*0020*/ 	.word	0x0000000a


	//----- nvinfo : EIATTR_FRAME_SIZE
	.align		4
.L_59:
        /*0024*/ 	.byte	0x04, 0x11
        /*0026*/ 	.short	(.L_61 - .L_60)
	.align		4
.L_60:
        /*0028*/ 	.word	index@(_ZN3cub18CUB_300001_SM_10006detail8for_each13static_kernelINS2_12policy_hub_t12policy_500_tElN6thrust24THRUST_300001_SM_1000_NS8cuda_cub10__tabulate7functorINS7_10device_ptrIiEENS7_6system6detail7generic6detail22compute_sequence_valueIivEElEEEEvT0_T1_)
        /*002c*/ 	.word	0x00000000


	//----- nvinfo : EIATTR_REGCOUNT
	.align		4
.L_61:
        /*0030*/ 	.byte	0x04, 0x2f
        /*0032*/ 	.short	(.L_63 - .L_62)
	.align		4
.L_62:
        /*0034*/ 	.word	index@(_ZN3cub18CUB_300001_SM_10006detail10radix_sort31DeviceRadixSortSingleTileKernelINS1_5radix10policy_hubIfiyE10Policy1000ELNS0_9SortOrderE1EfiyNS1_21identity_decomposer_tEEEvPKT1_PSA_PKT2_PSE_T3_iiT4_)
        /*0038*/ 	.word	0x00000097


	//----- nvinfo : EIATTR_FRAME_SIZE
	.align		4
.L_63:
        /*003c*/ 	.byte	0x04, 0x11
        /*003e*/ 	.short	(.L_65 - .L_64)
	.align		4
.L_64:
        /*0040*/ 	.word	index@(_ZN3cub18CUB_300001_SM_10006detail10radix_sort31DeviceRadixSortSingleTileKernelINS1_5radix10policy_hubIfiyE10Policy1000ELNS0_9SortOrderE1EfiyNS1_21identity_decomposer_tEEEvPKT1_PSA_PKT2_PSE_T3_iiT4_)
        /*0044*/ 	.word	0x00000000


	//----- nvinfo : EIATTR_REGCOUNT
	.align		4
.L_65:
        /*0048*/ 	.byte	0x04, 0x2f
        /*004a*/ 	.short	(.L_67 - .L_66)
	.align		4
.L_66:
        /*004c*/ 	.word	index@(_ZN3cub18CUB_300001_SM_10006detail10radix_sort30DeviceRadixSortHistogramKernelINS1_5radix10policy_hubIfiyE10Policy1000ELNS0_9SortOrderE1EfyNS1_21identity_decomposer_tEEEvPT2_PKT1_SA_iiT3_)
        /*0050*/ 	.word	0x00000020


	//----- nvinfo : EIATTR_FRAME_SIZE
	.align		4
.L_67:
        /*0054*/ 	.byte	0x04, 0x11
        /*0056*/ 	.short	(.L_69 - .L_68)
	.align		4
.L_68:
        /*0058*/ 	.word	index@(_ZN3cub18CUB_300001_SM_10006detail10radix_sort30DeviceRadixSortHistogramKernelINS1_5radix10policy_hubIfiyE10Policy1000ELNS0_9SortOrderE1EfyNS1_21identity_decomposer_tEEEvPT2_PKT1_SA_iiT3_)
        /*005c*/ 	.word	0x00000000


	//----- nvinfo : EIATTR_REGCOUNT
	.align		4
.L_69:
        /*0060*/ 	.byte	0x04, 0x2f
        /*0062*/ 	.short	(.L_71 - .L_70)
	.align		4
.L_70:
        /*0064*/ 	.word	index@(_ZN3cub18CUB_300001_SM_10006detail10radix_sort33DeviceRadixSortExclusiveSumKernelINS1_5radix10policy_hubIfiyE10Policy1000EyEEvPT0_)
        /*0068*/ 	.word	0x00000020


	//----- nvinfo : EIATTR_FRAME_SIZE
	.align		4
.L_71:
        /*006c*/ 	.byte	0x04, 0x11
        /*006e*/ 	.short	(.L_73 - .L_72)
	.align		4
.L_72:
        /*0070*/ 	.word	index@(_ZN3cub18CUB_300001_SM_10006detail10radix_sort33DeviceRadixSortExclusiveSumKernelINS1_5radix10policy_hubIfiyE10Policy1000EyEEvPT0_)
        /*0074*/ 	.word	0x00000000


	//----- nvinfo : EIATTR_REGCOUNT
	.align		4
.L_73:
        /*0078*/ 	.byte	0x04, 0x2f
        /*007a*/ 	.short	(.L_75 - .L_74)
	.align		4
.L_74:
        /*007c*/ 	.word	index@(_ZN3cub18CUB_300001_SM_10006detail10radix_sort29DeviceRadixSortOnesweepKernelINS1_5radix10policy_hubIfiyE10Policy1000ELNS0_9SortOrderE1EfiyiiNS1_21identity_decomposer_tEEEvPT5_SB_PT3_PKSC_PT1_PKSG_PT2_PKSK_T4_iiT6_)
        /*0080*/ 	.word	0x00000048


	//----- nvinfo : EIATTR_FRAME_SIZE
	.align		4
.L_75:
        /*0084*/ 	.byte	0x04, 0x11
        /*0086*/ 	.short	(.L_77 - .L_76)
	.align		4
.L_76:
        /*0088*/ 	.word	index@(_ZN3cub18CUB_300001_SM_10006detail10radix_sort29DeviceRadixSortOnesweepKernelINS1_5radix10policy_hubIfiyE10Policy1000ELNS0_9SortOrderE1EfiyiiNS1_21identity_decomposer_tEEEvPT5_SB_PT3_PKSC_PT1_PKSG_PT2_PKSK_T4_iiT6_)
        /*008c*/ 	.word	0x00000000


	//----- nvinfo : EIATTR_REGCOUNT
	.align		4
.L_77:
        /*0090*/ 	.byte	0x04, 0x2f
        /*0092*/ 	.short	(.L_79 - .L_78)
	.align		4
.L_78:
        /*0094*/ 	.word	index@(_ZN3cub18CUB_300001_SM_10006detail10radix_sort31DeviceRadixSortSingleTileKernelINS1_5radix10policy_hubIffyE10Policy1000ELNS0_9SortOrderE1EffyNS1_21identity_decomposer_tEEEvPKT1_PSA_PKT2_PSE_T3_iiT4_)
        /*0098*/ 	.word	0x00000097


	//----- nvinfo : EIATTR_FRAME_SIZE
	.align		4
.L_79:
        /*009c*/ 	.byte	0x04, 0x11
        /*009e*/ 	.short	(.L_81 - .L_80)
	.align		4
.L_80:
        /*00a0*/ 	.word	index@(_ZN3cub18CUB_300001_SM_10006detail10radix_sort31DeviceRadixSortSingleTileKernelINS1_5radix10policy_hubIffyE10Policy1000ELNS0_9SortOrderE1EffyNS1_21identity_decomposer_tEEEvPKT1_PSA_PKT2_PSE_T3_iiT4_)
        /*00a4*/ 	.word	0x00000000


	//----- nvinfo : EIATTR_REGCOUNT
	.align		4
.L_81:
        /*00a8*/ 	.byte	0x04, 0x2f
        /*00aa*/ 	.short	(.L_83 - .L_82)
	.align		4
.L_82:
        /*00ac*/ 	.word	index@(_ZN3cub18CUB_300001_SM_10006detail10radix_sort30DeviceRadixSortHistogramKernelINS1_5radix10policy_hubIffyE10Policy1000ELNS0_9SortOrderE1EfyNS1_21identity_decomposer_tEEEvPT2_PKT1_SA_iiT3_)
        /*00b0*/ 	.word	0x00000020


	//----- nvinfo : EIATTR_FRAME_SIZE
	.align		4
.L_83:
        /*00b4*/ 	.byte	0x04, 0x11
        /*00b6*/ 	.short	(.L_85 - .L_84)
	.align		4
.L_84:
        /*00b8*/ 	.word	index@(_ZN3cub18CUB_300001_SM_10006detail10radix_sort30DeviceRadixSortHistogramKernelINS1_5radix10policy_hubIffyE10Policy1000ELNS0_9SortOrderE1EfyNS1_21identity_decomposer_tEEEvPT2_PKT1_SA_iiT3_)
        /*00bc*/ 	.word	0x00000000


	//----- nvinfo : EIATTR_REGCOUNT
	.align		4
.L_85:
        /*00c0*/ 	.byte	0x04, 0x2f
        /*00c2*/ 	.short	(.L_87 - .L_86)
	.align		4
.L_86:
        /*00c4*/ 	.word	index@(_ZN3cub18CUB_300001_SM_10006detail10radix_sort33DeviceRadixSortExclusiveSumKernelINS1_5radix10policy_hubIffyE10Policy1000EyEEvPT0_)
        /*00c8*/ 	.word	0x00000020


	//----- nvinfo : EIATTR_FRAME_SIZE
	.align		4
.L_87:
        /*00cc*/ 	.byte	0x04, 0x11
        /*00ce*/ 	.short	(.L_89 - .L_88)
	.align		4
.L_88:
        /*00d0*/ 	.word	index@(_ZN3cub18CUB_300001_SM_10006detail10radix_sort33DeviceRadixSortExclusiveSumKernelINS1_5radix10policy_hubIffyE10Policy1000EyEEvPT0_)
        /*00d4*/ 	.word	0x00000000


	//----- nvinfo : EIATTR_REGCOUNT
	.align		4
.L_89:
        /*00d8*/ 	.byte	0x04, 0x2f
        /*00da*/ 	.short	(.L_91 - .L_90)
	.align		4
.L_90:
        /*00dc*/ 	.word	index@(_ZN3cub18CUB_300001_SM_10006detail10radix_sort29DeviceRadixSortOnesweepKernelINS1_5radix10policy_hubIffyE10Policy1000ELNS0_9SortOrderE1EffyiiNS1_21identity_decomposer_tEEEvPT5_SB_PT3_PKSC_PT1_PKSG_PT2_PKSK_T4_iiT6_)
        /*00e0*/ 	.word	0x00000048


	//----- nvinfo : EIATTR_FRAME_SIZE
	.align		4
.L_91:
        /*00e4*/ 	.byte	0x04, 0x11
        /*00e6*/ 	.short	(.L_93 - .L_92)
	.align		4
.L_92:
        /*00e8*/ 	.word	index@(_ZN3cub18CUB_300001_SM_10006detail10radix_sort29DeviceRadixSortOnesweepKernelINS1_5radix10policy_hubIffyE10Policy1000ELNS0_9SortOrderE1EffyiiNS1_21identity_decomposer_tEEEvPT5_SB_PT3_PKSC_PT1_PKSG_PT2_PKSK_T4_iiT6_)
        /*00ec*/ 	.word	0x00000000


	//----- nvinfo : EIATTR_REGCOUNT
	.align		4
.L_93:
        /*00f0*/ 	.byte	0x04, 0x2f
        /*00f2*/ 	.short	(.L_95 - .L_94)
	.align		4
.L_94:
        /*00f4*/ 	.word	index@(_ZN10cuda_utils25create_causal_mask_kernelEiPb)
        /*00f8*/ 	.word	0x00000008


	//----- nvinfo : EIATTR_FRAME_SIZE
	.align		4
.L_95:
        /*00fc*/ 	.byte	0x04, 0x11
        /*00fe*/ 	.short	(.L_97 - .L_96)
	.align		4
.L_96:
        /*0100*/ 	.word	index@(_ZN10cuda_utils25create_causal_mask_kernelEiPb)
        /*0104*/ 	.word	0x00000000


	//----- nvinfo : EIATTR_REGCOUNT
	.align		4
.L_97:
        /*0108*/ 	.byte	0x04, 0x2f
        /*010a*/ 	.short	(.L_99 - .L_98)
	.align		4
.L_98:
        /*010c*/ 	.word	index@(_ZN10cuda_utils24index_causal_mask_kernelEPKiiiPb)
        /*0110*/ 	.word	0x0000000a


	//----- nvinfo : EIATTR_FRAME_SIZE
	.align		4
.L_99:
        /*0114*/ 	.byte	0x04, 0x11
        /*0116*/ 	.short	(.L_101 - .L_100)
	.align		4
.L_100:
        /*0118*/ 	.word	index@(_ZN10cuda_utils24index_causal_mask_kernelEPKiiiPb)
        /*011c*/ 	.word	0x00000000


	//----- nvinfo : EIATTR_REGCOUNT
	.align		4
.L_101:
        /*0120*/ 	.byte	0x04, 0x2f
        /*0122*/ 	.short	(.L_103 - .L_102)
	.align		4
.L_102:
        /*0124*/ 	.word	index@(_ZN10cuda_utils13sample_kernelEPfPiS0_iiiS1_y)
        /*0128*/ 	.word	0x0000001f


	//----- nvinfo : EIATTR_FRAME_SIZE
	.align		4
.L_103:
        /*012c*/ 	.byte	0x04, 0x11
        /*012e*/ 	.short	(.L_105 - .L_104)
	.align		4
.L_104:
        /*0130*/ 	.word	index@(_ZN10cuda_utils13sample_kernelEPfPiS0_iiiS1_y)
        /*0134*/ 	.word	0x00000030


	//----- nvinfo : EIATTR_REGCOUNT
	.align		4
.L_105:
        /*0138*/ 	.byte	0x04, 0x2f
        /*013a*/ 	.short	(.L_107 - .L_106)
	.align		4
.L_106:
        /*013c*/ 	.word	index@(_ZN7cuda_nn24embedding_forward_kernelEPKiiiiPKfPf)
        /*0140*/ 	.word	0x0000001e


	//----- nvinfo : EIATTR_FRAME_SIZE
	.align		4
.L_107:
        /*0144*/ 	.byte	0x04, 0x11
        /*0146*/ 	.short	(.L_109 - .L_108)
	.align		4
.L_108:
        /*0148*/ 	.word	index@(_ZN7cuda_nn24embedding_forward_kernelEPKiiiiPKfPf)
        /*014c*/ 	.word	0x00000000


	//----- nvinfo : EIATTR_REGCOUNT
	.align		4
.L_109:
        /*0150*/ 	.byte	0x04, 0x2f
        /*0152*/ 	.short	(.L_111 - .L_110)
	.align		4
.L_110:
        /*0154*/ 	.word	index@(_ZN7cuda_nn8add_biasEPfPKfii)
        /*0158*/ 	.word	0x0000000c


	//----- nvinfo : EIATTR_FRAME_SIZE
	.align		4
.L_111:
        /*015c*/ 	.byte	0x04, 0x11
        /*015e*/ 	.short	(.L_113 - .L_112)
	.align		4
.L_112:
        /*0160*/ 	.word	index@(_ZN7cuda_nn8add_biasEPfPKfii)
        /*0164*/ 	.word	0x00000000


	//----- nvinfo : EIATTR_REGCOUNT
	.align		4
.L_113:
        /*0168*/ 	.byte	0x04, 0x2f
        /*016a*/ 	.short	(.L_115 - .L_114)
	.align		4
.L_114:
        /*016c*/ 	.word	index@(_ZN7cuda_nn14softmax_kernelEPfPKbiiii)
        /*0170*/ 	.word	0x0000001e


	//----- nvinfo : EIATTR_FRAME_SIZE
	.align		4
.L_115:
        /*0174*/ 	.byte	0x04, 0x11
        /*0176*/ 	.short	(.L_117 - .L_116)
	.align		4
.L_116:
        /*0178*/ 	.word	index@($__internal_2_$__cuda_sm3x_div_rn_noftz_f32_slowpath)
        /*017c*/ 	.word	0x00000000


	//----- nvinfo : EIATTR_FRAME_SIZE
	.align		4
.L_117:
        /*0180*/ 	.byte	0x04, 0x11
        /*0182*/ 	.short	(.L_119 - .L_118)
	.align		4
.L_118:
        /*0184*/ 	.word	index@(_ZN7cuda_nn14softmax_kernelEPfPKbiiii)
        /*0188*/ 	.word	0x00000000


	//----- nvinfo : EIATTR_REGCOUNT
	.align		4
.L_119:
        /*018c*/ 	.byte	0x04, 0x2f
        /*018e*/ 	.short	(.L_121 - .L_120)
	.align		4
.L_120:
        /*0190*/ 	.word	index@(_ZN7cuda_nn15elementwise_addEPKfS1_iPf)
        /*0194*/ 	.word	0x0000000c


	//----- nvinfo : EIATTR_FRAME_SIZE
	.align		4
.L_121:
        /*0198*/ 	.byte	0x04, 0x11
        /*019a*/ 	.short	(.L_123 - .L_122)
	.align		4
.L_122:
        /*019c*/ 	.word	index@(_ZN7cuda_nn15elementwise_addEPKfS1_iPf)
        /*01a0*/ 	.word	0x00000000


	//----- nvinfo : EIATTR_REGCOUNT
	.align		4
.L_123:
        /*01a4*/ 	.byte	0x04, 0x2f
        /*01a6*/ 	.short	(.L_125 - .L_124)
	.align		4
.L_124:
        /*01a8*/ 	.word	index@(_ZN7cuda_nn11gelu_kernelEPfi)
        /*01ac*/ 	.word	0x0000000f


	//----- nvinfo : EIATTR_FRAME_SIZE
	.align		4
.L_125:
        /*01b0*/ 	.byte	0x04, 0x11
        /*01b2*/ 	.short	(.L_127 - .L_126)
	.align		4
.L_126:
        /*01b4*/ 	.word	index@(_ZN7cuda_nn11gelu_kernelEPfi)
        /*01b8*/ 	.word	0x00000000


	//----- nvinfo : EIATTR_REGCOUNT
	.align		4
.L_127:
        /*01bc*/ 	.byte	0x04, 0x2f
        /*01be*/ 	.short	(.L_129 - .L_128)
	.align		4
.L_128:
        /*01c0*/ 	.word	index@(_ZN7cuda_nn17layer_norm_kernelEPfPKfS2_iiS0_)
        /*01c4*/ 	.word	0x00000018


	//----- nvinfo : EIATTR_FRAME_SIZE
	.align		4
.L_129:
        /*01c8*/ 	.byte	0x04, 0x11
        /*01ca*/ 	.short	(.L_131 - .L_130)
	.align		4
.L_130:
        /*01cc*/ 	.word	index@($__internal_1_$__cuda_sm3x_div_rn_noftz_f32_slowpath)
        /*01d0*/ 	.word	0x00000000


	//----- nvinfo : EIATTR_FRAME_SIZE
	.align		4
.L_131:
        /*01d4*/ 	.byte	0x04, 0x11
        /*01d6*/ 	.short	(.L_133 - .L_132)
	.align		4
.L_132:
        /*01d8*/ 	.word	index@($__internal_0_$__cuda_sm20_sqrt_rn_f32_slowpath)
        /*01dc*/ 	.word	0x00000000


	//----- nvinfo : EIATTR_FRAME_SIZE
	.align		4
.L_133:
        /*01e0*/ 	.byte	0x04, 0x11
        /*01e2*/ 	.short	(.L_135 - .L_134)
	.align		4
.L_134:
        /*01e4*/ 	.word	index@(_ZN7cuda_nn17layer_norm_kernelEPfPKfS2_iiS0_)
        /*01e8*/ 	.word	0x00000000


	//----- nvinfo : EIATTR_MIN_STACK_SIZE
	.align		4
.L_135:
        /*01ec*/ 	.byte	0x04, 0x12
        /*01ee*/ 	.short	(.L_137 - .L_136)
	.align		4
.L_136:
        /*01f0*/ 	.word	index@(_ZN7cuda_nn17layer_norm_kernelEPfPKfS2_iiS0_)
        /*01f4*/ 	.word	0x00000000


	//----- nvinfo : EIATTR_MIN_STACK_SIZE
	.align		4
.L_137:
        /*01f8*/ 	.byte	0x04, 0x12
        /*01fa*/ 	.short	(.L_139 - .L_138)
	.align		4
.L_138:
        /*01fc*/ 	.word	index@(_ZN7cuda_nn11gelu_kernelEPfi)
        /*0200*/ 	.word	0x00000000


	//----- nvinfo : EIATTR_MIN_STACK_SIZE
	.align		4
.L_139:
        /*0204*/ 	.byte	0x04, 0x12
        /*0206*/ 	.short	(.L_141 - .L_140)
	.align		4
.L_140:
        /*0208*/ 	.word	index@(_ZN7cuda_nn15elementwise_addEPKfS1_iPf)
        /*020c*/ 	.word	0x00000000


	//----- nvinfo : EIATTR_MIN_STACK_SIZE
	.align		4
.L_141:
        /*0210*/ 	.byte	0x04, 0x12
        /*0212*/ 	.short	(.L_143 - .L_142)
	.align		4
.L_142:
        /*0214*/ 	.word	index@(_ZN7cuda_nn14softmax_kernelEPfPKbiiii)
        /*0218*/ 	.word	0x00000000


	//----- nvinfo : EIATTR_MIN_STACK_SIZE
	.align		4
.L_143:
        /*021c*/ 	.byte	0x04, 0x12
        /*021e*/ 	.short	(.L_145 - .L_144)
	.align		4
.L_144:
        /*0220*/ 	.word	index@(_ZN7cuda_nn8add_biasEPfPKfii)
        /*0224*/ 	.word	0x00000000


	//----- nvinfo : EIATTR_MIN_STACK_SIZE
	.align		4
.L_145:
        /*0228*/ 	.byte	0x04, 0x12
        /*022a*/ 	.short	(.L_147 - .L_146)
	.align		4
.L_146:
        /*022c*/ 	.word	index@(_ZN7cuda_nn24embedding_forward_kernelEPKiiiiPKfPf)
        /*0230*/ 	.word	0x00000000


	//----- nvinfo : EIATTR_MIN_STACK_SIZE
	.align		4
.L_147:
        /*0234*/ 	.byte	0x04, 0x12
        /*0236*/ 	.short	(.L_149 - .L_148)
	.align		4
.L_148:
        /*0238*/ 	.word	index@(_ZN10cuda_utils13sample_kernelEPfPiS0_iiiS1_y)
        /*023c*/ 	.word	0x00000030


	//----- nvinfo : EIATTR_MIN_STACK_SIZE
	.align		4
.L_149:
        /*0240*/ 	.byte	0x04, 0x12
        /*0242*/ 	.short	(.L_151 - .L_150)
	.align		4
.L_150:
        /*0244*/ 	.word	index@(_ZN10cuda_utils24index_causal_mask_kernelEPKiiiPb)
        /*0248*/ 	.word	0x00000000


	//----- nvinfo : EIATTR_MIN_STACK_SIZE
	.align		4
.L_151:
        /*024c*/ 	.byte	0x04, 0x12
        /*024e*/ 	.short	(.L_153 - .L_152)
	.align		4
.L_152:
        /*0250*/ 	.word	index@(_ZN10cuda_utils25create_causal_mask_kernelEiPb)
        /*0254*/ 	.word	0x00000000


	//----- nvinfo : EIATTR_MIN_STACK_SIZE
	.align		4
.L_153:
        /*0258*/ 	.byte	0x04, 0x12
        /*025a*/ 	.short	(.L_155 - .L_154)
	.align		4
.L_154:
        /*025c*/ 	.word	index@(_ZN3cub18CUB_300001_SM_10006detail10radix_sort29DeviceRadixSortOnesweepKernelINS1_5radix10policy_hubIffyE10Policy1000ELNS0_9SortOrderE1EffyiiNS1_21identity_decomposer_tEEEvPT5_SB_PT3_PKSC_PT1_PKSG_PT2_PKSK_T4_iiT6_)
        /*0260*/ 	.word	0x00000000


	//----- nvinfo : EIATTR_MIN_STACK_SIZE
	.align		4
.L_155:
        /*0264*/ 	.byte	0x04, 0x12
        /*0266*/ 	.short	(.L_157 - .L_156)
	.align		4
.L_156:
        /*0268*/ 	.word	index@(_ZN3cub18CUB_300001_SM_10006detail10radix_sort33DeviceRadixSortExclusiveSumKernelINS1_5radix10policy_hubIffyE10Policy1000EyEEvPT0_)
        /*026c*/ 	.word	0x00000000


	//----- nvinfo : EIATTR_MIN_STACK_SIZE
	.align		4
.L_157:
        /*0270*/ 	.byte	0x04, 0x12
        /*0272*/ 	.short	(.L_159 - .L_158)
	.align		4
.L_158:
        /*0274*/ 	.word	index@(_ZN3cub18CUB_300001_SM_10006detail10radix_sort30DeviceRadixSortHistogramKernelINS1_5radix10policy_hubIffyE10Policy1000ELNS0_9SortOrderE1EfyNS1_21identity_decomposer_tEEEvPT2_PKT1_SA_iiT3_)
        /*0278*/ 	.word	0x00000000


	//----- nvinfo : EIATTR_MIN_STACK_SIZE
	.align		4
.L_159:
        /*027c*/ 	.byte	0x04, 0x12
        /*027e*/ 	.short	(.L_161 - .L_160)
	.align		4
.L_160:
        /*0280*/ 	.word	index@(_ZN3cub18CUB_300001_SM_10006detail10radix_sort31DeviceRadixSortSingleTileKernelINS1_5radix10policy_hubIffyE10Policy1000ELNS0_9SortOrderE1EffyNS1_21identity_decomposer_tEEEvPKT1_PSA_PKT2_PSE_T3_iiT4_)
        /*0284*/ 	.word	0x00000000


	//----- nvinfo : EIATTR_MIN_STACK_SIZE
	.align		4
.L_161:
        /*0288*/ 	.byte	0x04, 0x12
        /*028a*/ 	.short	(.L_163 - .L_162)
	.align		4
.L_162:
        /*028c*/ 	.word	index@(_ZN3cub18CUB_300001_SM_10006detail10radix_sort29DeviceRadixSortOnesweepKernelINS1_5radix10policy_hubIfiyE10Policy1000ELNS0_9SortOrderE1EfiyiiNS1_21identity_decomposer_tEEEvPT5_SB_PT3_PKSC_PT1_PKSG_PT2_PKSK_T4_iiT6_)
        /*0290*/ 	.word	0x00000000


	//----- nvinfo : EIATTR_MIN_STACK_SIZE
	.align		4
.L_163:
        /*0294*/ 	.byte	0x04, 0x12
        /*0296*/ 	.short	(.L_165 - .L_164)
	.align		4
.L_164:
        /*0298*/ 	.word	index@(_ZN3cub18CUB_300001_SM_10006detail10radix_sort33DeviceRadixSortExclusiveSumKernelINS1_5radix10policy_hubIfiyE10Policy1000EyEEvPT0_)
        /*029c*/ 	.word	0x00000000


	//----- nvinfo : EIATTR_MIN_STACK_SIZE
	.align		4
.L_165:
        /*02a0*/ 	.byte	0x04, 0x12
        /*02a2*/ 	.short	(.L_167 - .L_166)
	.align		4
.L_166:
        /*02a4*/ 	.word	index@(_ZN3cub18CUB_300001_SM_10006detail10radix_sort30DeviceRadixSortHistogramKernelINS1_5radix10policy_hubIfiyE10Policy1000ELNS0_9SortOrderE1EfyNS1_21identity_decomposer_tEEEvPT2_PKT1_SA_iiT3_)
        /*02a8*/ 	.word	0x00000000


	//----- nvinfo : EIATTR_MIN_STACK_SIZE
	.align		4
.L_167:
        /*02ac*/ 	.byte	0x04, 0x12
        /*02ae*/ 	.short	(.L_169 - .L_168)
	.align		4
.L_168:
        /*02b0*/ 	.word	index@(_ZN3cub18CUB_300001_SM_10006detail10radix_sort31DeviceRadixSortSingleTileKernelINS1_5radix10policy_hubIfiyE10Policy1000ELNS0_9SortOrderE1EfiyNS1_21identity_decomposer_tEEEvPKT1_PSA_PKT2_PSE_T3_iiT4_)
        /*02b4*/ 	.word	0x00000000


	//----- nvinfo : EIATTR_MIN_STACK_SIZE
	.align		4
.L_169:
        /*02b8*/ 	.byte	0x04, 0x12
        /*02ba*/ 	.short	(.L_171 - .L_170)
	.align		4
.L_170:
        /*02bc*/ 	.word	index@(_ZN3cub18CUB_300001_SM_10006detail8for_each13static_kernelINS2_12policy_hub_t12policy_500_tElN6thrust24THRUST_300001_SM_1000_NS8cuda_cub10__tabulate7functorINS7_10device_ptrIiEENS7_6system6detail7generic6detail22compute_sequence_valueIivEElEEEEvT0_T1_)
        /*02c0*/ 	.word	0x00000000


	//----- nvinfo : EIATTR_MIN_STACK_SIZE
	.align		4
.L_171:
        /*02c4*/ 	.byte	0x04, 0x12
        /*02c6*/ 	.short	(.L_173 - .L_172)
	.align		4
.L_172:
        /*02c8*/ 	.word	index@(_ZN3cub18CUB_300001_SM_10006detail11EmptyKernelIvEEvv)
        /*02cc*/ 	.word	0x00000000
.L_173:


//--------------------- .nv.compat                --------------------------
	.section	.nv.compat,"",@"SHT_CUDA_COMPAT_INFO"
	.align	4
        /*0000*/ 	.byte	0x02, 0x09, 0x00, 0x00, 0x02, 0x02, 0x01, 0x00, 0x02, 0x05, 0x05, 0x00, 0x03, 0x07, 0x01, 0x01
        /*0010*/ 	.byte	0x02, 0x03, 0x00, 0x00, 0x02, 0x06, 0x01, 0x00, 0x04, 0x0b, 0x08, 0x00, 0x01, 0x00, 0x00, 0x00
        /*0020*/ 	.byte	0x00, 0x00, 0x00, 0x00


//--------------------- .nv.info._ZN7cuda_nn17layer_norm_kernelEPfPKfS2_iiS0_ --------------------------
	.section	.nv.info._ZN7cuda_nn17layer_norm_kernelEPfPKfS2_iiS0_,"",@"SHT_CUDA_INFO"
	.sectionflags	@""
	.align	4


	//----- nvinfo : EIATTR_CUDA_API_VERSION
	.align		4
        /*0000*/ 	.byte	0x04, 0x37
        /*0002*/ 	.short	(.L_175 - .L_174)
.L_174:
        /*0004*/ 	.word	0x00000082


	//----- nvinfo : EIATTR_KPARAM_INFO
	.align		4
.L_175:
        /*0008*/ 	.byte	0x04, 0x17
        /*000a*/ 	.short	(.L_177 - .L_176)
.L_176:
        /*000c*/ 	.word	0x00000000
        /*0010*/ 	.short	0x0005
        /*0012*/ 	.short	0x0020
        /*0014*/ 	.byte	0x00, 0xf5, 0x21, 0x00


	//----- nvinfo : EIATTR_KPARAM_INFO
	.align		4
.L_177:
        /*0018*/ 	.byte	0x04, 0x17
        /*001a*/ 	.short	(.L_179 - .L_178)
.L_178:
        /*001c*/ 	.word	0x00000000
        /*0020*/ 	.short	0x0004
        /*0022*/ 	.short	0x001c
        /*0024*/ 	.byte	0x00, 0xf0, 0x11, 0x00


	//----- nvinfo : EIATTR_KPARAM_INFO
	.align		4
.L_179:
        /*0028*/ 	.byte	0x04, 0x17
        /*002a*/ 	.short	(.L_181 - .L_180)
.L_180:
        /*002c*/ 	.word	0x00000000
        /*0030*/ 	.short	0x0003
        /*0032*/ 	.short	0x0018
        /*0034*/ 	.byte	0x00, 0xf0, 0x11, 0x00


	//----- nvinfo : EIATTR_KPARAM_INFO
	.align		4
.L_181:
        /*0038*/ 	.byte	0x04, 0x17
        /*003a*/ 	.short	(.L_183 - .L_182)
.L_182:
        /*003c*/ 	.word	0x00000000
        /*0040*/ 	.short	0x0002
        /*0042*/ 	.short	0x0010
        /*0044*/ 	.byte	0x00, 0xf5, 0x21, 0x00


	//----- nvinfo : EIATTR_KPARAM_INFO
	.align		4
.L_183:
        /*0048*/ 	.byte	0x04, 0x17
        /*004a*/ 	.short	(.L_185 - .L_184)
.L_184:
        /*004c*/ 	.word	0x00000000
        /*0050*/ 	.short	0x0001
        /*0052*/ 	.short	0x0008
        /*0054*/ 	.byte	0x00, 0xf5, 0x21, 0x00


	//----- nvinfo : EIATTR_KPARAM_INFO
	.align		4
.L_185:
        /*0058*/ 	.byte	0x04, 0x17
        /*005a*/ 	.short	(.L_187 - .L_186)
.L_186:
        /*005c*/ 	.word	0x00000000
        /*0060*/ 	.short	0x0000
        /*0062*/ 	.short	0x0000
        /*0064*/ 	.byte	0x00, 0xf5, 0x21, 0x00


	//----- nvinfo : EIATTR_SPARSE_MMA_MASK
	.align		4
.L_187:
        /*0068*/ 	.byte	0x03, 0x50
        /*006a*/ 	.short	0x0000


	//----- nvinfo : EIATTR_MAXREG_COUNT
	.align		4
        /*006c*/ 	.byte	0x03, 0x1b
        /*006e*/ 	.short	0x00ff


	//----- nvinfo : EIATTR_NUM_BARRIERS
	.align		4
        /*0070*/ 	.byte	0x02, 0x4c
        /*0072*/ 	.byte	0x01
	.zero		1


	//----- nvinfo : EIATTR_MERCURY_ISA_VERSION
	.align		4
        /*0074*/ 	.byte	0x03, 0x5f
        /*0076*/ 	.short	0x0101


	//----- nvinfo : EIATTR_VRC_CTA_INIT_COUNT
	.align		4
        /*0078*/ 	.byte	0x02, 0x4a
	.zero		1
	.zero		1


	//----- nvinfo : EIATTR_EXIT_INSTR_OFFSETS
	.align		4
        /*007c*/ 	.byte	0x04, 0x1c
        /*007e*/ 	.short	(.L_189 - .L_188)


	//   ....[0]....
.L_188:
        /*0080*/ 	.word	0x00000040


	//   ....[1]....
        /*0084*/ 	.word	0x00000600


	//   ....[2]....
        /*0088*/ 	.word	0x00000a10


	//----- nvinfo : EIATTR_CRS_STACK_SIZE
	.align		4
.L_189:
        /*008c*/ 	.byte	0x04, 0x1e
        /*008e*/ 	.short	(.L_191 - .L_190)
.L_190:
        /*0090*/ 	.word	0x00000000


	//----- nvinfo : EIATTR_CBANK_PARAM_SIZE
	.align		4
.L_191:
        /*0094*/ 	.byte	0x03, 0x19
        /*0096*/ 	.short	0x0028


	//----- nvinfo : EIATTR_PARAM_CBANK
	.align		4
        /*0098*/ 	.byte	0x04, 0x0a
        /*009a*/ 	.short	(.L_193 - .L_192)
	.align		4
.L_192:
        /*009c*/ 	.word	index@(.nv.constant0._ZN7cuda_nn17layer_norm_kernelEPfPKfS2_iiS0_)
        /*00a0*/ 	.short	0x0380
        /*00a2*/ 	.short	0x0028


	//----- nvinfo : EIATTR_SW_WAR
	.align		4
.L_193:
        /*00a4*/ 	.byte	0x04, 0x36
        /*00a6*/ 	.short	(.L_195 - .L_194)
.L_194:
        /*00a8*/ 	.word	0x00000008
.L_195:


//--------------------- .nv.info._ZN7cuda_nn11gelu_kernelEPfi --------------------------
	.section	.nv.info._ZN7cuda_nn11gelu_kernelEPfi,"",@"SHT_CUDA_INFO"
	.sectionflags	@""
	.align	4


	//----- nvinfo : EIATTR_CUDA_API_VERSION
	.align		4
        /*0000*/ 	.byte	0x04, 0x37
        /*0002*/ 	.short	(.L_197 - .L_196)
.L_196:
        /*0004*/ 	.word	0x00000082


	//----- nvinfo : EIATTR_KPARAM_INFO
	.align		4
.L_197:
        /*0008*/ 	.byte	0x04, 0x17
        /*000a*/ 	.short	(.L_199 - .L_198)
.L_198:
        /*000c*/ 	.word	0x00000000
        /*0010*/ 	.short	0x0001
        /*0012*/ 	.short	0x0008
        /*0014*/ 	.byte	0x00, 0xf0, 0x11, 0x00


	//----- nvinfo : EIATTR_KPARAM_INFO
	.align		4
.L_199:
        /*0018*/ 	.byte	0x04, 0x17
        /*001a*/ 	.short	(.L_201 - .L_200)
.L_200:
        /*001c*/ 	.word	0x00000000
        /*0020*/ 	.short	0x0000
        /*0022*/ 	.short	0x0000
        /*0024*/ 	.byte	0x00, 0xf5, 0x21, 0x00


	//----- nvinfo : EIATTR_SPARSE_MMA_MASK
	.align		4
.L_201:
        /*0028*/ 	.byte	0x03, 0x50
        /*002a*/ 	.short	0x0000


	//----- nvinfo : EIATTR_MAXREG_COUNT
	.align		4
        /*002c*/ 	.byte	0x03, 0x1b
        /*002e*/ 	.short	0x00ff


	//----- nvinfo : EIATTR_MERCURY_ISA_VERSION
	.align		4
        /*0030*/ 	.byte	0x03, 0x5f
        /*0032*/ 	.short	0x0101


	//----- nvinfo : EIATTR_VRC_CTA_INIT_COUNT
	.align		4
        /*0034*/ 	.byte	0x02, 0x4a
	.zero		1
	.zero		1


	//----- nvinfo : EIATTR_EXIT_INSTR_OFFSETS
	.align		4
        /*0038*/ 	.byte	0x04, 0x1c
        /*003a*/ 	.short	(.L_203 - .L_202)


	//   ....[0]....
.L_202:
        /*003c*/ 	.word	0x00000070


	//   ....[1]....
        /*0040*/ 	.word	0x00000310


	//----- nvinfo : EIATTR_CBANK_PARAM_SIZE
	.align		4
.L_203:
        /*0044*/ 	.byte	0x03, 0x19
        /*0046*/ 	.short	0x000c


	//----- nvinfo : EIATTR_PARAM_CBANK
	.align		4
        /*0048*/ 	.byte	0x04, 0x0a
        /*004a*/ 	.short	(.L_205 - .L_204)
	.align		4
.L_204:
        /*004c*/ 	.word	index@(.nv.constant0._ZN7cuda_nn11gelu_kernelEPfi)
        /*0050*/ 	.short	0x0380
        /*0052*/ 	.short	0x000c


	//----- nvinfo : EIATTR_SW_WAR
	.align		4
.L_205:
        /*0054*/ 	.byte	0x04, 0x36
        /*0056*/ 	.short	(.L_207 - .L_206)
.L_206:
        /*0058*/ 	.word	0x00000008
.L_207:


//--------------------- .nv.info._ZN7cuda_nn15elementwise_addEPKfS1_iPf --------------------------
	.section	.nv.info._ZN7cuda_nn15elementwise_addEPKfS1_iPf,"",@"SHT_CUDA_INFO"
	.sectionflags	@""
	.align	4


	//----- nvinfo : EIATTR_CUDA_API_VERSION
	.align		4
        /*0000*/ 	.byte	0x04, 0x37
        /*0002*/ 	.short	(.L_209 - .L_208)
.L_208:
        /*0004*/ 	.word	0x00000082


	//----- nvinfo : EIATTR_KPARAM_INFO
	.align		4
.L_209:
        /*0008*/ 	.byte	0x04, 0x17
        /*000a*/ 	.short	(.L_211 - .L_210)
.L_210:
        /*000c*/ 	.word	0x00000000
        /*0010*/ 	.short	0x0003
        /*0012*/ 	.short	0x0018
        /*0014*/ 	.byte	0x00, 0xf5, 0x21, 0x00


	//----- nvinfo : EIATTR_KPARAM_INFO
	.align		4
.L_211:
        /*0018*/ 	.byte	0x04, 0x17
        /*001a*/ 	.short	(.L_213 - .L_212)
.L_212:
        /*001c*/ 	.word	0x00000000
        /*0020*/ 	.short	0x0002
        /*0022*/ 	.short	0x0010
        /*0024*/ 	.byte	0x00, 0xf0, 0x11, 0x00


	//----- nvinfo : EIATTR_KPARAM_INFO
	.align		4
.L_213:
        /*0028*/ 	.byte	0x04, 0x17
        /*002a*/ 	.short	(.L_215 - .L_214)
.L_214:
        /*002c*/ 	.word	0x00000000
        /*0030*/ 	.short	0x0001
        /*0032*/ 	.short	0x0008
        /*0034*/ 	.byte	0x00, 0xf5, 0x21, 0x00


	//----- nvinfo : EIATTR_KPARAM_INFO
	.align		4
.L_215:
        /*0038*/ 	.byte	0x04, 0x17
        /*003a*/ 	.short	(.L_217 - .L_216)
.L_216:
        /*003c*/ 	.word	0x00000000
        /*0040*/ 	.short	0x0000
        /*0042*/ 	.short	0x0000
        /*0044*/ 	.byte	0x00, 0xf5, 0x21, 0x00


	//----- nvinfo : EIATTR_SPARSE_MMA_MASK
	.align		4
.L_217:
        /*0048*/ 	.byte	0x03, 0x50
        /*004a*/ 	.short	0x0000


	//----- nvinfo : EIATTR_MAXREG_COUNT
	.align		4
        /*004c*/ 	.byte	0x03, 0x1b
        /*004e*/ 	.short	0x00ff


	//----- nvinfo : EIATTR_MERCURY_ISA_VERSION
	.align		4
        /*0050*/ 	.byte	0x03, 0x5f
        /*0052*/ 	.short	0x0101


	//----- nvinfo : EIATTR_VRC_CTA_INIT_COUNT
	.align		4
        /*0054*/ 	.byte	0x02, 0x4a
	.zero		1
	.zero		1


	//----- nvinfo : EIATTR_EXIT_INSTR_OFFSETS
	.align		4
        /*0058*/ 	.byte	0x04, 0x1c
        /*005a*/ 	.short	(.L_219 - .L_218)


	//   ....[0]....
.L_218:
        /*005c*/ 	.word	0x00000070


	//   ....[1]....
        /*0060*/ 	.word	0x00000130


	//----- nvinfo : EIATTR_CBANK_PARAM_SIZE
	.align		4
.L_219:
        /*0064*/ 	.byte	0x03, 0x19
        /*0066*/ 	.short	0x0020


	//----- nvinfo : EIATTR_PARAM_CBANK
	.align		4
        /*0068*/ 	.byte	0x04, 0x0a
        /*006a*/ 	.short	(.L_221 - .L_220)
	.align		4
.L_220:
        /*006c*/ 	.word	index@(.nv.constant0._ZN7cuda_nn15elementwise_addEPKfS1_iPf)
        /*0070*/ 	.short	0x0380
        /*0072*/ 	.short	0x0020


	//----- nvinfo : EIATTR_SW_WAR
	.align		4
.L_221:
        /*0074*/ 	.byte	0x04, 0x36
        /*0076*/ 	.short	(.L_223 - .L_222)
.L_222:
        /*0078*/ 	.word	0x00000008
.L_223:


//--------------------- .nv.info._ZN7cuda_nn14softmax_kernelEPfPKbiiii --------------------------
	.section	.nv.info._ZN7cuda_nn14softmax_kernelEPfPKbiiii,"",@"SHT_CUDA_INFO"
	.sectionflags	@""
	.align	4


	//----- nvinfo : EIATTR_CUDA_API_VERSION
	.align		4
        /*0000*/ 	.byte	0x04, 0x37
        /*0002*/ 	.short	(.L_225 - .L_224)
.L_224:
        /*0004*/ 	.word	0x00000082


	//----- nvinfo : EIATTR_KPARAM_INFO
	.align		4
.L_225:
        /*0008*/ 	.byte	0x04, 0x17
        /*000a*/ 	.short	(.L_227 - .L_226)
.L_226:
        /*000c*/ 	.word	0x00000000
        /*0010*/ 	.short	0x0005
        /*0012*/ 	.short	0x001c
        /*0014*/ 	.byte	0x00, 0xf0, 0x11, 0x00


	//----- nvinfo : EIATTR_KPARAM_INFO
	.align		4
.L_227:
        /*0018*/ 	.byte	0x04, 0x17
        /*001a*/ 	.short	(.L_229 - .L_228)
.L_228:
        /*001c*/ 	.word	0x00000000
        /*0020*/ 	.short	0x0004
        /*0022*/ 	.short	0x0018
        /*0024*/ 	.byte	0x00, 0xf0, 0x11, 0x00


	//----- nvinfo : EIATTR_KPARAM_INFO
	.align		4
.L_229:
        /*0028*/ 	.byte	0x04, 0x17
        /*002a*/ 	.short	(.L_231 - .L_230)
.L_230:
        /*002c*/ 	.word	0x00000000
        /*0030*/ 	.short	0x0003
        /*0032*/ 	.short	0x0014
        /*0034*/ 	.byte	0x00, 0xf0, 0x11, 0x00


	//----- nvinfo : EIATTR_KPARAM_INFO
	.align		4
.L_231:
        /*0038*/ 	.byte	0x04, 0x17
        /*003a*/ 	.short	(.L_233 - .L_232)
.L_232:
        /*003c*/ 	.word	0x00000000
        /*0040*/ 	.short	0x0002
        /*0042*/ 	.short	0x0010
        /*0044*/ 	.byte	0x00, 0xf0, 0x11, 0x00


	//----- nvinfo : EIATTR_KPARAM_INFO
	.align		4
.L_233:
        /*0048*/ 	.byte	0x04, 0x17
        /*004a*/ 	.short	(.L_235 - .L_234)
.L_234:
        /*004c*/ 	.word	0x00000000
        /*0050*/ 	.short	0x0001
        /*0052*/ 	.short	0x0008
        /*0054*/ 	.byte	0x00, 0xf5, 0x21, 0x00


	//----- nvinfo : EIATTR_KPARAM_INFO
	.align		4
.L_235:
        /*0058*/ 	.byte	0x04, 0x17
        /*005a*/ 	.short	(.L_237 - .L_236)
.L_236:
        /*005c*/ 	.word	0x00000000
        /*0060*/ 	.short	0x0000
        /*0062*/ 	.short	0x0000
        /*0064*/ 	.byte	0x00, 0xf5, 0x21, 0x00


	//----- nvinfo : EIATTR_SPARSE_MMA_MASK
	.align		4
.L_237:
        /*0068*/ 	.byte	0x03, 0x50
        /*006a*/ 	.short	0x0000


	//----- nvinfo : EIATTR_MAXREG_COUNT
	.align		4
        /*006c*/ 	.byte	0x03, 0x1b
        /*006e*/ 	.short	0x00ff


	//----- nvinfo : EIATTR_MERCURY_ISA_VERSION
	.align		4
        /*0070*/ 	.byte	0x03, 0x5f
        /*0072*/ 	.short	0x0101


	//----- nvinfo : EIATTR_VRC_CTA_INIT_COUNT
	.align		4
        /*0074*/ 	.byte	0x02, 0x4a
	.zero		1
	.zero		1


	//----- nvinfo : EIATTR_EXIT_INSTR_OFFSETS
	.align		4
        /*0078*/ 	.byte	0x04, 0x1c
        /*007a*/ 	.short	(.L_239 - .L_238)


	//   ....[0]....
.L_238:
        /*007c*/ 	.word	0x000000a0


	//   ....[1]....
        /*0080*/ 	.word	0x00001600


	//   ....[2]....
        /*0084*/ 	.word	0x00002680


	//   ....[3]....
        /*0088*/ 	.word	0x00002ec0


	//   ....[4]....
        /*008c*/ 	.word	0x00003340


	//   ....[5]....
        /*0090*/ 	.word	0x00003510


	//----- nvinfo : EIATTR_CRS_STACK_SIZE
	.align		4
.L_239:
        /*0094*/ 	.byte	0x04, 0x1e
        /*0096*/ 	.short	(.L_241 - .L_240)
.L_240:
        /*0098*/ 	.word	0x00000000


	//----- nvinfo : EIATTR_CBANK_PARAM_SIZE
	.align		4
.L_241:
        /*009c*/ 	.byte	0x03, 0x19
        /*009e*/ 	.short	0x0020


	//----- nvinfo : EIATTR_PARAM_CBANK
	.align		4
        /*00a0*/ 	.byte	0x04, 0x0a
        /*00a2*/ 	.short	(.L_243 - .L_242)
	.align		4
.L_242:
        /*00a4*/ 	.word	index@(.nv.constant0._ZN7cuda_nn14softmax_kernelEPfPKbiiii)
        /*00a8*/ 	.short	0x0380
        /*00aa*/ 	.short	0x0020


	//----- nvinfo : EIATTR_SW_WAR
	.align		4
.L_243:
        /*00ac*/ 	.byte	0x04, 0x36
        /*00ae*/ 	.short	(.L_245 - .L_244)
.L_244:
        /*00b0*/ 	.word	0x00000008
.L_245:


//--------------------- .nv.info._ZN7cuda_nn8add_biasEPfPKfii --------------------------
	.section	.nv.info._ZN7cuda_nn8add_biasEPfPKfii,"",@"SHT_CUDA_INFO"
	.sectionflags	@""
	.align	4


	//----- nvinfo : EIATTR_CUDA_API_VERSION
	.align		4
        /*0000*/ 	.byte	0x04, 0x37
        /*0002*/ 	.short	(.L_247 - .L_246)
.L_246:
        /*0004*/ 	.word	0x00000082


	//----- nvinfo : EIATTR_KPARAM_INFO
	.align		4
.L_247:
        /*0008*/ 	.byte	0x04, 0x17
        /*000a*/ 	.short	(.L_249 - .L_248)
.L_248:
        /*000c*/ 	.word	0x00000000
        /*0010*/ 	.short	0x0003
        /*0012*/ 	.short	0x0014
        /*0014*/ 	.byte	0x00, 0xf0, 0x11, 0x00


	//----- nvinfo : EIATTR_KPARAM_INFO
	.align		4
.L_249:
        /*0018*/ 	.byte	0x04, 0x17
        /*001a*/ 	.short	(.L_251 - .L_250)
.L_250:
        /*001c*/ 	.word	0x00000000
        /*0020*/ 	.short	0x0002
        /*0022*/ 	.short	0x0010
        /*0024*/ 	.byte	0x00, 0xf0, 0x11, 0x00


	//----- nvinfo : EIATTR_KPARAM_INFO
	.align		4
.L_251:
        /*0028*/ 	.byte	0x04, 0x17
        /*002a*/ 	.short	(.L_253 - .L_252)
.L_252:
        /*002c*/ 	.word	0x00000000
        /*0030*/ 	.short	0x0001
        /*0032*/ 	.short	0x0008
        /*0034*/ 	.byte	0x00, 0xf5, 0x21, 0x00


	//----- nvinfo : EIATTR_KPARAM_INFO
	.align		4
.L_253:
        /*0038*/ 	.byte	0x04, 0x17
        /*003a*/ 	.short	(.L_255 - .L_254)
.L_254:
        /*003c*/ 	.word	0x00000000
        /*0040*/ 	.short	0x0000
        /*0042*/ 	.short	0x0000
        /*0044*/ 	.byte	0x00, 0xf5, 0x21, 0x00


	//----- nvinfo : EIATTR_SPARSE_MMA_MASK
	.align		4
.L_255:
        /*0048*/ 	.byte	0x03, 0x50
        /*004a*/ 	.short	0x0000


	//----- nvinfo : EIATTR_MAXREG_COUNT
	.align		4
        /*004c*/ 	.byte	0x03, 0x1b
        /*004e*/ 	.short	0x00ff


	//----- nvinfo : EIATTR_MERCURY_ISA_VERSION
	.align		4
        /*0050*/ 	.byte	0x03, 0x5f
        /*0052*/ 	.short	0x0101


	//----- nvinfo : EIATTR_VRC_CTA_INIT_COUNT
	.align		4
        /*0054*/ 	.byte	0x02, 0x4a
	.zero		1
	.zero		1


	//----- nvinfo : EIATTR_EXIT_INSTR_OFFSETS
	.align		4
        /*0058*/ 	.byte	0x04, 0x1c
        /*005a*/ 	.short	(.L_257 - .L_256)


	//   ....[0]....
.L_256:
        /*005c*/ 	.word	0x00000070


	//   ....[1]....
        /*0060*/ 	.word	0x00000270


	//----- nvinfo : EIATTR_CBANK_PARAM_SIZE
	.align		4
.L_257:
        /*0064*/ 	.byte	0x03, 0x19
        /*0066*/ 	.short	0x0018


	//----- nvinfo : EIATTR_PARAM_CBANK
	.align		4
        /*0068*/ 	.byte	0x04, 0x0a
        /*006a*/ 	.short	(.L_259 - .L_258)
	.align		4
.L_258:
        /*006c*/ 	.word	index@(.nv.constant0._ZN7cuda_nn8add_biasEPfPKfii)
        /*0070*/ 	.short	0x0380
        /*0072*/ 	.short	0x0018


	//----- nvinfo : EIATTR_SW_WAR
	.align		4
.L_259:
        /*0074*/ 	.byte	0x04, 0x36
        /*0076*/ 	.short	(.L_261 - .L_260)
.L_260:
        /*0078*/ 	.word	0x00000008
.L_261:


//--------------------- .nv.info._ZN7cuda_nn24embedding_forward_kernelEPKiiiiPKfPf --------------------------
	.section	.nv.info._ZN7cuda_nn24embedding_forward_kernelEPKiiiiPKfPf,"",@"SHT_CUDA_INFO"
	.sectionflags	@""
	.align	4


	//----- nvinfo : EIATTR_CUDA_API_VERSION
	.align		4
        /*0000*/ 	.byte	0x04, 0x37
        /*0002*/ 	.short	(.L_263 - .L_262)
.L_262:
        /*0004*/ 	.word	0x00000082


	//----- nvinfo : EIATTR_KPARAM_INFO
	.align		4
.L_263:
        /*0008*/ 	.byte	0x04, 0x17
        /*000a*/ 	.short	(.L_265 - .L_264)
.L_264:
        /*000c*/ 	.word	0x00000000
        /*0010*/ 	.short	0x0005
        /*0012*/ 	.short	0x0020
        /*0014*/ 	.byte	0x00, 0xf5, 0x21, 0x00


	//----- nvinfo : EIATTR_KPARAM_INFO
	.align		4
.L_265:
        /*0018*/ 	.byte	0x04, 0x17
        /*001a*/ 	.short	(.L_267 - .L_266)
.L_266:
        /*001c*/ 	.word	0x00000000
        /*0020*/ 	.short	0x0004
        /*0022*/ 	.short	0x0018
        /*0024*/ 	.byte	0x00, 0xf5, 0x21, 0x00


	//----- nvinfo : EIATTR_KPARAM_INFO
	.align		4
.L_267:
        /*0028*/ 	.byte	0x04, 0x17
        /*002a*/ 	.short	(.L_269 - .L_268)
.L_268:
        /*002c*/ 	.word	0x00000000
        /*0030*/ 	.short	0x0003
        /*0032*/ 	.short	0x0010
        /*0034*/ 	.byte	0x00, 0xf0, 0x11, 0x00


	//----- nvinfo : EIATTR_KPARAM_INFO
	.align		4
.L_269:
        /*0038*/ 	.byte	0x04, 0x17
        /*003a*/ 	.short	(.L_271 - .L_270)
.L_270:
        /*003c*/ 	.word	0x00000000
        /*0040*/ 	.short	0x0002
        /*0042*/ 	.short	0x000c
        /*0044*/ 	.byte	0x00, 0xf0, 0x11, 0x00


	//----- nvinfo : EIATTR_KPARAM_INFO
	.align		4
.L_271:
        /*0048*/ 	.byte	0x04, 0x17
        /*004a*/ 	.short	(.L_273 - .L_272)
.L_272:
        /*004c*/ 	.word	0x00000000
        /*0050*/ 	.short	0x0001
        /*0052*/ 	.short	0x0008
        /*0054*/ 	.byte	0x00, 0xf0, 0x11, 0x00


	//----- nvinfo : EIATTR_KPARAM_INFO
	.align		4
.L_273:
        /*0058*/ 	.byte	0x04, 0x17
        /*005a*/ 	.short	(.L_275 - .L_274)
.L_274:
        /*005c*/ 	.word	0x00000000
        /*0060*/ 	.short	0x0000
        /*0062*/ 	.short	0x0000
        /*0064*/ 	.byte	0x00, 0xf5, 0x21, 0x00


	//----- nvinfo : EIATTR_SPARSE_MMA_MASK
	.align		4
.L_275:
        /*0068*/ 	.byte	0x03, 0x50
        /*006a*/ 	.short	0x0000


	//----- nvinfo : EIATTR_MAXREG_COUNT
	.align		4
        /*006c*/ 	.byte	0x03, 0x1b
        /*006e*/ 	.short	0x00ff


	//----- nvinfo : EIATTR_MERCURY_ISA_VERSION
	.align		4
        /*0070*/ 	.byte	0x03, 0x5f
        /*0072*/ 	.short	0x0101


	//----- nvinfo : EIATTR_VRC_CTA_INIT_COUNT
	.align		4
        /*0074*/ 	.byte	0x02, 0x4a
	.zero		1
	.zero		1


	//----- nvinfo : EIATTR_EXIT_INSTR_OFFSETS
	.align		4
        /*0078*/ 	.byte	0x04, 0x1c
        /*007a*/ 	.short	(.L_277 - .L_276)


	//   ....[0]....
.L_276:
        /*007c*/ 	.word	0x000000c0


	//   ....[1]....
        /*0080*/ 	.word	0x00000100


	//   ....[2]....
        /*0084*/ 	.word	0x00000aa0


	//----- nvinfo : EIATTR_CBANK_PARAM_SIZE
	.align		4
.L_277:
        /*0088*/ 	.byte	0x03, 0x19
        /*008a*/ 	.short	0x0028


	//----- nvinfo : EIATTR_PARAM_CBANK
	.align		4
        /*008c*/ 	.byte	0x04, 0x0a
        /*008e*/ 	.short	(.L_279 - .L_278)
	.align		4
.L_278:
        /*0090*/ 	.word	index@(.nv.constant0._ZN7cuda_nn24embedding_forward_kernelEPKiiiiPKfPf)
        /*0094*/ 	.short	0x0380
        /*0096*/ 	.short	0x0028


	//----- nvinfo : EIATTR_SW_WAR
	.align		4
.L_279:
        /*0098*/ 	.byte	0x04, 0x36
        /*009a*/ 	.short	(.L_281 - .L_280)
.L_280:
        /*009c*/ 	.word	0x00000008
.L_281:


//--------------------- .nv.info._ZN10cuda_utils13sample_kernelEPfPiS0_iiiS1_y --------------------------
	.section	.nv.info._ZN10cuda_utils13sample_kernelEPfPiS0_iiiS1_y,"",@"SHT_CUDA_INFO"
	.sectionflags	@""
	.align	4


	//----- nvinfo : EIATTR_CUDA_API_VERSION
	.align		4
        /*0000*/ 	.byte	0x04, 0x37
        /*0002*/ 	.short	(.L_283 - .L_282)
.L_282:
        /*0004*/ 	.word	0x00000082


	//----- nvinfo : EIATTR_KPARAM_INFO
	.align		4
.L_283:
        /*0008*/ 	.byte	0x04, 0x17
        /*000a*/ 	.short	(.L_285 - .L_284)
.L_284:
        /*000c*/ 	.word	0x00000000
        /*0010*/ 	.short	0x0007
        /*0012*/ 	.short	0x0030
        /*0014*/ 	.byte	0x00, 0xf0, 0x21, 0x00


	//----- nvinfo : EIATTR_KPARAM_INFO
	.align		4
.L_285:
        /*0018*/ 	.byte	0x04, 0x17
        /*001a*/ 	.short	(.L_287 - .L_286)
.L_286:
        /*001c*/ 	.word	0x00000000
        /*0020*/ 	.short	0x0006
        /*0022*/ 	.short	0x0028
        /*0024*/ 	.byte	0x00, 0xf5, 0x21, 0x00


	//----- nvinfo : EIATTR_KPARAM_INFO
	.align		4
.L_287:
        /*0028*/ 	.byte	0x04, 0x17
        /*002a*/ 	.short	(.L_289 - .L_288)
.L_288:
        /*002c*/ 	.word	0x00000000
        /*0030*/ 	.short	0x0005
        /*0032*/ 	.short	0x0020
        /*0034*/ 	.byte	0x00, 0xf0, 0x11, 0x00


	//----- nvinfo : EIATTR_KPARAM_INFO
	.align		4
.L_289:
        /*0038*/ 	.byte	0x04, 0x17
        /*003a*/ 	.short	(.L_291 - .L_290)
.L_290:
        /*003c*/ 	.word	0x00000000
        /*0040*/ 	.short	0x0004
        /*0042*/ 	.short	0x001c
        /*0044*/ 	.byte	0x00, 0xf0, 0x11, 0x00


	//----- nvinfo : EIATTR_KPARAM_INFO
	.align		4
.L_291:
        /*0048*/ 	.byte	0x04, 0x17
        /*004a*/ 	.short	(.L_293 - .L_292)
.L_292:
        /*004c*/ 	.word	0x00000000
        /*0050*/ 	.short	0x0003
        /*0052*/ 	.short	0x0018
        /*0054*/ 	.byte	0x00, 0xf0, 0x11, 0x00


	//----- nvinfo : EIATTR_KPARAM_INFO
	.align		4
.L_293:
        /*0058*/ 	.byte	0x04, 0x17
        /*005a*/ 	.short	(.L_295 - .L_294)
.L_294:
        /*005c*/ 	.word	0x00000000
        /*0060*/ 	.short	0x0002
        /*0062*/ 	.short	0x0010
        /*0064*/ 	.byte	0x00, 0xf5, 0x21, 0x00


	//----- nvinfo : EIATTR_KPARAM_INFO
	.align		4
.L_295:
        /*0068*/ 	.byte	0x04, 0x17
        /*006a*/ 	.short	(.L_297 - .L_296)
.L_296:
        /*006c*/ 	.word	0x00000000
        /*0070*/ 	.short	0x0001
        /*0072*/ 	.short	0x0008
        /*0074*/ 	.byte	0x00, 0xf5, 0x21, 0x00


	//----- nvinfo : EIATTR_KPARAM_INFO
	.align		4
.L_297:
        /*0078*/ 	.byte	0x04, 0x17
        /*007a*/ 	.short	(.L_299 - .L_298)
.L_298:
        /*007c*/ 	.word	0x00000000
        /*0080*/ 	.short	0x0000
        /*0082*/ 	.short	0x0000
        /*0084*/ 	.byte	0x00, 0xf5, 0x21, 0x00


	//----- nvinfo : EIATTR_SPARSE_MMA_MASK
	.align		4
.L_299:
        /*0088*/ 	.byte	0x03, 0x50
        /*008a*/ 	.short	0x0000


	//----- nvinfo : EIATTR_MAXREG_COUNT
	.align		4
        /*008c*/ 	.byte	0x03, 0x1b
        /*008e*/ 	.short	0x00ff


	//----- nvinfo : EIATTR_MERCURY_ISA_VERSION
	.align		4
        /*0090*/ 	.byte	0x03, 0x5f
        /*0092*/ 	.short	0x0101


	//----- nvinfo : EIATTR_VRC_CTA_INIT_COUNT
	.align		4
        /*0094*/ 	.byte	0x02, 0x4a
	.zero		1
	.zero		1


	//----- nvinfo : EIATTR_EXIT_INSTR_OFFSETS
	.align		4
        /*0098*/ 	.byte	0x04, 0x1c
        /*009a*/ 	.short	(.L_301 - .L_300)


	//   ....[0]....
.L_300:
        /*009c*/ 	.word	0x00000080


	//   ....[1]....
        /*00a0*/ 	.word	0x00002a80


	//----- nvinfo : EIATTR_CRS_STACK_SIZE
	.align		4
.L_301:
        /*00a4*/ 	.byte	0x04, 0x1e
        /*00a6*/ 	.short	(.L_303 - .L_302)
.L_302:
        /*00a8*/ 	.word	0x00000000


	//----- nvinfo : EIATTR_CBANK_PARAM_SIZE
	.align		4
.L_303:
        /*00ac*/ 	.byte	0x03, 0x19
        /*00ae*/ 	.short	0x0038


	//----- nvinfo : EIATTR_PARAM_CBANK
	.align		4
        /*00b0*/ 	.byte	0x04, 0x0a
        /*00b2*/ 	.short	(.L_305 - .L_304)
	.align		4
.L_304:
        /*00b4*/ 	.word	index@(.nv.constant0._ZN10cuda_utils13sample_kernelEPfPiS0_iiiS1_y)
        /*00b8*/ 	.short	0x0380
        /*00ba*/ 	.short	0x0038


	//----- nvinfo : EIATTR_SW_WAR
	.align		4
.L_305:
        /*00bc*/ 	.byte	0x04, 0x36
        /*00be*/ 	.short	(.L_307 - .L_306)
.L_306:
        /*00c0*/ 	.word	0x00000008
.L_307:


//--------------------- .nv.info._ZN10cuda_utils24index_causal_mask_kernelEPKiiiPb --------------------------
	.section	.nv.info._ZN10cuda_utils24index_causal_mask_kernelEPKiiiPb,"",@"SHT_CUDA_INFO"
	.sectionflags	@""
	.align	4


	//----- nvinfo : EIATTR_CUDA_API_VERSION
	.align		4
        /*0000*/ 	.byte	0x04, 0x37
        /*0002*/ 	.short	(.L_309 - .L_308)
.L_308:
        /*0004*/ 	.word	0x00000082


	//----- nvinfo : EIATTR_KPARAM_INFO
	.align		4
.L_309:
        /*0008*/ 	.byte	0x04, 0x17
        /*000a*/ 	.short	(.L_311 - .L_310)
.L_310:
        /*000c*/ 	.word	0x00000000
        /*0010*/ 	.short	0x0003
        /*0012*/ 	.short	0x0010
        /*0014*/ 	.byte	0x00, 0xf5, 0x21, 0x00


	//----- nvinfo : EIATTR_KPARAM_INFO
	.align		4
.L_311:
        /*0018*/ 	.byte	0x04, 0x17
        /*001a*/ 	.short	(.L_313 - .L_312)
.L_312:
        /*001c*/ 	.word	0x00000000
        /*0020*/ 	.short	0x0002
        /*0022*/ 	.short	0x000c
        /*0024*/ 	.byte	0x00, 0xf0, 0x11, 0x00


	//----- nvinfo : EIATTR_KPARAM_INFO
	.align		4
.L_313:
        /*0028*/ 	.byte	0x04, 0x17
        /*002a*/ 	.short	(.L_315 - .L_314)
.L_314:
        /*002c*/ 	.word	0x00000000
        /*0030*/ 	.short	0x0001
        /*0032*/ 	.short	0x0008
        /*0034*/ 	.byte	0x00, 0xf0, 0x11, 0x00


	//----- nvinfo : EIATTR_KPARAM_INFO
	.align		4
.L_315:
        /*0038*/ 	.byte	0x04, 0x17
        /*003a*/ 	.short	(.L_317 - .L_316)
.L_316:
        /*003c*/ 	.word	0x00000000
        /*0040*/ 	.short	0x0000
        /*0042*/ 	.short	0x0000
        /*0044*/ 	.byte	0x00, 0xf5, 0x21, 0x00


	//----- nvinfo : EIATTR_SPARSE_MMA_MASK
	.align		4
.L_317:
        /*0048*/ 	.byte	0x03, 0x50
        /*004a*/ 	.short	0x0000


	//----- nvinfo : EIATTR_MAXREG_COUNT
	.align		4
        /*004c*/ 	.byte	0x03, 0x1b
        /*004e*/ 	.short	0x00ff


	//----- nvinfo : EIATTR_MERCURY_ISA_VERSION
	.align		4
        /*0050*/ 	.byte	0x03, 0x5f
        /*0052*/ 	.short	0x0101


	//----- nvinfo : EIATTR_VRC_CTA_INIT_COUNT
	.align		4
        /*0054*/ 	.byte	0x02, 0x4a
	.zero		1
	.zero		1


	//----- nvinfo : EIATTR_EXIT_INSTR_OFFSETS
	.align		4
        /*0058*/ 	.byte	0x04, 0x1c
        /*005a*/ 	.short	(.L_319 - .L_318)


	//   ....[0]....
.L_318:
        /*005c*/ 	.word	0x000000c0


	//   ....[1]....
        /*0060*/ 	.word	0x00000180


	//----- nvinfo : EIATTR_CBANK_PARAM_SIZE
	.align		4
.L_319:
        /*0064*/ 	.byte	0x03, 0x19
        /*0066*/ 	.short	0x0018


	//----- nvinfo : EIATTR_PARAM_CBANK
	.align		4
        /*0068*/ 	.byte	0x04, 0x0a
        /*006a*/ 	.short	(.L_321 - .L_320)
	.align		4
.L_320:
        /*006c*/ 	.word	index@(.nv.constant0._ZN10cuda_utils24index_causal_mask_kernelEPKiiiPb)
        /*0070*/ 	.short	0x0380
        /*0072*/ 	.short	0x0018


	//----- nvinfo : EIATTR_SW_WAR
	.align		4
.L_321:
        /*0074*/ 	.byte	0x04, 0x36
        /*0076*/ 	.short	(.L_323 - .L_322)
.L_322:
        /*0078*/ 	.word	0x00000008
.L_323:


//--------------------- .nv.info._ZN10cuda_utils25create_causal_mask_kernelEiPb --------------------------
	.section	.nv.info._ZN10cuda_utils25create_causal_mask_kernelEiPb,"",@"SHT_CUDA_INFO"
	.sectionflags	@""
	.align	4


	//----- nvinfo : EIATTR_CUDA_API_VERSION
	.align		4
        /*0000*/ 	.byte	0x04, 0x37
        /*0002*/ 	.short	(.L_325 - .L_324)
.L_324:
        /*0004*/ 	.word	0x00000082


	//----- nvinfo : EIATTR_KPARAM_INFO
	.align		4
.L_325:
        /*0008*/ 	.byte	0x04, 0x17
        /*000a*/ 	.short	(.L_327 - .L_326)
.L_326:
        /*000c*/ 	.word	0x00000000
        /*0010*/ 	.short	0x0001
        /*0012*/ 	.short	0x0008
        /*0014*/ 	.byte	0x00, 0xf5, 0x21, 0x00


	//----- nvinfo : EIATTR_KPARAM_INFO
	.align		4
.L_327:
        /*0018*/ 	.byte	0x04, 0x17
        /*001a*/ 	.short	(.L_329 - .L_328)
.L_328:
        /*001c*/ 	.word	0x00000000
        /*0020*/ 	.short	0x0000
        /*0022*/ 	.short	0x0000
        /*0024*/ 	.byte	0x00, 0xf0, 0x11, 0x00


	//----- nvinfo : EIATTR_SPARSE_MMA_MASK
	.align		4
.L_329:
        /*0028*/ 	.byte	0x03, 0x50
        /*002a*/ 	.short	0x0000


	//----- nvinfo : EIATTR_MAXREG_COUNT
	.align		4
        /*002c*/ 	.byte	0x03, 0x1b
        /*002e*/ 	.short	0x00ff


	//----- nvinfo : EIATTR_MERCURY_ISA_VERSION
	.align		4
        /*0030*/ 	.byte	0x03, 0x5f
        /*0032*/ 	.short	0x0101


	//----- nvinfo : EIATTR_VRC_CTA_INIT_COUNT
	.align		4
        /*0034*/ 	.byte	0x02, 0x4a
	.zero		1
	.zero		1


	//----- nvinfo : EIATTR_EXIT_INSTR_OFFSETS
	.align		4
        /*0038*/ 	.byte	0x04, 0x1c
        /*003a*/ 	.short	(.L_331 - .L_330)


	//   ....[0]....
.L_330:
        /*003c*/ 	.word	0x000000c0


	//   ....[1]....
        /*0040*/ 	.word	0x00000150


	//----- nvinfo : EIATTR_CBANK_PARAM_SIZE
	.align		4
.L_331:
        /*0044*/ 	.byte	0x03, 0x19
        /*0046*/ 	.short	0x0010


	//----- nvinfo : EIATTR_PARAM_CBANK
	.align		4
        /*0048*/ 	.byte	0x04, 0x0a
        /*004a*/ 	.short	(.L_333 - .L_332)
	.align		4
.L_332:
        /*004c*/ 	.word	index@(.nv.constant0._ZN10cuda_utils25create_causal_mask_kernelEiPb)
        /*0050*/ 	.short	0x0380
        /*0052*/ 	.short	0x0010


	//----- nvinfo : EIATTR_SW_WAR
	.align		4
.L_333:
        /*0054*/ 	.byte	0x04, 0x36
        /*0056*/ 	.short	(.L_335 - .L_334)
.L_334:
        /*0058*/ 	.word	0x00000008
.L_335:


//--------------------- .nv.info._ZN3cub18CUB_300001_SM_10006detail10radix_sort29DeviceRadixSortOnesweepKernelINS1_5radix10policy_hubIffyE10Policy1000ELNS0_9SortOrderE1EffyiiNS1_21identity_decomposer_tEEEvPT5_SB_PT3_PKSC_PT1_PKSG_PT2_PKSK_T4_iiT6_ --------------------------
	.section	.nv.info._ZN3cub18CUB_300001_SM_10006detail10radix_sort29DeviceRadixSortOnesweepKernelINS1_5radix10policy_hubIffyE10Policy1000ELNS0_9SortOrderE1EffyiiNS1_21identity_decomposer_tEEEvPT5_SB_PT3_PKSC_PT1_PKSG_PT2_PKSK_T4_iiT6_,"",@"SHT_CUDA_INFO"
	.sectionflags	@""
	.align	4


	//----- nvinfo : EIATTR_CUDA_API_VERSION
	.align		4
        /*0000*/ 	.byte	0x04, 0x37
        /*0002*/ 	.short	(.L_337 - .L_336)
.L_336:
        /*0004*/ 	.word	0x00000082


	//----- nvinfo : EIATTR_KPARAM_INFO
	.align		4
.L_337:
        /*0008*/ 	.byte	0x04, 0x17
        /*000a*/ 	.short	(.L_339 - .L_338)
.L_338:
        /*000c*/ 	.word	0x00000000
        /*0010*/ 	.short	0x000b
        /*0012*/ 	.short	0x004c
        /*0014*/ 	.byte	0x00, 0xf0, 0x05, 0x00


	//----- nvinfo : EIATTR_KPARAM_INFO
	.align		4
.L_339:
        /*0018*/ 	.byte	0x04, 0x17
        /*001a*/ 	.short	(.L_341 - .L_340)
.L_340:
        /*001c*/ 	.word	0x00000000
        /*0020*/ 	.short	0x000a
        /*0022*/ 	.short	0x0048
        /*0024*/ 	.byte	0x00, 0xf0, 0x11, 0x00


	//----- nvinfo : EIATTR_KPARAM_INFO
	.align		4
.L_341:
        /*0028*/ 	.byte	0x04, 0x17
        /*002a*/ 	.short	(.L_343 - .L_342)
.L_342:
        /*002c*/ 	.word	0x00000000
        /*0030*/ 	.short	0x0009
        /*0032*/ 	.short	0x0044
        /*0034*/ 	.byte	0x00, 0xf0, 0x11, 0x00


	//----- nvinfo : EIATTR_KPARAM_INFO
	.align		4
.L_343:
        /*0038*/ 	.byte	0x04, 0x17
        /*003a*/ 	.short	(.L_345 - .L_344)
.L_344:
        /*003c*/ 	.word	0x00000000
        /*0040*/ 	.short	0x0008
        /*0042*/ 	.short	0x0040
        /*0044*/ 	.byte	0x00, 0xf0, 0x11, 0x00


	//----- nvinfo : EIATTR_KPARAM_INFO
	.align		4
.L_345:
        /*0048*/ 	.byte	0x04, 0x17
        /*004a*/ 	.short	(.L_347 - .L_346)
.L_346:
        /*004c*/ 	.word	0x00000000
        /*0050*/ 	.short	0x0007
        /*0052*/ 	.short	0x0038
        /*0054*/ 	.byte	0x00, 0xf5, 0x21, 0x00


	//----- nvinfo : EIATTR_KPARAM_INFO
	.align		4
.L_347:
        /*0058*/ 	.byte	0x04, 0x17
        /*005a*/ 	.short	(.L_349 - .L_348)
.L_348:
        /*005c*/ 	.word	0x00000000
        /*0060*/ 	.short	0x0006
        /*0062*/ 	.short	0x0030
        /*0064*/ 	.byte	0x00, 0xf5, 0x21, 0x00


	//----- nvinfo : EIATTR_KPARAM_INFO
	.align		4
.L_349:
        /*0068*/ 	.byte	0x04, 0x17
        /*006a*/ 	.short	(.L_351 - .L_350)
.L_350:
        /*006c*/ 	.word	0x00000000
        /*0070*/ 	.short	0x0005
        /*0072*/ 	.short	0x0028
        /*0074*/ 	.byte	0x00, 0xf5, 0x21, 0x00


	//----- nvinfo : EIATTR_KPARAM_INFO
	.align		4
.L_351:
        /*0078*/ 	.byte	0x04, 0x17
        /*007a*/ 	.short	(.L_353 - .L_352)
.L_352:
        /*007c*/ 	.word	0x00000000
        /*0080*/ 	.short	0x0004
        /*0082*/ 	.short	0x0020
        /*0084*/ 	.byte	0x00, 0xf5, 0x21, 0x00


	//----- nvinfo : EIATTR_KPARAM_INFO
	.align		4
.L_353:
        /*0088*/ 	.byte	0x04, 0x17
        /*008a*/ 	.short	(.L_355 - .L_354)
.L_354:
        /*008c*/ 	.word	0x00000000
        /*0090*/ 	.short	0x0003
        /*0092*/ 	.short	0x0018
        /*0094*/ 	.byte	0x00, 0xf5, 0x21, 0x00


	//----- nvinfo : EIATTR_KPARAM_INFO
	.align		4
.L_355:
        /*0098*/ 	.byte	0x04, 0x17
        /*009a*/ 	.short	(.L_357 - .L_356)
.L_356:
        /*009c*/ 	.word	0x00000000
        /*00a0*/ 	.short	0x0002
        /*00a2*/ 	.short	0x0010
        /*00a4*/ 	.byte	0x00, 0xf5, 0x21, 0x00


	//----- nvinfo : EIATTR_KPARAM_INFO
	.align		4
.L_357:
        /*00a8*/ 	.byte	0x04, 0x17
        /*00aa*/ 	.short	(.L_359 - .L_358)
.L_358:
        /*00ac*/ 	.word	0x00000000
        /*00b0*/ 	.short	0x0001
        /*00b2*/ 	.short	0x0008
        /*00b4*/ 	.byte	0x00, 0xf5, 0x21, 0x00


	//----- nvinfo : EIATTR_KPARAM_INFO
	.align		4
.L_359:
        /*00b8*/ 	.byte	0x04, 0x17
        /*00ba*/ 	.short	(.L_361 - .L_360)
.L_360:
        /*00bc*/ 	.word	0x00000000
        /*00c0*/ 	.short	0x0000
        /*00c2*/ 	.short	0x0000
        /*00c4*/ 	.byte	0x00, 0xf5, 0x21, 0x00


	//----- nvinfo : EIATTR_SPARSE_MMA_MASK
	.align		4
.L_361:
        /*00c8*/ 	.byte	0x03, 0x50
        /*00ca*/ 	.short	0x0000


	//----- nvinfo : EIATTR_MAXREG_COUNT
	.align		4
        /*00cc*/ 	.byte	0x03, 0x1b
        /*00ce*/ 	.short	0x00a8


	//----- nvinfo : EIATTR_NUM_BARRIERS
	.align		4
        /*00d0*/ 	.byte	0x02, 0x4c
        /*00d2*/ 	.byte	0x01
	.zero		1


	//----- nvinfo : EIATTR_MERCURY_ISA_VERSION
	.align		4
        /*00d4*/ 	.byte	0x03, 0x5f
        /*00d6*/ 	.short	0x0101


	//----- nvinfo : EIATTR_COOP_GROUP_MASK_REGIDS
	.align		4
        /*00d8*/ 	.byte	0x04, 0x29
        /*00da*/ 	.short	(.L_363 - .L_362)


	//   ....[0]....
.L_362:
        /*00dc*/ 	.word	0xffffffff


	//   ....[1]....
        /*00e0*/ 	.word	0x05000004


	//   ....[2]....
        /*00e4*/ 	.word	0xffffffff


	//   ....[3]....
        /*00e8*/ 	.word	0xffffffff


	//   ....[4]....
        /*00ec*/ 	.word	0xffffffff


	//   ....[5]....
        /*00f0*/ 	.word	0xffffffff


	//   ....[6]....
        /*00f4*/ 	.word	0xffffffff


	//   ....[7]....
        /*00f8*/ 	.word	0xffffffff


	//   ....[8]....
        /*00fc*/ 	.word	0xffffffff


	//   ....[9]....
        /*0100*/ 	.word	0xffffffff


	//   ....[10]....
        /*0104*/ 	.word	0xffffffff


	//   ....[11]....
        /*0108*/ 	.word	0xffffffff


	//   ....[12]....
        /*010c*/ 	.word	0xffffffff


	//   ....[13]....
        /*0110*/ 	.word	0xffffffff


	//   ....[14]....
        /*0114*/ 	.word	0xffffffff


	//   ....[15]....
        /*0118*/ 	.word	0xffffffff


	//   ....[16]....
        /*011c*/ 	.word	0xffffffff


	//   ....[17]....
        /*0120*/ 	.word	0xffffffff


	//   ....[18]....
        /*0124*/ 	.word	0xffffffff


	//   ....[19]....
        /*0128*/ 	.word	0xffffffff


	//   ....[20]....
        /*012c*/ 	.word	0xffffffff


	//   ....[21]....
        /*0130*/ 	.word	0xffffffff


	//   ....[22]....
        /*0134*/ 	.word	0xffffffff


	//   ....[23]....
        /*0138*/ 	.word	0xffffffff


	//   ....[24]....
        /*013c*/ 	.word	0xffffffff


	//   ....[25]....
        /*0140*/ 	.word	0xffffffff


	//   ....[26]....
        /*0144*/ 	.word	0xffffffff


	//   ....[27]....
        /*0148*/ 	.word	0xffffffff


	//   ....[28]....
        /*014c*/ 	.word	0xffffffff


	//   ....[29]....
        /*0150*/ 	.word	0xffffffff


	//   ....[30]....
        /*0154*/ 	.word	0xffffffff


	//   ....[31]....
        /*0158*/ 	.word	0xffffffff


	//   ....[32]....
        /*015c*/ 	.word	0xffffffff


	//   ....[33]....
        /*0160*/ 	.word	0xffffffff


	//   ....[34]....
        /*0164*/ 	.word	0xffffffff


	//   ....[35]....
        /*0168*/ 	.word	0xffffffff


	//   ....[36]....
        /*016c*/ 	.word	0xffffffff


	//   ....[37]....
        /*0170*/ 	.word	0xffffffff


	//   ....[38]....
        /*0174*/ 	.word	0xffffffff


	//   ....[39]....
        /*0178*/ 	.word	0xffffffff


	//   ....[40]....
        /*017c*/ 	.word	0xffffffff


	//   ....[41]....
        /*0180*/ 	.word	0xffffffff


	//   ....[42]....
        /*0184*/ 	.word	0xffffffff


	//   ....[43]....
        /*0188*/ 	.word	0xffffffff


	//   ....[44]....
        /*018c*/ 	.word	0xffffffff


	//   ....[45]....
        /*0190*/ 	.word	0xffffffff


	//   ....[46]....
        /*0194*/ 	.word	0xffffffff


	//   ....[47]....
        /*0198*/ 	.word	0xffffffff


	//   ....[48]....
        /*019c*/ 	.word	0xffffffff


	//   ....[49]....
        /*01a0*/ 	.word	0xffffffff


	//   ....[50]....
        /*01a4*/ 	.word	0xffffffff


	//   ....[51]....
        /*01a8*/ 	.word	0xffffffff


	//   ....[52]....
        /*01ac*/ 	.word	0xffffffff


	//   ....[53]....
        /*01b0*/ 	.word	0xffffffff


	//   ....[54]....
        /*01b4*/ 	.word	0xffffffff


	//   ....[55]....
        /*01b8*/ 	.word	0xffffffff


	//   ....[56]....
        /*01bc*/ 	.word	0xffffffff


	//   ....[57]....
        /*01c0*/ 	.word	0xffffffff


	//   ....[58]....
        /*01c4*/ 	.word	0xffffffff


	//   ....[59]....
        /*01c8*/ 	.word	0xffffffff


	//   ....[60]....
        /*01cc*/ 	.word	0xffffffff


	//   ....[61]....
        /*01d0*/ 	.word	0xffffffff


	//   ....[62]....
        /*01d4*/ 	.word	0xffffffff


	//   ....[63]....
        /*01d8*/ 	.word	0xffffffff


	//   ....[64]....
        /*01dc*/ 	.word	0xffffffff


	//   ....[65]....
        /*01e0*/ 	.word	0xffffffff


	//   ....[66]....
        /*01e4*/ 	.word	0xffffffff


	//   ....[67]....
        /*01e8*/ 	.word	0xffffffff


	//   ....[68]....
        /*01ec*/ 	.word	0xffffffff


	//   ....[69]....
        /*01f0*/ 	.word	0xffffffff


	//   ....[70]....
        /*01f4*/ 	.word	0xffffffff


	//   ....[71]....
        /*01f8*/ 	.word	0xffffffff


	//   ....[72]....
        /*01fc*/ 	.word	0xffffffff


	//   ....[73]....
        /*0200*/ 	.word	0xffffffff


	//   ....[74]....
        /*0204*/ 	.word	0xffffffff


	//   ....[75]....
        /*0208*/ 	.word	0xffffffff


	//   ....[76]....
        /*020c*/ 	.word	0xffffffff


	//   ....[77]....
        /*0210*/ 	.word	0xffffffff


	//   ....[78]....
        /*0214*/ 	.word	0xffffffff


	//   ....[79]....
        /*0218*/ 	.word	0xffffffff


	//   ....[80]....
        /*021c*/ 	.word	0xffffffff


	//   ....[81]....
        /*0220*/ 	.word	0xffffffff


	//   ....[82]....
        /*0224*/ 	.word	0xffffffff


	//   ....[83]....
        /*0228*/ 	.word	0xffffffff


	//   ....[84]....
        /*022c*/ 	.word	0xffffffff


	//   ....[85]....
        /*0230*/ 	.word	0xffffffff


	//   ....[86]....
        /*0234*/ 	.word	0xffffffff


	//   ....[87]....
        /*0238*/ 	.word	0xffffffff


	//   ....[88]....
        /*023c*/ 	.word	0xffffffff


	//   ....[89]....
        /*0240*/ 	.word	0xffffffff


	//   ....[90]....
        /*0244*/ 	.word	0xffffffff


	//   ....[91]....
        /*0248*/ 	.word	0xffffffff


	//   ....[92]....
        /*024c*/ 	.word	0xffffffff


	//   ....[93]....
        /*0250*/ 	.word	0xffffffff


	//   ....[94]....
        /*0254*/ 	.word	0xffffffff


	//   ....[95]....
        /*0258*/ 	.word	0xffffffff


	//   ....[96]....
        /*025c*/ 	.word	0xffffffff


	//   ....[97]....
        /*0260*/ 	.word	0xffffffff


	//   ....[98]....
        /*0264*/ 	.word	0xffffffff


	//   ....[99]....
        /*0268*/ 	.word	0xffffffff


	//   ....[100]....
        /*026c*/ 	.word	0xffffffff


	//   ....[101]....
        /*0270*/ 	.word	0xffffffff


	//   ....[102]....
        /*0274*/ 	.word	0xffffffff


	//   ....[103]....
        /*0278*/ 	.word	0xffffffff


	//   ....[104]....
        /*027c*/ 	.word	0xffffffff


	//   ....[105]....
        /*0280*/ 	.word	0xffffffff


	//   ....[106]....
        /*0284*/ 	.word	0xffffffff


	//   ....[107]....
        /*0288*/ 	.word	0xffffffff


	//   ....[108]....
        /*028c*/ 	.word	0xffffffff


	//   ....[109]....
        /*0290*/ 	.word	0xffffffff


	//   ....[110]....
        /*0294*/ 	.word	0xffffffff


	//   ....[111]....
        /*0298*/ 	.word	0xffffffff


	//   ....[112]....
        /*029c*/ 	.word	0xffffffff


	//   ....[113]....
        /*02a0*/ 	.word	0xffffffff


	//   ....[114]....
        /*02a4*/ 	.word	0xffffffff


	//   ....[115]....
        /*02a8*/ 	.word	0xffffffff


	//   ....[116]....
        /*02ac*/ 	.word	0xffffffff


	//   ....[117]....
        /*02b0*/ 	.word	0xffffffff


	//   ....[118]....
        /*02b4*/ 	.word	0xffffffff


	//   ....[119]....
        /*02b8*/ 	.word	0xffffffff


	//   ....[120]....
        /*02bc*/ 	.word	0xffffffff


	//   ....[121]....
        /*02c0*/ 	.word	0xffffffff


	//   ....[122]....
        /*02c4*/ 	.word	0xffffffff


	//   ....[123]....
        /*02c8*/ 	.word	0xffffffff


	//   ....[124]....
        /*02cc*/ 	.word	0xffffffff


	//   ....[125]....
        /*02d0*/ 	.word	0xffffffff


	//   ....[126]....
        /*02d4*/ 	.word	0xffffffff


	//   ....[127]....
        /*02d8*/ 	.word	0xffffffff


	//   ....[128]....
        /*02dc*/ 	.word	0xffffffff


	//   ....[129]....
        /*02e0*/ 	.word	0xffffffff


	//   ....[130]....
        /*02e4*/ 	.word	0xffffffff


	//   ....[131]....
        /*02e8*/ 	.word	0xffffffff


	//   ....[132]....
        /*02ec*/ 	.word	0xffffffff


	//   ....[133]....
        /*02f0*/ 	.word	0xffffffff


	//   ....[134]....
        /*02f4*/ 	.word	0xffffffff


	//   ....[135]....
        /*02f8*/ 	.word	0xffffffff


	//   ....[136]....
        /*02fc*/ 	.word	0xffffffff


	//   ....[137]....
        /*0300*/ 	.word	0xffffffff


	//   ....[138]....
        /*0304*/ 	.word	0xffffffff


	//   ....[139]....
        /*0308*/ 	.word	0xffffffff


	//   ....[140]....
        /*030c*/ 	.word	0xffffffff


	//   ....[141]....
        /*0310*/ 	.word	0xffffffff


	//   ....[142]....
        /*0314*/ 	.word	0xffffffff


	//   ....[143]....
        /*0318*/ 	.word	0xffffffff


	//   ....[144]....
        /*031c*/ 	.word	0xffffffff


	//   ....[145]....
        /*0320*/ 	.word	0xffffffff


	//   ....[146]....
        /*0324*/ 	.word	0xffffffff


	//   ....[147]....
        /*0328*/ 	.word	0xffffffff


	//   ....[148]....
        /*032c*/ 	.word	0xffffffff


	//   ....[149]....
        /*0330*/ 	.word	0xffffffff


	//   ....[150]....
        /*0334*/ 	.word	0xffffffff


	//   ....[151]....
        /*0338*/ 	.word	0xffffffff


	//   ....[152]....
        /*033c*/ 	.word	0xffffffff


	//   ....[153]....
        /*0340*/ 	.word	0xffffffff


	//   ....[154]....
        /*0344*/ 	.word	0xffffffff


	//   ....[155]....
        /*0348*/ 	.word	0xffffffff


	//   ....[156]....
        /*034c*/ 	.word	0xffffffff


	//   ....[157]....
        /*0350*/ 	.word	0xffffffff


	//   ....[158]....
        /*0354*/ 	.word	0xffffffff


	//   ....[159]....
        /*0358*/ 	.word	0xffffffff


	//   ....[160]....
        /*035c*/ 	.word	0x05000004


	//   ....[161]....
        /*0360*/ 	.word	0xffffffff


	//   ....[162]....
        /*0364*/ 	.word	0xffffffff


	//   ....[163]....
        /*0368*/ 	.word	0xffffffff


	//   ....[164]....
        /*036c*/ 	.word	0xffffffff


	//   ....[165]....
        /*0370*/ 	.word	0xffffffff


	//   ....[166]....
        /*0374*/ 	.word	0xffffffff


	//   ....[167]....
        /*0378*/ 	.word	0xffffffff


	//   ....[168]....
        /*037c*/ 	.word	0xffffffff


	//   ....[169]....
        /*0380*/ 	.word	0xffffffff


	//   ....[170]....
        /*0384*/ 	.word	0xffffffff


	//   ....[171]....
        /*0388*/ 	.word	0xffffffff


	//   ....[172]....
        /*038c*/ 	.word	0xffffffff


	//   ....[173]....
        /*0390*/ 	.word	0xffffffff


	//   ....[174]....
        /*0394*/ 	.word	0xffffffff


	//   ....[175]....
        /*0398*/ 	.word	0xffffffff


	//   ....[176]....
        /*039c*/ 	.word	0xffffffff


	//   ....[177]....
        /*03a0*/ 	.word	0xffffffff


	//   ....[178]....
        /*03a4*/ 	.word	0xffffffff


	//   ....[179]....
        /*03a8*/ 	.word	0xffffffff


	//   ....[180]....
        /*03ac*/ 	.word	0xffffffff


	//   ....[181]....
        /*03b0*/ 	.word	0xffffffff


	//   ....[182]....
        /*03b4*/ 	.word	0xffffffff


	//   ....[183]....
        /*03b8*/ 	.word	0xffffffff


	//   ....[184]....
        /*03bc*/ 	.word	0xffffffff


	//   ....[185]....
        /*03c0*/ 	.word	0xffffffff


	//   ....[186]....
        /*03c4*/ 	.word	0xffffffff


	//   ....[187]....
        /*03c8*/ 	.word	0xffffffff


	//   ....[188]....
        /*03cc*/ 	.word	0xffffffff


	//   ....[189]....
        /*03d0*/ 	.word	0xffffffff


	//   ....[190]....
        /*03d4*/ 	.word	0xffffffff


	//   ....[191]....
        /*03d8*/ 	.word	0xffffffff


	//   ....[192]....
        /*03dc*/ 	.word	0xffffffff


	//   ....[193]....
        /*03e0*/ 	.word	0xffffffff


	//   ....[194]....
        /*03e4*/ 	.word	0xffffffff


	//   ....[195]....
        /*03e8*/ 	.word	0xffffffff


	//   ....[196]....
        /*03ec*/ 	.word	0xffffffff


	//   ....[197]....
        /*03f0*/ 	.word	0xffffffff


	//   ....[198]....
        /*03f4*/ 	.word	0xffffffff


	//   ....[199]....
        /*03f8*/ 	.word	0xffffffff


	//   ....[200]....
        /*03fc*/ 	.word	0xffffffff


	//   ....[201]....
        /*0400*/ 	.word	0xffffffff


	//   ....[202]....
        /*0404*/ 	.word	0xffffffff


	//   ....[203]....
        /*0408*/ 	.word	0xffffffff


	//   ....[204]....
        /*040c*/ 	.word	0xffffffff


	//   ....[205]....
        /*0410*/ 	.word	0xffffffff


	//   ....[206]....
        /*0414*/ 	.word	0xffffffff


	//   ....[207]....
        /*0418*/ 	.word	0xffffffff


	//   ....[208]....
        /*041c*/ 	.word	0xffffffff


	//   ....[209]....
        /*0420*/ 	.word	0xffffffff


	//   ....[210]....
        /*0424*/ 	.word	0xffffffff


	//   ....[211]....
        /*0428*/ 	.word	0xffffffff


	//   ....[212]....
        /*042c*/ 	.word	0xffffffff


	//   ....[213]....
        /*0430*/ 	.word	0xffffffff


	//   ....[214]....
        /*0434*/ 	.word	0xffffffff


	//   ....[215]....
        /*0438*/ 	.word	0xffffffff


	//   ....[216]....
        /*043c*/ 	.word	0xffffffff


	//   ....[217]....
        /*0440*/ 	.word	0xffffffff


	//   ....[218]....
        /*0444*/ 	.word	0xffffffff


	//   ....[219]....
        /*0448*/ 	.word	0xffffffff


	//   ....[220]....
        /*044c*/ 	.word	0xffffffff


	//   ....[221]....
        /*0450*/ 	.word	0xffffffff


	//   ....[222]....
        /*0454*/ 	.word	0xffffffff


	//   ....[223]....
        /*0458*/ 	.word	0xffffffff


	//   ....[224]....
        /*045c*/ 	.word	0xffffffff


	//   ....[225]....
        /*0460*/ 	.word	0xffffffff


	//   ....[226]....
        /*0464*/ 	.word	0xffffffff


	//   ....[227]....
        /*0468*/ 	.word	0xffffffff


	//   ....[228]....
        /*046c*/ 	.word	0xffffffff


	//   ....[229]....
        /*0470*/ 	.word	0x0500002e


	//   ....[230]....
        /*0474*/ 	.word	0x0500002e


	//   ....[231]....
        /*0478*/ 	.word	0x0500002e


	//   ....[232]....
        /*047c*/ 	.word	0x0500002e


	//   ....[233]....
        /*0480*/ 	.word	0x0500002e


	//----- nvinfo : EIATTR_COOP_GROUP_INSTR_OFFSETS
	.align		4
.L_363:
        /*0484*/ 	.byte	0x04, 0x28
        /*0486*/ 	.short	(.L_365 - .L_364)


	//   ....[0]....
.L_364:
        /*0488*/ 	.word	0x00000e70


	//   ....[1]....
        /*048c*/ 	.word	0x00001cd0


	//   ....[2]....
        /*0490*/ 	.word	0x00002f10


	//   ....[3]....
        /*0494*/ 	.word	0x00002f30


	//   ....[4]....
        /*0498*/ 	.word	0x00002f50


	//   ....[5]....
        /*049c*/ 	.word	0x00002f70


	//   ....[6]....
        /*04a0*/ 	.word	0x00002f90


	//   ....[7]....
        /*04a4*/ 	.word	0x00003470


	//   ....[8]....
        /*04a8*/ 	.word	0x00003480


	//   ....[9]....
        /*04ac*/ 	.word	0x000034a0


	//   ....[10]....
        /*04b0*/ 	.word	0x000034c0


	//   ....[11]....
        /*04b4*/ 	.word	0x00003510


	//   ....[12]....
        /*04b8*/ 	.word	0x00003540


	//   ....[13]....
        /*04bc*/ 	.word	0x00003580


	//   ....[14]....
        /*04c0*/ 	.word	0x000035a0


	//   ....[15]....
        /*04c4*/ 	.word	0x000036c0


	//   ....[16]....
        /*04c8*/ 	.word	0x000036f0


	//   ....[17]....
        /*04cc*/ 	.word	0x00003700


	//   ....[18]....
        /*04d0*/ 	.word	0x00003720


	//   ....[19]....
        /*04d4*/ 	.word	0x00003760


	//   ....[20]....
        /*04d8*/ 	.word	0x00003790


	//   ....[21]....
        /*04dc*/ 	.word	0x000037d0


	//   ....[22]....
        /*04e0*/ 	.word	0x000037f0


	//   ....[23]....
        /*04e4*/ 	.word	0x00003810


	//   ....[24]....
        /*04e8*/ 	.word	0x00003940


	//   ....[25]....
        /*04ec*/ 	.word	0x00003970


	//   ....[26]....
        /*04f0*/ 	.word	0x00003980


	//   ....[27]....
        /*04f4*/ 	.word	0x000039a0


	//   ....[28]....
        /*04f8*/ 	.word	0x000039e0


	//   ....[29]....
        /*04fc*/ 	.word	0x00003a10


	//   ....[30]....
        /*0500*/ 	.word	0x00003a50


	//   ....[31]....
        /*0504*/ 	.word	0x00003a70


	//   ....[32]....
        /*0508*/ 	.word	0x00003a90


	//   ....[33]....
        /*050c*/ 	.word	0x00003bc0


	//   ....[34]....
        /*0510*/ 	.word	0x00003bf0


	//   ....[35]....
        /*0514*/ 	.word	0x00003c00


	//   ....[36]....
        /*0518*/ 	.word	0x00003c20


	//   ....[37]....
        /*051c*/ 	.word	0x00003c60


	//   ....[38]....
        /*0520*/ 	.word	0x00003c90


	//   ....[39]....
        /*0524*/ 	.word	0x00003cd0


	//   ....[40]....
        /*0528*/ 	.word	0x00003cf0


	//   ....[41]....
        /*052c*/ 	.word	0x00003d10


	//   ....[42]....
        /*0530*/ 	.word	0x00003e40


	//   ....[43]....
        /*0534*/ 	.word	0x00003e70


	//   ....[44]....
        /*0538*/ 	.word	0x00003e80


	//   ....[45]....
        /*053c*/ 	.word	0x00003ea0


	//   ....[46]....
        /*0540*/ 	.word	0x00003ee0


	//   ....[47]....
        /*0544*/ 	.word	0x00003f10


	//   ....[48]....
        /*0548*/ 	.word	0x00003f50


	//   ....[49]....
        /*054c*/ 	.word	0x00003f70


	//   ....[50]....
        /*0550*/ 	.word	0x00003f90


	//   ....[51]....
        /*0554*/ 	.word	0x000040c0


	//   ....[52]....
        /*0558*/ 	.word	0x000040f0


	//   ....[53]....
        /*055c*/ 	.word	0x00004100


	//   ....[54]....
        /*0560*/ 	.word	0x00004120


	//   ....[55]....
        /*0564*/ 	.word	0x00004160


	//   ....[56]....
        /*0568*/ 	.word	0x00004190


	//   ....[57]....
        /*056c*/ 	.word	0x000041d0


	//   ....[58]....
        /*0570*/ 	.word	0x000041f0


	//   ....[59]....
        /*0574*/ 	.word	0x00004210


	//   ....[60]....
        /*0578*/ 	.word	0x00004340


	//   ....[61]....
        /*057c*/ 	.word	0x00004370


	//   ....[62]....
        /*0580*/ 	.word	0x00004380


	//   ....[63]....
        /*0584*/ 	.word	0x000043a0


	//   ....[64]....
        /*0588*/ 	.word	0x000043e0


	//   ....[65]....
        /*058c*/ 	.word	0x00004410


	//   ....[66]....
        /*0590*/ 	.word	0x00004450


	//   ....[67]....
        /*0594*/ 	.word	0x00004470


	//   ....[68]....
        /*0598*/ 	.word	0x00004490


	//   ....[69]....
        /*059c*/ 	.word	0x000045c0


	//   ....[70]....
        /*05a0*/ 	.word	0x000045f0


	//   ....[71]....
        /*05a4*/ 	.word	0x00004600


	//   ....[72]....
        /*05a8*/ 	.word	0x00004620


	//   ....[73]....
        /*05ac*/ 	.word	0x00004660


	//   ....[74]....
        /*05b0*/ 	.word	0x00004690


	//   ....[75]....
        /*05b4*/ 	.word	0x000046d0


	//   ....[76]....
        /*05b8*/ 	.word	0x000046f0


	//   ....[77]....
        /*05bc*/ 	.word	0x00004710


	//   ....[78]....
        /*05c0*/ 	.word	0x00004840


	//   ....[79]....
        /*05c4*/ 	.word	0x00004870


	//   ....[80]....
        /*05c8*/ 	.word	0x00004880


	//   ....[81]....
        /*05cc*/ 	.word	0x000048a0


	//   ....[82]....
        /*05d0*/ 	.word	0x000048e0


	//   ....[83]....
        /*05d4*/ 	.word	0x00004910


	//   ....[84]....
        /*05d8*/ 	.word	0x00004950


	//   ....[85]....
        /*05dc*/ 	.word	0x00004970


	//   ....[86]....
        /*05e0*/ 	.word	0x00004990


	//   ....[87]....
        /*05e4*/ 	.word	0x00004ac0


	//   ....[88]....
        /*05e8*/ 	.word	0x00004af0


	//   ....[89]....
        /*05ec*/ 	.word	0x00004b00


	//   ....[90]....
        /*05f0*/ 	.word	0x00004b20


	//   ....[91]....
        /*05f4*/ 	.word	0x00004b60


	//   ....[92]....
        /*05f8*/ 	.word	0x00004b90


	//   ....[93]....
        /*05fc*/ 	.word	0x00004bd0


	//   ....[94]....
        /*0600*/ 	.word	0x00004bf0


	//   ....[95]....
        /*0604*/ 	.word	0x00004c10


	//   ....[96]....
        /*0608*/ 	.word	0x00004d40


	//   ....[97]....
        /*060c*/ 	.word	0x00004d70


	//   ....[98]....
        /*0610*/ 	.word	0x00004d80


	//   ....[99]....
        /*0614*/ 	.word	0x00004da0


	//   ....[100]....
        /*0618*/ 	.word	0x00004de0


	//   ....[101]....
        /*061c*/ 	.word	0x00004e10


	//   ....[102]....
        /*0620*/ 	.word	0x00004e50


	//   ....[103]....
        /*0624*/ 	.word	0x00004e70


	//   ....[104]....
        /*0628*/ 	.word	0x00004e90


	//   ....[105]....
        /*062c*/ 	.word	0x00004fc0


	//   ....[106]....
        /*0630*/ 	.word	0x00004ff0


	//   ....[107]....
        /*0634*/ 	.word	0x00005000


	//   ....[108]....
        /*0638*/ 	.word	0x00005020


	//   ....[109]....
        /*063c*/ 	.word	0x00005060


	//   ....[110]....
        /*0640*/ 	.word	0x00005090


	//   ....[111]....
        /*0644*/ 	.word	0x000050d0


	//   ....[112]....
        /*0648*/ 	.word	0x000050f0


	//   ....[113]....
        /*064c*/ 	.word	0x00005110


	//   ....[114]....
        /*0650*/ 	.word	0x00005240


	//   ....[115]....
        /*0654*/ 	.word	0x00005270


	//   ....[116]....
        /*0658*/ 	.word	0x00005280


	//   ....[117]....
        /*065c*/ 	.word	0x000052a0


	//   ....[118]....
        /*0660*/ 	.word	0x000052e0


	//   ....[119]....
        /*0664*/ 	.word	0x00005310


	//   ....[120]....
        /*0668*/ 	.word	0x00005350


	//   ....[121]....
        /*066c*/ 	.word	0x00005370


	//   ....[122]....
        /*0670*/ 	.word	0x00005390


	//   ....[123]....
        /*0674*/ 	.word	0x000054c0


	//   ....[124]....
        /*0678*/ 	.word	0x000054f0


	//   ....[125]....
        /*067c*/ 	.word	0x00005500


	//   ....[126]....
        /*0680*/ 	.word	0x00005520


	//   ....[127]....
        /*0684*/ 	.word	0x00005560


	//   ....[128]....
        /*0688*/ 	.word	0x00005590


	//   ....[129]....
        /*068c*/ 	.word	0x000055d0


	//   ....[130]....
        /*0690*/ 	.word	0x000055f0


	//   ....[131]....
        /*0694*/ 	.word	0x00005610


	//   ....[132]....
        /*0698*/ 	.word	0x00005740


	//   ....[133]....
        /*069c*/ 	.word	0x00005770


	//   ....[134]....
        /*06a0*/ 	.word	0x00005780


	//   ....[135]....
        /*06a4*/ 	.word	0x000057b0


	//   ....[136]....
        /*06a8*/ 	.word	0x000057e0


	//   ....[137]....
        /*06ac*/ 	.word	0x00005830


	//   ....[138]....
        /*06b0*/ 	.word	0x00005840


	//   ....[139]....
        /*06b4*/ 	.word	0x00005880


	//   ....[140]....
        /*06b8*/ 	.word	0x000058b0


	//   ....[141]....
        /*06bc*/ 	.word	0x000059c0


	//   ....[142]....
        /*06c0*/ 	.word	0x000059f0


	//   ....[143]....
        /*06c4*/ 	.word	0x00005a00


	//   ....[144]....
        /*06c8*/ 	.word	0x00005a50


	//   ....[145]....
        /*06cc*/ 	.word	0x00005a80


	//   ....[146]....
        /*06d0*/ 	.word	0x00005ab0


	//   ....[147]....
        /*06d4*/ 	.word	0x00005ae0


	//   ....[148]....
        /*06d8*/ 	.word	0x00005b10


	//   ....[149]....
        /*06dc*/ 	.word	0x00005b40


	//   ....[150]....
        /*06e0*/ 	.word	0x00005c40


	//   ....[151]....
        /*06e4*/ 	.word	0x00005c60


	//   ....[152]....
        /*06e8*/ 	.word	0x00005c70


	//   ....[153]....
        /*06ec*/ 	.word	0x00005cc0


	//   ....[154]....
        /*06f0*/ 	.word	0x00005cf0


	//   ....[155]....
        /*06f4*/ 	.word	0x00005d20


	//   ....[156]....
        /*06f8*/ 	.word	0x00005d50


	//   ....[157]....
        /*06fc*/ 	.word	0x00005d80


	//   ....[158]....
        /*0700*/ 	.word	0x00005db0


	//   ....[159]....
        /*0704*/ 	.word	0x00005ee0


	//   ....[160]....
        /*0708*/ 	.word	0x000063f0


	//   ....[161]....
        /*070c*/ 	.word	0x00006760


	//   ....[162]....
        /*0710*/ 	.word	0x00006860


	//   ....[163]....
        /*0714*/ 	.word	0x00006960


	//   ....[164]....
        /*0718*/ 	.word	0x00006a60


	//   ....[165]....
        /*071c*/ 	.word	0x00006b60


	//   ....[166]....
        /*0720*/ 	.word	0x00006c60


	//   ....[167]....
        /*0724*/ 	.word	0x00006d60


	//   ....[168]....
        /*0728*/ 	.word	0x00006e60


	//   ....[169]....
        /*072c*/ 	.word	0x00006f60


	//   ....[170]....
        /*0730*/ 	.word	0x00007060


	//   ....[171]....
        /*0734*/ 	.word	0x00007160


	//   ....[172]....
        /*0738*/ 	.word	0x00007260


	//   ....[173]....
        /*073c*/ 	.word	0x00007360


	//   ....[174]....
        /*0740*/ 	.word	0x00007460


	//   ....[175]....
        /*0744*/ 	.word	0x00007560


	//   ....[176]....
        /*0748*/ 	.word	0x00007660


	//   ....[177]....
        /*074c*/ 	.word	0x00007760


	//   ....[178]....
        /*0750*/ 	.word	0x00007970


	//   ....[179]....
        /*0754*/ 	.word	0x00007ae0


	//   ....[180]....
        /*0758*/ 	.word	0x00007c50


	//   ....[181]....
        /*075c*/ 	.word	0x00007dc0


	//   ....[182]....
        /*0760*/ 	.word	0x00007f30


	//   ....[183]....
        /*0764*/ 	.word	0x000080a0


	//   ....[184]....
        /*0768*/ 	.word	0x00008210


	//   ....[185]....
        /*076c*/ 	.word	0x00008380


	//   ....[186]....
        /*0770*/ 	.word	0x000084f0


	//   ....[187]....
        /*0774*/ 	.word	0x00008660


	//   ....[188]....
        /*0778*/ 	.word	0x000087d0


	//   ....[189]....
        /*077c*/ 	.word	0x00008940


	//   ....[190]....
        /*0780*/ 	.word	0x00008aa0


	//   ....[191]....
        /*0784*/ 	.word	0x00008bf0


	//   ....[192]....
        /*0788*/ 	.word	0x00008d40


	//   ....[193]....
        /*078c*/ 	.word	0x00008e90


	//   ....[194]....
        /*0790*/ 	.word	0x00008fe0


	//   ....[195]....
        /*0794*/ 	.word	0x00009ec0


	//   ....[196]....
        /*0798*/ 	.word	0x00009f50


	//   ....[197]....
        /*079c*/ 	.word	0x00009fd0


	//   ....[198]....
        /*07a0*/ 	.word	0x0000a060


	//   ....[199]....
        /*07a4*/ 	.word	0x0000a0e0


	//   ....[200]....
        /*07a8*/ 	.word	0x0000a170


	//   ....[201]....
        /*07ac*/ 	.word	0x0000a1f0


	//   ....[202]....
        /*07b0*/ 	.word	0x0000a280


	//   ....[203]....
        /*07b4*/ 	.word	0x0000a300


	//   ....[204]....
        /*07b8*/ 	.word	0x0000a390


	//   ....[205]....
        /*07bc*/ 	.word	0x0000a410


	//   ....[206]....
        /*07c0*/ 	.word	0x0000a4a0


	//   ....[207]....
        /*07c4*/ 	.word	0x0000a520


	//   ....[208]....
        /*07c8*/ 	.word	0x0000a5a0


	//   ....[209]....
        /*07cc*/ 	.word	0x0000a620


	//   ....[210]....
        /*07d0*/ 	.word	0x0000a6b0


	//   ....[211]....
        /*07d4*/ 	.word	0x0000a730


	//   ....[212]....
        /*07d8*/ 	.word	0x0000a900


	//   ....[213]....
        /*07dc*/ 	.word	0x0000a9b0


	//   ....[214]....
        /*07e0*/ 	.word	0x0000aa60


	//   ....[215]....
        /*07e4*/ 	.word	0x0000ab10


	//   ....[216]....
        /*07e8*/ 	.word	0x0000abc0


	//   ....[217]....
        /*07ec*/ 	.word	0x0000ac70


	//   ....[218]....
        /*07f0*/ 	.word	0x0000ad20


	//   ....[219]....
        /*07f4*/ 	.word	0x0000add0


	//   ....[220]....
        /*07f8*/ 	.word	0x0000ae80


	//   ....[221]....
        /*07fc*/ 	.word	0x0000af30


	//   ....[222]....
        /*0800*/ 	.word	0x0000afe0


	//   ....[223]....
        /*0804*/ 	.word	0x0000b090


	//   ....[224]....
        /*0808*/ 	.word	0x0000b140


	//   ....[225]....
        /*080c*/ 	.word	0x0000b1f0


	//   ....[226]....
        /*0810*/ 	.word	0x0000b2a0


	//   ....[227]....
        /*0814*/ 	.word	0x0000b360


	//   ....[228]....
        /*0818*/ 	.word	0x0000b400


	//   ....[229]....
        /*081c*/ 	.word	0x0000b470


	//   ....[230]....
        /*0820*/ 	.word	0x0000b4e0


	//   ....[231]....
        /*0824*/ 	.word	0x0000b550


	//   ....[232]....
        /*0828*/ 	.word	0x0000b5c0


	//   ....[233]....
        /*082c*/ 	.word	0x0000b630


	//----- nvinfo : EIATTR_VRC_CTA_INIT_COUNT
	.align		4
.L_365:
        /*0830*/ 	.byte	0x02, 0x4a
	.zero		1
	.zero		1


	//----- nvinfo : EIATTR_EXIT_INSTR_OFFSETS
	.align		4
        /*0834*/ 	.byte	0x04, 0x1c
        /*0836*/ 	.short	(.L_367 - .L_366)


	//   ....[0]....
.L_366:
        /*0838*/ 	.word	0x000029b0


	//   ....[1]....
        /*083c*/ 	.word	0x00002d10


	//   ....[2]....
        /*0840*/ 	.word	0x00002d30


	//   ....[3]....
        /*0844*/ 	.word	0x0000a740


	//   ....[4]....
        /*0848*/ 	.word	0x0000b410


	//----- nvinfo : EIATTR_MAX_THREADS
	.align		4
.L_367:
        /*084c*/ 	.byte	0x04, 0x05
        /*084e*/ 	.short	(.L_369 - .L_368)
.L_368:
        /*0850*/ 	.word	0x00000180
        /*0854*/ 	.word	0x00000001
        /*0858*/ 	.word	0x00000001


	//----- nvinfo : EIATTR_CRS_STACK_SIZE
	.align		4
.L_369:
        /*085c*/ 	.byte	0x04, 0x1e
        /*085e*/ 	.short	(.L_371 - .L_370)
.L_370:
        /*0860*/ 	.word	0x00000000


	//----- nvinfo : EIATTR_CBANK_PARAM_SIZE
	.align		4
.L_371:
        /*0864*/ 	.byte	0x03, 0x19
        /*0866*/ 	.short	0x004d


	//----- nvinfo : EIATTR_PARAM_CBANK
	.align		4
        /*0868*/ 	.byte	0x04, 0x0a
        /*086a*/ 	.short	(.L_373 - .L_372)
	.align		4
.L_372:
        /*086c*/ 	.word	index@(.nv.constant0._ZN3cub18CUB_300001_SM_10006detail10radix_sort29DeviceRadixSortOnesweepKernelINS1_5radix10policy_hubIffyE10Policy1000ELNS0_9SortOrderE1EffyiiNS1_21identity_decomposer_tEEEvPT5_SB_PT3_PKSC_PT1_PKSG_PT2_PKSK_T4_iiT6_)
        /*0870*/ 	.short	0x0380
        /*0872*/ 	.short	0x004d


	//----- nvinfo : EIATTR_SW_WAR
	.align		4
.L_373:
        /*0874*/ 	.byte	0x04, 0x36
        /*0876*/ 	.short	(.L_375 - .L_374)
.L_374:
        /*0878*/ 	.word	0x00000008
.L_375:


//--------------------- .nv.info._ZN3cub18CUB_300001_SM_10006detail10radix_sort33DeviceRadixSortExclusiveSumKernelINS1_5radix10policy_hubIffyE10Policy1000EyEEvPT0_ --------------------------
	.section	.nv.info._ZN3cub18CUB_300001_SM_10006detail10radix_sort33DeviceRadixSortExclusiveSumKernelINS1_5radix10policy_hubIffyE10Policy1000EyEEvPT0_,"",@"SHT_CUDA_INFO"
	.sectionflags	@""
	.align	4


	//----- nvinfo : EIATTR_CUDA_API_VERSION
	.align		4
        /*0000*/ 	.byte	0x04, 0x37
        /*0002*/ 	.short	(.L_377 - .L_376)
.L_376:
        /*0004*/ 	.word	0x00000082


	//----- nvinfo : EIATTR_KPARAM_INFO
	.align		4
.L_377:
        /*0008*/ 	.byte	0x04, 0x17
        /*000a*/ 	.short	(.L_379 - .L_378)
.L_378:
        /*000c*/ 	.word	0x00000000
        /*0010*/ 	.short	0x0000
        /*0012*/ 	.short	0x0000
        /*0014*/ 	.byte	0x00, 0xf5, 0x21, 0x00


	//----- nvinfo : EIATTR_SPARSE_MMA_MASK
	.align		4
.L_379:
        /*0018*/ 	.byte	0x03, 0x50
        /*001a*/ 	.short	0x0000


	//----- nvinfo : EIATTR_MAXREG_COUNT
	.align		4
        /*001c*/ 	.byte	0x03, 0x1b
        /*001e*/ 	.short	0x00ff


	//----- nvinfo : EIATTR_NUM_BARRIERS
	.align		4
        /*0020*/ 	.byte	0x02, 0x4c
        /*0022*/ 	.byte	0x01
	.zero		1


	//----- nvinfo : EIATTR_MERCURY_ISA_VERSION
	.align		4
        /*0024*/ 	.byte	0x03, 0x5f
        /*0026*/ 	.short	0x0101


	//----- nvinfo : EIATTR_COOP_GROUP_MASK_REGIDS
	.align		4
        /*0028*/ 	.byte	0x04, 0x29
        /*002a*/ 	.short	(.L_381 - .L_380)


	//   ....[0]....
.L_380:
        /*002c*/ 	.word	0xffffffff


	//   ....[1]....
        /*0030*/ 	.word	0xffffffff


	//   ....[2]....
        /*0034*/ 	.word	0xffffffff


	//   ....[3]....
        /*0038*/ 	.word	0xffffffff


	//   ....[4]....
        /*003c*/ 	.word	0xffffffff


	//   ....[5]....
        /*0040*/ 	.word	0xffffffff


	//   ....[6]....
        /*0044*/ 	.word	0xffffffff


	//   ....[7]....
        /*0048*/ 	.word	0xffffffff


	//   ....[8]....
        /*004c*/ 	.word	0xffffffff


	//   ....[9]....
        /*0050*/ 	.word	0xffffffff


	//   ....[10]....
        /*0054*/ 	.word	0x05000015


	//   ....[11]....
        /*0058*/ 	.word	0x05000015


	//   ....[12]....
        /*005c*/ 	.word	0x05000015


	//   ....[13]....
        /*0060*/ 	.word	0x05000015


	//   ....[14]....
        /*0064*/ 	.word	0x05000015


	//   ....[15]....
        /*0068*/ 	.word	0x05000015


	//   ....[16]....
        /*006c*/ 	.word	0x05000015


	//   ....[17]....
        /*0070*/ 	.word	0x05000015


	//   ....[18]....
        /*0074*/ 	.word	0x05000015


	//   ....[19]....
        /*0078*/ 	.word	0x05000015


	//----- nvinfo : EIATTR_COOP_GROUP_INSTR_OFFSETS
	.align		4
.L_381:
        /*007c*/ 	.byte	0x04, 0x28
        /*007e*/ 	.short	(.L_383 - .L_382)


	//   ....[0]....
.L_382:
        /*0080*/ 	.word	0x00000250


	//   ....[1]....
        /*0084*/ 	.word	0x00000260


	//   ....[2]....
        /*0088*/ 	.word	0x000002a0


	//   ....[3]....
        /*008c*/ 	.word	0x000002c0


	//   ....[4]....
        /*0090*/ 	.word	0x00000310


	//   ....[5]....
        /*0094*/ 	.word	0x00000320


	//   ....[6]....
        /*0098*/ 	.word	0x00000360


	//   ....[7]....
        /*009c*/ 	.word	0x00000380


	//   ....[8]....
        /*00a0*/ 	.word	0x000003d0


	//   ....[9]....
        /*00a4*/ 	.word	0x000003e0


	//   ....[10]....
        /*00a8*/ 	.word	0x00000660


	//   ....[11]....
        /*00ac*/ 	.word	0x000006b0


	//   ....[12]....
        /*00b0*/ 	.word	0x00000740


	//   ....[13]....
        /*00b4*/ 	.word	0x00000790


	//   ....[14]....
        /*00b8*/ 	.word	0x00000820


	//   ....[15]....
        /*00bc*/ 	.word	0x00000870


	//   ....[16]....
        /*00c0*/ 	.word	0x00000900


	//   ....[17]....
        /*00c4*/ 	.word	0x00000950


	//   ....[18]....
        /*00c8*/ 	.word	0x000009e0


	//   ....[19]....
        /*00cc*/ 	.word	0x00000a30


	//----- nvinfo : EIATTR_VRC_CTA_INIT_COUNT
	.align		4
.L_383:
        /*00d0*/ 	.byte	0x02, 0x4a
	.zero		1
	.zero		1


	//----- nvinfo : EIATTR_EXIT_INSTR_OFFSETS
	.align		4
        /*00d4*/ 	.byte	0x04, 0x1c
        /*00d6*/ 	.short	(.L_385 - .L_384)


	//   ....[0]....
.L_384:
        /*00d8*/ 	.word	0x000005d0


	//   ....[1]....
        /*00dc*/ 	.word	0x00000600


	//----- nvinfo : EIATTR_CRS_STACK_SIZE
	.align		4
.L_385:
        /*00e0*/ 	.byte	0x04, 0x1e
        /*00e2*/ 	.short	(.L_387 - .L_386)
.L_386:
        /*00e4*/ 	.word	0x00000000


	//----- nvinfo : EIATTR_CBANK_PARAM_SIZE
	.align		4
.L_387:
        /*00e8*/ 	.byte	0x03, 0x19
        /*00ea*/ 	.short	0x0008


	//----- nvinfo : EIATTR_PARAM_CBANK
	.align		4
        /*00ec*/ 	.byte	0x04, 0x0a
        /*00ee*/ 	.short	(.L_389 - .L_388)
	.align		4
.L_388:
        /*00f0*/ 	.word	index@(.nv.constant0._ZN3cub18CUB_300001_SM_10006detail10radix_sort33DeviceRadixSortExclusiveSumKernelINS1_5radix10policy_hubIffyE10Policy1000EyEEvPT0_)
        /*00f4*/ 	.short	0x0380
        /*00f6*/ 	.short	0x0008


	//----- nvinfo : EIATTR_SW_WAR
	.align		4
.L_389:
        /*00f8*/ 	.byte	0x04, 0x36
        /*00fa*/ 	.short	(.L_391 - .L_390)
.L_390:
        /*00fc*/ 	.word	0x00000008
.L_391:


//--------------------- .nv.info._ZN3cub18CUB_300001_SM_10006detail10radix_sort30DeviceRadixSortHistogramKernelINS1_5radix10policy_hubIffyE10Policy1000ELNS0_9SortOrderE1EfyNS1_21identity_decomposer_tEEEvPT2_PKT1_SA_iiT3_ --------------------------
	.section	.nv.info._ZN3cub18CUB_300001_SM_10006detail10radix_sort30DeviceRadixSortHistogramKernelINS1_5radix10policy_hubIffyE10Policy1000ELNS0_9SortOrderE1EfyNS1_21identity_decomposer_tEEEvPT2_PKT1_SA_iiT3_,"",@"SHT_CUDA_INFO"
	.sectionflags	@""
	.align	4


	//----- nvinfo : EIATTR_CUDA_API_VERSION
	.align		4
        /*0000*/ 	.byte	0x04, 0x37
        /*0002*/ 	.short	(.L_393 - .L_392)
.L_392:
        /*0004*/ 	.word	0x00000082


	//----- nvinfo : EIATTR_KPARAM_INFO
	.align		4
.L_393:
        /*0008*/ 	.byte	0x04, 0x17
        /*000a*/ 	.short	(.L_395 - .L_394)
.L_394:
        /*000c*/ 	.word	0x00000000
        /*0010*/ 	.short	0x0005
        /*0012*/ 	.short	0x0020
        /*0014*/ 	.byte	0x00, 0xf0, 0x05, 0x00


	//----- nvinfo : EIATTR_KPARAM_INFO
	.align		4
.L_395:
        /*0018*/ 	.byte	0x04, 0x17
        /*001a*/ 	.short	(.L_397 - .L_396)
.L_396:
        /*001c*/ 	.word	0x00000000
        /*0020*/ 	.short	0x0004
        /*0022*/ 	.short	0x001c
        /*0024*/ 	.byte	0x00, 0xf0, 0x11, 0x00


	//----- nvinfo : EIATTR_KPARAM_INFO
	.align		4
.L_397:
        /*0028*/ 	.byte	0x04, 0x17
        /*002a*/ 	.short	(.L_399 - .L_398)
.L_398:
        /*002c*/ 	.word	0x00000000
        /*0030*/ 	.short	0x0003
        /*0032*/ 	.short	0x0018
        /*0034*/ 	.byte	0x00, 0xf0, 0x11, 0x00


	//----- nvinfo : EIATTR_KPARAM_INFO
	.align		4
.L_399:
        /*0038*/ 	.byte	0x04, 0x17
        /*003a*/ 	.short	(.L_401 - .L_400)
.L_400:
        /*003c*/ 	.word	0x00000000
        /*0040*/ 	.short	0x0002
        /*0042*/ 	.short	0x0010
        /*0044*/ 	.byte	0x00, 0xf0, 0x21, 0x00


	//----- nvinfo : EIATTR_KPARAM_INFO
	.align		4
.L_401:
        /*0048*/ 	.byte	0x04, 0x17
        /*004a*/ 	.short	(.L_403 - .L_402)
.L_402:
        /*004c*/ 	.word	0x00000000
        /*0050*/ 	.short	0x0001
        /*0052*/ 	.short	0x0008
        /*0054*/ 	.byte	0x00, 0xf5, 0x21, 0x00


	//----- nvinfo : EIATTR_KPARAM_INFO
	.align		4
.L_403:
        /*0058*/ 	.byte	0x04, 0x17
        /*005a*/ 	.short	(.L_405 - .L_404)
.L_404:
        /*005c*/ 	.word	0x00000000
        /*0060*/ 	.short	0x0000
        /*0062*/ 	.short	0x0000
        /*0064*/ 	.byte	0x00, 0xf5, 0x21, 0x00


	//----- nvinfo : EIATTR_SPARSE_MMA_MASK
	.align		4
.L_405:
        /*0068*/ 	.byte	0x03, 0x50
        /*006a*/ 	.short	0x0000


	//----- nvinfo : EIATTR_MAXREG_COUNT
	.align		4
        /*006c*/ 	.byte	0x03, 0x1b
        /*006e*/ 	.short	0x00ff


	//----- nvinfo : EIATTR_NUM_BARRIERS
	.align		4
        /*0070*/ 	.byte	0x02, 0x4c
        /*0072*/ 	.byte	0x01
	.zero		1


	//----- nvinfo : EIATTR_MERCURY_ISA_VERSION
	.align		4
        /*0074*/ 	.byte	0x03, 0x5f
        /*0076*/ 	.short	0x0101


	//----- nvinfo : EIATTR_VRC_CTA_INIT_COUNT
	.align		4
        /*0078*/ 	.byte	0x02, 0x4a
	.zero		1
	.zero		1


	//----- nvinfo : EIATTR_EXIT_INSTR_OFFSETS
	.align		4
        /*007c*/ 	.byte	0x04, 0x1c
        /*007e*/ 	.short	(.L_407 - .L_406)


	//   ....[0]....
.L_406:
        /*0080*/ 	.word	0x00000040


	//   ....[1]....
        /*0084*/ 	.word	0x000032e0


	//----- nvinfo : EIATTR_MAX_THREADS
	.align		4
.L_407:
        /*0088*/ 	.byte	0x04, 0x05
        /*008a*/ 	.short	(.L_409 - .L_408)
.L_408:
        /*008c*/ 	.word	0x00000080
        /*0090*/ 	.word	0x00000001
        /*0094*/ 	.word	0x00000001


	//----- nvinfo : EIATTR_CRS_STACK_SIZE
	.align		4
.L_409:
        /*0098*/ 	.byte	0x04, 0x1e
        /*009a*/ 	.short	(.L_411 - .L_410)
.L_410:
        /*009c*/ 	.word	0x00000000


	//----- nvinfo : EIATTR_CBANK_PARAM_SIZE
	.align		4
.L_411:
        /*00a0*/ 	.byte	0x03, 0x19
        /*00a2*/ 	.short	0x0021


	//----- nvinfo : EIATTR_PARAM_CBANK
	.align		4
        /*00a4*/ 	.byte	0x04, 0x0a
        /*00a6*/ 	.short	(.L_413 - .L_412)
	.align		4
.L_412:
        /*00a8*/ 	.word	index@(.nv.constant0._ZN3cub18CUB_300001_SM_10006detail10radix_sort30DeviceRadixSortHistogramKernelINS1_5radix10policy_hubIffyE10Policy1000ELNS0_9SortOrderE1EfyNS1_21identity_decomposer_tEEEvPT2_PKT1_SA_iiT3_)
        /*00ac*/ 	.short	0x0380
        /*00ae*/ 	.short	0x0021


	//----- nvinfo : EIATTR_SW_WAR
	.align		4
.L_413:
        /*00b0*/ 	.byte	0x04, 0x36
        /*00b2*/ 	.short	(.L_415 - .L_414)
.L_414:
        /*00b4*/ 	.word	0x00000008
.L_415:


//--------------------- .nv.info._ZN3cub18CUB_300001_SM_10006detail10radix_sort31DeviceRadixSortSingleTileKernelINS1_5radix10policy_hubIffyE10Policy1000ELNS0_9SortOrderE1EffyNS1_21identity_decomposer_tEEEvPKT1_PSA_PKT2_PSE_T3_iiT4_ --------------------------
	.section	.nv.info._ZN3cub18CUB_300001_SM_10006detail10radix_sort31DeviceRadixSortSingleTileKernelINS1_5radix10policy_hubIffyE10Policy1000ELNS0_9SortOrderE1EffyNS1_21identity_decomposer_tEEEvPKT1_PSA_PKT2_PSE_T3_iiT4_,"",@"SHT_CUDA_INFO"
	.sectionflags	@""
	.align	4


	//----- nvinfo : EIATTR_CUDA_API_VERSION
	.align		4
        /*0000*/ 	.byte	0x04, 0x37
        /*0002*/ 	.short	(.L_417 - .L_416)
.L_416:
        /*0004*/ 	.word	0x00000082


	//----- nvinfo : EIATTR_KPARAM_INFO
	.align		4
.L_417:
        /*0008*/ 	.byte	0x04, 0x17
        /*000a*/ 	.short	(.L_419 - .L_418)
.L_418:
        /*000c*/ 	.word	0x00000000
        /*0010*/ 	.short	0x0007
        /*0012*/ 	.short	0x0030
        /*0014*/ 	.byte	0x00, 0xf0, 0x05, 0x00


	//----- nvinfo : EIATTR_KPARAM_INFO
	.align		4
.L_419:
        /*0018*/ 	.byte	0x04, 0x17
        /*001a*/ 	.short	(.L_421 - .L_420)
.L_420:
        /*001c*/ 	.word	0x00000000
        /*0020*/ 	.short	0x0006
        /*0022*/ 	.short	0x002c
        /*0024*/ 	.byte	0x00, 0xf0, 0x11, 0x00


	//----- nvinfo : EIATTR_KPARAM_INFO
	.align		4
.L_421:
        /*0028*/ 	.byte	0x04, 0x17
        /*002a*/ 	.short	(.L_423 - .L_422)
.L_422:
        /*002c*/ 	.word	0x00000000
        /*0030*/ 	.short	0x0005
        /*0032*/ 	.short	0x0028
        /*0034*/ 	.byte	0x00, 0xf0, 0x11, 0x00


	//----- nvinfo : EIATTR_KPARAM_INFO
	.align		4
.L_423:
        /*0038*/ 	.byte	0x04, 0x17
        /*003a*/ 	.short	(.L_425 - .L_424)
.L_424:
        /*003c*/ 	.word	0x00000000
        /*0040*/ 	.short	0x0004
        /*0042*/ 	.short	0x0020
        /*0044*/ 	.byte	0x00, 0xf0, 0x21, 0x00


	//----- nvinfo : EIATTR_KPARAM_INFO
	.align		4
.L_425:
        /*0048*/ 	.byte	0x04, 0x17
        /*004a*/ 	.short	(.L_427 - .L_426)
.L_426:
        /*004c*/ 	.word	0x00000000
        /*0050*/ 	.short	0x0003
        /*0052*/ 	.short	0x0018
        /*0054*/ 	.byte	0x00, 0xf5, 0x21, 0x00


	//----- nvinfo : EIATTR_KPARAM_INFO
	.align		4
.L_427:
        /*0058*/ 	.byte	0x04, 0x17
        /*005a*/ 	.short	(.L_429 - .L_428)
.L_428:
        /*005c*/ 	.word	0x00000000
        /*0060*/ 	.short	0x0002
        /*0062*/ 	.short	0x0010
        /*0064*/ 	.byte	0x00, 0xf5, 0x21, 0x00


	//----- nvinfo : EIATTR_KPARAM_INFO
	.align		4
.L_429:
        /*0068*/ 	.byte	0x04, 0x17
        /*006a*/ 	.short	(.L_431 - .L_430)
.L_430:
        /*006c*/ 	.word	0x00000000
        /*0070*/ 	.short	0x0001
        /*0072*/ 	.short	0x0008
        /*0074*/ 	.byte	0x00, 0xf5, 0x21, 0x00


	//----- nvinfo : EIATTR_KPARAM_INFO
	.align		4
.L_431:
        /*0078*/ 	.byte	0x04, 0x17
        /*007a*/ 	.short	(.L_433 - .L_432)
.L_432:
        /*007c*/ 	.word	0x00000000
        /*0080*/ 	.short	0x0000
        /*0082*/ 	.short	0x0000
        /*0084*/ 	.byte	0x00, 0xf5, 0x21, 0x00


	//----- nvinfo : EIATTR_SPARSE_MMA_MASK
	.align		4
.L_433:
        /*0088*/ 	.byte	0x03, 0x50
        /*008a*/ 	.short	0x0000


	//----- nvinfo : EIATTR_MAXREG_COUNT
	.align		4
        /*008c*/ 	.byte	0x03, 0x1b
        /*008e*/ 	.short	0x00ff


	//----- nvinfo : EIATTR_NUM_BARRIERS
	.align		4
        /*0090*/ 	.byte	0x02, 0x4c
        /*0092*/ 	.byte	0x01
	.zero		1


	//----- nvinfo : EIATTR_MERCURY_ISA_VERSION
	.align		4
        /*0094*/ 	.byte	0x03, 0x5f
        /*0096*/ 	.short	0x0101


	//----- nvinfo : EIATTR_COOP_GROUP_MASK_REGIDS
	.align		4
        /*0098*/ 	.byte	0x04, 0x29
        /*009a*/ 	.short	(.L_435 - .L_434)


	//   ....[0]....
.L_434:
        /*009c*/ 	.word	0xffffffff


	//   ....[1]....
        /*00a0*/ 	.word	0xffffffff


	//   ....[2]....
        /*00a4*/ 	.word	0xffffffff


	//   ....[3]....
        /*00a8*/ 	.word	0xffffffff


	//   ....[4]....
        /*00ac*/ 	.word	0xffffffff


	//----- nvinfo : EIATTR_COOP_GROUP_INSTR_OFFSETS
	.align		4
.L_435:
        /*00b0*/ 	.byte	0x04, 0x28
        /*00b2*/ 	.short	(.L_437 - .L_436)


	//   ....[0]....
.L_436:
        /*00b4*/ 	.word	0x00002310


	//   ....[1]....
        /*00b8*/ 	.word	0x00002330


	//   ....[2]....
        /*00bc*/ 	.word	0x00002350


	//   ....[3]....
        /*00c0*/ 	.word	0x00002370


	//   ....[4]....
        /*00c4*/ 	.word	0x00002390


	//----- nvinfo : EIATTR_VRC_CTA_INIT_COUNT
	.align		4
.L_437:
        /*00c8*/ 	.byte	0x02, 0x4a
	.zero		1
	.zero		1


	//----- nvinfo : EIATTR_EXIT_INSTR_OFFSETS
	.align		4
        /*00cc*/ 	.byte	0x04, 0x1c
        /*00ce*/ 	.short	(.L_439 - .L_438)


	//   ....[0]....
.L_438:
        /*00d0*/ 	.word	0x00004460


	//   ....[1]....
        /*00d4*/ 	.word	0x000044e0


	//----- nvinfo : EIATTR_MAX_THREADS
	.align		4
.L_439:
        /*00d8*/ 	.byte	0x04, 0x05
        /*00da*/ 	.short	(.L_441 - .L_440)
.L_440:
        /*00dc*/ 	.word	0x00000100
        /*00e0*/ 	.word	0x00000001
        /*00e4*/ 	.word	0x00000001


	//----- nvinfo : EIATTR_CBANK_PARAM_SIZE
	.align		4
.L_441:
        /*00e8*/ 	.byte	0x03, 0x19
        /*00ea*/ 	.short	0x0031


	//----- nvinfo : EIATTR_PARAM_CBANK
	.align		4
        /*00ec*/ 	.byte	0x04, 0x0a
        /*00ee*/ 	.short	(.L_443 - .L_442)
	.align		4
.L_442:
        /*00f0*/ 	.word	index@(.nv.constant0._ZN3cub18CUB_300001_SM_10006detail10radix_sort31DeviceRadixSortSingleTileKernelINS1_5radix10policy_hubIffyE10Policy1000ELNS0_9SortOrderE1EffyNS1_21identity_decomposer_tEEEvPKT1_PSA_PKT2_PSE_T3_iiT4_)
        /*00f4*/ 	.short	0x0380
        /*00f6*/ 	.short	0x0031


	//----- nvinfo : EIATTR_SW_WAR
	.align		4
.L_443:
        /*00f8*/ 	.byte	0x04, 0x36
        /*00fa*/ 	.short	(.L_445 - .L_444)
.L_444:
        /*00fc*/ 	.word	0x00000008
.L_445:


//--------------------- .nv.info._ZN3cub18CUB_300001_SM_10006detail10radix_sort29DeviceRadixSortOnesweepKernelINS1_5radix10policy_hubIfiyE10Policy1000ELNS0_9SortOrderE1EfiyiiNS1_21identity_decomposer_tEEEvPT5_SB_PT3_PKSC_PT1_PKSG_PT2_PKSK_T4_iiT6_ --------------------------
	.section	.nv.info._ZN3cub18CUB_300001_SM_10006detail10radix_sort29DeviceRadixSortOnesweepKernelINS1_5radix10policy_hubIfiyE10Policy1000ELNS0_9SortOrderE1EfiyiiNS1_21identity_decomposer_tEEEvPT5_SB_PT3_PKSC_PT1_PKSG_PT2_PKSK_T4_iiT6_,"",@"SHT_CUDA_INFO"
	.sectionflags	@""
	.align	4


	//----- nvinfo : EIATTR_CUDA_API_VERSION
	.align		4
        /*0000*/ 	.byte	0x04, 0x37
        /*0002*/ 	.short	(.L_447 - .L_446)
.L_446:
        /*0004*/ 	.word	0x00000082


	//----- nvinfo : EIATTR_KPARAM_INFO
	.align		4
.L_447:
        /*0008*/ 	.byte	0x04, 0x17
        /*000a*/ 	.short	(.L_449 - .L_448)
.L_448:
        /*000c*/ 	.word	0x00000000
        /*0010*/ 	.short	0x000b
        /*0012*/ 	.short	0x004c
        /*0014*/ 	.byte	0x00, 0xf0, 0x05, 0x00


	//----- nvinfo : EIATTR_KPARAM_INFO
	.align		4
.L_449:
        /*0018*/ 	.byte	0x04, 0x17
        /*001a*/ 	.short	(.L_451 - .L_450)
.L_450:
        /*001c*/ 	.word	0x00000000
        /*0020*/ 	.short	0x000a
        /*0022*/ 	.short	0x0048
        /*0024*/ 	.byte	0x00, 0xf0, 0x11, 0x00


	//----- nvinfo : EIATTR_KPARAM_INFO
	.align		4
.L_451:
        /*0028*/ 	.byte	0x04, 0x17
        /*002a*/ 	.short	(.L_453 - .L_452)
.L_452:
        /*002c*/ 	.word	0x00000000
        /*0030*/ 	.short	0x0009
        /*0032*/ 	.short	0x0044
        /*0034*/ 	.byte	0x00, 0xf0, 0x11, 0x00


	//----- nvinfo : EIATTR_KPARAM_INFO
	.align		4
.L_453:
        /*0038*/ 	.byte	0x04, 0x17
        /*003a*/ 	.short	(.L_455 - .L_454)
.L_454:
        /*003c*/ 	.word	0x00000000
        /*0040*/ 	.short	0x0008
        /*0042*/ 	.short	0x0040
        /*0044*/ 	.byte	0x00, 0xf0, 0x11, 0x00


	//----- nvinfo : EIATTR_KPARAM_INFO
	.align		4
.L_455:
        /*0048*/ 	.byte	0x04, 0x17
        /*004a*/ 	.short	(.L_457 - .L_456)
.L_456:
        /*004c*/ 	.word	0x00000000
        /*0050*/ 	.short	0x0007
        /*0052*/ 	.short	0x0038
        /*0054*/ 	.byte	0x00, 0xf5, 0x21, 0x00


	//----- nvinfo : EIATTR_KPARAM_INFO
	.align		4
.L_457:
        /*0058*/ 	.byte	0x04, 0x17
        /*005a*/ 	.short	(.L_459 - .L_458)
.L_458:
        /*005c*/ 	.word	0x00000000
        /*0060*/ 	.short	0x0006
        /*0062*/ 	.short	0x0030
        /*0064*/ 	.byte	0x00, 0xf5, 0x21, 0x00


	//----- nvinfo : EIATTR_KPARAM_INFO
	.align		4
.L_459:
        /*0068*/ 	.byte	0x04, 0x17
        /*006a*/ 	.short	(.L_461 - .L_460)
.L_460:
        /*006c*/ 	.word	0x00000000
        /*0070*/ 	.short	0x0005
        /*0072*/ 	.short	0x0028
        /*0074*/ 	.byte	0x00, 0xf5, 0x21, 0x00


	//----- nvinfo : EIATTR_KPARAM_INFO
	.align		4
.L_461:
        /*0078*/ 	.byte	0x04, 0x17
        /*007a*/ 	.short	(.L_463 - .L_462)
.L_462:
        /*007c*/ 	.word	0x00000000
        /*0080*/ 	.short	0x0004
        /*0082*/ 	.short	0x0020
        /*0084*/ 	.byte	0x00, 0xf5, 0x21, 0x00


	//----- nvinfo : EIATTR_KPARAM_INFO
	.align		4
.L_463:
        /*0088*/ 	.byte	0x04, 0x17
        /*008a*/ 	.short	(.L_465 - .L_464)
.L_464:
        /*008c*/ 	.word	0x00000000
        /*0090*/ 	.short	0x0003
        /*0092*/ 	.short	0x0018
        /*0094*/ 	.byte	0x00, 0xf5, 0x21, 0x00


	//----- nvinfo : EIATTR_KPARAM_INFO
	.align		4
.L_465:
        /*0098*/ 	.byte	0x04, 0x17
        /*009a*/ 	.short	(.L_467 - .L_466)
.L_466:
        /*009c*/ 	.word	0x00000000
        /*00a0*/ 	.short	0x0002
        /*00a2*/ 	.short	0x0010
        /*00a4*/ 	.byte	0x00, 0xf5, 0x21, 0x00


	//----- nvinfo : EIATTR_KPARAM_INFO
	.align		4
.L_467:
        /*00a8*/ 	.byte	0x04, 0x17
        /*00aa*/ 	.short	(.L_469 - .L_468)
.L_468:
        /*00ac*/ 	.word	0x00000000
        /*00b0*/ 	.short	0x0001
        /*00b2*/ 	.short	0x0008
        /*00b4*/ 	.byte	0x00, 0xf5, 0x21, 0x00


	//----- nvinfo : EIATTR_KPARAM_INFO
	.align		4
.L_469:
        /*00b8*/ 	.byte	0x04, 0x17
        /*00ba*/ 	.short	(.L_471 - .L_470)
.L_470:
        /*00bc*/ 	.word	0x00000000
        /*00c0*/ 	.short	0x0000
        /*00c2*/ 	.short	0x0000
        /*00c4*/ 	.byte	0x00, 0xf5, 0x21, 0x00


	//----- nvinfo : EIATTR_SPARSE_MMA_MASK
	.align		4
.L_471:
        /*00c8*/ 	.byte	0x03, 0x50
        /*00ca*/ 	.short	0x0000


	//----- nvinfo : EIATTR_MAXREG_COUNT
	.align		4
        /*00cc*/ 	.byte	0x03, 0x1b
        /*00ce*/ 	.short	0x00a8


	//----- nvinfo : EIATTR_NUM_BARRIERS
	.align		4
        /*00d0*/ 	.byte	0x02, 0x4c
        /*00d2*/ 	.byte	0x01
	.zero		1


	//----- nvinfo : EIATTR_MERCURY_ISA_VERSION
	.align		4
        /*00d4*/ 	.byte	0x03, 0x5f
        /*00d6*/ 	.short	0x0101


	//----- nvinfo : EIATTR_COOP_GROUP_MASK_REGIDS
	.align		4
        /*00d8*/ 	.byte	0x04, 0x29
        /*00da*/ 	.short	(.L_473 - .L_472)


	//   ....[0]....
.L_472:
        /*00dc*/ 	.word	0xffffffff


	//   ....[1]....
        /*00e0*/ 	.word	0x05000004


	//   ....[2]....
        /*00e4*/ 	.word	0xffffffff


	//   ....[3]....
        /*00e8*/ 	.word	0xffffffff


	//   ....[4]....
        /*00ec*/ 	.word	0xffffffff


	//   ....[5]....
        /*00f0*/ 	.word	0xffffffff


	//   ....[6]....
        /*00f4*/ 	.word	0xffffffff


	//   ....[7]....
        /*00f8*/ 	.word	0xffffffff


	//   ....[8]....
        /*00fc*/ 	.word	0xffffffff


	//   ....[9]....
        /*0100*/ 	.word	0xffffffff


	//   ....[10]....
        /*0104*/ 	.word	0xffffffff


	//   ....[11]....
        /*0108*/ 	.word	0xffffffff


	//   ....[12]....
        /*010c*/ 	.word	0xffffffff


	//   ....[13]....
        /*0110*/ 	.word	0xffffffff


	//   ....[14]....
        /*0114*/ 	.word	0xffffffff


	//   ....[15]....
        /*0118*/ 	.word	0xffffffff


	//   ....[16]....
        /*011c*/ 	.word	0xffffffff


	//   ....[17]....
        /*0120*/ 	.word	0xffffffff


	//   ....[18]....
        /*0124*/ 	.word	0xffffffff


	//   ....[19]....
        /*0128*/ 	.word	0xffffffff


	//   ....[20]....
        /*012c*/ 	.word	0xffffffff


	//   ....[21]....
        /*0130*/ 	.word	0xffffffff


	//   ....[22]....
        /*0134*/ 	.word	0xffffffff


	//   ....[23]....
        /*0138*/ 	.word	0xffffffff


	//   ....[24]....
        /*013c*/ 	.word	0xffffffff


	//   ....[25]....
        /*0140*/ 	.word	0xffffffff


	//   ....[26]....
        /*0144*/ 	.word	0xffffffff


	//   ....[27]....
        /*0148*/ 	.word	0xffffffff


	//   ....[28]....
        /*014c*/ 	.word	0xffffffff


	//   ....[29]....
        /*0150*/ 	.word	0xffffffff


	//   ....[30]....
        /*0154*/ 	.word	0xffffffff


	//   ....[31]....
        /*0158*/ 	.word	0xffffffff


	//   ....[32]....
        /*015c*/ 	.word	0xffffffff


	//   ....[33]....
        /*0160*/ 	.word	0xffffffff


	//   ....[34]....
        /*0164*/ 	.word	0xffffffff


	//   ....[35]....
        /*0168*/ 	.word	0xffffffff


	//   ....[36]....
        /*016c*/ 	.word	0xffffffff


	//   ....[37]....
        /*0170*/ 	.word	0xffffffff


	//   ....[38]....
        /*0174*/ 	.word	0xffffffff


	//   ....[39]....
        /*0178*/ 	.word	0xffffffff


	//   ....[40]....
        /*017c*/ 	.word	0xffffffff


	//   ....[41]....
        /*0180*/ 	.word	0xffffffff


	//   ....[42]....
        /*0184*/ 	.word	0xffffffff


	//   ....[43]....
        /*0188*/ 	.word	0xffffffff


	//   ....[44]....
        /*018c*/ 	.word	0xffffffff


	//   ....[45]....
        /*0190*/ 	.word	0xffffffff


	//   ....[46]....
        /*0194*/ 	.word	0xffffffff


	//   ....[47]....
        /*0198*/ 	.word	0xffffffff


	//   ....[48]....
        /*019c*/ 	.word	0xffffffff


	//   ....[49]....
        /*01a0*/ 	.word	0xffffffff


	//   ....[50]....
        /*01a4*/ 	.word	0xffffffff


	//   ....[51]....
        /*01a8*/ 	.word	0xffffffff


	//   ....[52]....
        /*01ac*/ 	.word	0xffffffff


	//   ....[53]....
        /*01b0*/ 	.word	0xffffffff


	//   ....[54]....
        /*01b4*/ 	.word	0xffffffff


	//   ....[55]....
        /*01b8*/ 	.word	0xffffffff


	//   ....[56]....
        /*01bc*/ 	.word	0xffffffff


	//   ....[57]....
        /*01c0*/ 	.word	0xffffffff


	//   ....[58]....
        /*01c4*/ 	.word	0xffffffff


	//   ....[59]....
        /*01c8*/ 	.word	0xffffffff


	//   ....[60]....
        /*01cc*/ 	.word	0xffffffff


	//   ....[61]....
        /*01d0*/ 	.word	0xffffffff


	//   ....[62]....
        /*01d4*/ 	.word	0xffffffff


	//   ....[63]....
        /*01d8*/ 	.word	0xffffffff


	//   ....[64]....
        /*01dc*/ 	.word	0xffffffff


	//   ....[65]....
        /*01e0*/ 	.word	0xffffffff


	//   ....[66]....
        /*01e4*/ 	.word	0xffffffff


	//   ....[67]....
        /*01e8*/ 	.word	0xffffffff


	//   ....[68]....
        /*01ec*/ 	.word	0xffffffff


	//   ....[69]....
        /*01f0*/ 	.word	0xffffffff


	//   ....[70]....
        /*01f4*/ 	.word	0xffffffff


	//   ....[71]....
        /*01f8*/ 	.word	0xffffffff


	//   ....[72]....
        /*01fc*/ 	.word	0xffffffff


	//   ....[73]....
        /*0200*/ 	.word	0xffffffff


	//   ....[74]....
        /*0204*/ 	.word	0xffffffff


	//   ....[75]....
        /*0208*/ 	.word	0xffffffff


	//   ....[76]....
        /*020c*/ 	.word	0xffffffff


	//   ....[77]....
        /*0210*/ 	.word	0xffffffff


	//   ....[78]....
        /*0214*/ 	.word	0xffffffff


	//   ....[79]....
        /*0218*/ 	.word	0xffffffff


	//   ....[80]....
        /*021c*/ 	.word	0xffffffff


	//   ....[81]....
        /*0220*/ 	.word	0xffffffff


	//   ....[82]....
        /*0224*/ 	.word	0xffffffff


	//   ....[83]....
        /*0228*/ 	.word	0xffffffff


	//   ....[84]....
        /*022c*/ 	.word	0xffffffff


	//   ....[85]....
        /*0230*/ 	.word	0xffffffff


	//   ....[86]....
        /*0234*/ 	.word	0xffffffff


	//   ....[87]....
        /*0238*/ 	.word	0xffffffff


	//   ....[88]....
        /*023c*/ 	.word	0xffffffff


	//   ....[89]....
        /*0240*/ 	.word	0xffffffff


	//   ....[90]....
        /*0244*/ 	.word	0xffffffff


	//   ....[91]....
        /*0248*/ 	.word	0xffffffff


	//   ....[92]....
        /*024c*/ 	.word	0xffffffff


	//   ....[93]....
        /*0250*/ 	.word	0xffffffff


	//   ....[94]....
        /*0254*/ 	.word	0xffffffff


	//   ....[95]....
        /*0258*/ 	.word	0xffffffff


	//   ....[96]....
        /*025c*/ 	.word	0xffffffff


	//   ....[97]....
        /*0260*/ 	.word	0xffffffff


	//   ....[98]....
        /*0264*/ 	.word	0xffffffff


	//   ....[99]....
        /*0268*/ 	.word	0xffffffff


	//   ....[100]....
        /*026c*/ 	.word	0xffffffff


	//   ....[101]....
        /*0270*/ 	.word	0xffffffff


	//   ....[102]....
        /*0274*/ 	.word	0xffffffff


	//   ....[103]....
        /*0278*/ 	.word	0xffffffff


	//   ....[104]....
        /*027c*/ 	.word	0xffffffff


	//   ....[105]....
        /*0280*/ 	.word	0xffffffff


	//   ....[106]....
        /*0284*/ 	.word	0xffffffff


	//   ....[107]....
        /*0288*/ 	.word	0xffffffff


	//   ....[108]....
        /*028c*/ 	.word	0xffffffff


	//   ....[109]....
        /*0290*/ 	.word	0xffffffff


	//   ....[110]....
        /*0294*/ 	.word	0xffffffff


	//   ....[111]....
        /*0298*/ 	.word	0xffffffff


	//   ....[112]....
        /*029c*/ 	.word	0xffffffff


	//   ....[113]....
        /*02a0*/ 	.word	0xffffffff


	//   ....[114]....
        /*02a4*/ 	.word	0xffffffff


	//   ....[115]....
        /*02a8*/ 	.word	0xffffffff


	//   ....[116]....
        /*02ac*/ 	.word	0xffffffff


	//   ....[117]....
        /*02b0*/ 	.word	0xffffffff


	//   ....[118]....
        /*02b4*/ 	.word	0xffffffff


	//   ....[119]....
        /*02b8*/ 	.word	0xffffffff


	//   ....[120]....
        /*02bc*/ 	.word	0xffffffff


	//   ....[121]....
        /*02c0*/ 	.word	0xffffffff


	//   ....[122]....
        /*02c4*/ 	.word	0xffffffff


	//   ....[123]....
        /*02c8*/ 	.word	0xffffffff


	//   ....[124]....
        /*02cc*/ 	.word	0xffffffff


	//   ....[125]....
        /*02d0*/ 	.word	0xffffffff


	//   ....[126]....
        /*02d4*/ 	.word	0xffffffff


	//   ....[127]....
        /*02d8*/ 	.word	0xffffffff


	//   ....[128]....
        /*02dc*/ 	.word	0xffffffff


	//   ....[129]....
        /*02e0*/ 	.word	0xffffffff


	//   ....[130]....
        /*02e4*/ 	.word	0xffffffff


	//   ....[131]....
        /*02e8*/ 	.word	0xffffffff


	//   ....[132]....
        /*02ec*/ 	.word	0xffffffff


	//   ....[133]....
        /*02f0*/ 	.word	0xffffffff


	//   ....[134]....
        /*02f4*/ 	.word	0xffffffff


	//   ....[135]....
        /*02f8*/ 	.word	0xffffffff


	//   ....[136]....
        /*02fc*/ 	.word	0xffffffff


	//   ....[137]....
        /*0300*/ 	.word	0xffffffff


	//   ....[138]....
        /*0304*/ 	.word	0xffffffff


	//   ....[139]....
        /*0308*/ 	.word	0xffffffff


	//   ....[140]....
        /*030c*/ 	.word	0xffffffff


	//   ....[141]....
        /*0310*/ 	.word	0xffffffff


	//   ....[142]....
        /*0314*/ 	.word	0xffffffff


	//   ....[143]....
        /*0318*/ 	.word	0xffffffff


	//   ....[144]....
        /*031c*/ 	.word	0xffffffff


	//   ....[145]....
        /*0320*/ 	.word	0xffffffff


	//   ....[146]....
        /*0324*/ 	.word	0xffffffff


	//   ....[147]....
        /*0328*/ 	.word	0xffffffff


	//   ....[148]....
        /*032c*/ 	.word	0xffffffff


	//   ....[149]....
        /*0330*/ 	.word	0xffffffff


	//   ....[150]....
        /*0334*/ 	.word	0xffffffff


	//   ....[151]....
        /*0338*/ 	.word	0xffffffff


	//   ....[152]....
        /*033c*/ 	.word	0xffffffff


	//   ....[153]....
        /*0340*/ 	.word	0xffffffff


	//   ....[154]....
        /*0344*/ 	.word	0xffffffff


	//   ....[155]....
        /*0348*/ 	.word	0xffffffff


	//   ....[156]....
        /*034c*/ 	.word	0xffffffff


	//   ....[157]....
        /*0350*/ 	.word	0xffffffff


	//   ....[158]....
        /*0354*/ 	.word	0xffffffff


	//   ....[159]....
        /*0358*/ 	.word	0xffffffff


	//   ....[160]....
        /*035c*/ 	.word	0x05000004


	//   ....[161]....
        /*0360*/ 	.word	0xffffffff


	//   ....[162]....
        /*0364*/ 	.word	0xffffffff


	//   ....[163]....
        /*0368*/ 	.word	0xffffffff


	//   ....[164]....
        /*036c*/ 	.word	0xffffffff


	//   ....[165]....
        /*0370*/ 	.word	0xffffffff


	//   ....[166]....
        /*0374*/ 	.word	0xffffffff


	//   ....[167]....
        /*0378*/ 	.word	0xffffffff


	//   ....[168]....
        /*037c*/ 	.word	0xffffffff


	//   ....[169]....
        /*0380*/ 	.word	0xffffffff


	//   ....[170]....
        /*0384*/ 	.word	0xffffffff


	//   ....[171]....
        /*0388*/ 	.word	0xffffffff


	//   ....[172]....
        /*038c*/ 	.word	0xffffffff


	//   ....[173]....
        /*0390*/ 	.word	0xffffffff


	//   ....[174]....
        /*0394*/ 	.word	0xffffffff


	//   ....[175]....
        /*0398*/ 	.word	0xffffffff


	//   ....[176]....
        /*039c*/ 	.word	0xffffffff


	//   ....[177]....
        /*03a0*/ 	.word	0xffffffff


	//   ....[178]....
        /*03a4*/ 	.word	0xffffffff


	//   ....[179]....
        /*03a8*/ 	.word	0xffffffff


	//   ....[180]....
        /*03ac*/ 	.word	0xffffffff


	//   ....[181]....
        /*03b0*/ 	.word	0xffffffff


	//   ....[182]....
        /*03b4*/ 	.word	0xffffffff


	//   ....[183]....
        /*03b8*/ 	.word	0xffffffff


	//   ....[184]....
        /*03bc*/ 	.word	0xffffffff


	//   ....[185]....
        /*03c0*/ 	.word	0xffffffff


	//   ....[186]....
        /*03c4*/ 	.word	0xffffffff


	//   ....[187]....
        /*03c8*/ 	.word	0xffffffff


	//   ....[188]....
        /*03cc*/ 	.word	0xffffffff


	//   ....[189]....
        /*03d0*/ 	.word	0xffffffff


	//   ....[190]....
        /*03d4*/ 	.word	0xffffffff


	//   ....[191]....
        /*03d8*/ 	.word	0xffffffff


	//   ....[192]....
        /*03dc*/ 	.word	0xffffffff


	//   ....[193]....
        /*03e0*/ 	.word	0xffffffff


	//   ....[194]....
        /*03e4*/ 	.word	0xffffffff


	//   ....[195]....
        /*03e8*/ 	.word	0xffffffff


	//   ....[196]....
        /*03ec*/ 	.word	0xffffffff


	//   ....[197]....
        /*03f0*/ 	.word	0xffffffff


	//   ....[198]....
        /*03f4*/ 	.word	0xffffffff


	//   ....[199]....
        /*03f8*/ 	.word	0xffffffff


	//   ....[200]....
        /*03fc*/ 	.word	0xffffffff


	//   ....[201]....
        /*0400*/ 	.word	0xffffffff


	//   ....[202]....
        /*0404*/ 	.word	0xffffffff


	//   ....[203]....
        /*0408*/ 	.word	0xffffffff


	//   ....[204]....
        /*040c*/ 	.word	0xffffffff


	//   ....[205]....
        /*0410*/ 	.word	0xffffffff


	//   ....[206]....
        /*0414*/ 	.word	0xffffffff


	//   ....[207]....
        /*0418*/ 	.word	0xffffffff


	//   ....[208]....
        /*041c*/ 	.word	0xffffffff


	//   ....[209]....
        /*0420*/ 	.word	0xffffffff


	//   ....[210]....
        /*0424*/ 	.word	0xffffffff


	//   ....[211]....
        /*0428*/ 	.word	0xffffffff


	//   ....[212]....
        /*042c*/ 	.word	0xffffffff


	//   ....[213]....
        /*0430*/ 	.word	0xffffffff


	//   ....[214]....
        /*0434*/ 	.word	0xffffffff


	//   ....[215]....
        /*0438*/ 	.word	0xffffffff


	//   ....[216]....
        /*043c*/ 	.word	0xffffffff


	//   ....[217]....
        /*0440*/ 	.word	0xffffffff


	//   ....[218]....
        /*0444*/ 	.word	0xffffffff


	//   ....[219]....
        /*0448*/ 	.word	0xffffffff


	//   ....[220]....
        /*044c*/ 	.word	0xffffffff


	//   ....[221]....
        /*0450*/ 	.word	0xffffffff


	//   ....[222]....
        /*0454*/ 	.word	0xffffffff


	//   ....[223]....
        /*0458*/ 	.word	0xffffffff


	//   ....[224]....
        /*045c*/ 	.word	0xffffffff


	//   ....[225]....
        /*0460*/ 	.word	0xffffffff


	//   ....[226]....
        /*0464*/ 	.word	0xffffffff


	//   ....[227]....
        /*0468*/ 	.word	0xffffffff


	//   ....[228]....
        /*046c*/ 	.word	0xffffffff


	//   ....[229]....
        /*0470*/ 	.word	0x0500002e


	//   ....[230]....
        /*0474*/ 	.word	0x0500002e


	//   ....[231]....
        /*0478*/ 	.word	0x0500002e


	//   ....[232]....
        /*047c*/ 	.word	0x0500002e


	//   ....[233]....
        /*0480*/ 	.word	0x0500002e


	//----- nvinfo : EIATTR_COOP_GROUP_INSTR_OFFSETS
	.align		4
.L_473:
        /*0484*/ 	.byte	0x04, 0x28
        /*0486*/ 	.short	(.L_475 - .L_474)


	//   ....[0]....
.L_474:
        /*0488*/ 	.word	0x00000e70


	//   ....[1]....
        /*048c*/ 	.word	0x00001cd0


	//   ....[2]....
        /*0490*/ 	.word	0x00002f10


	//   ....[3]....
        /*0494*/ 	.word	0x00002f30


	//   ....[4]....
        /*0498*/ 	.word	0x00002f50


	//   ....[5]....
        /*049c*/ 	.word	0x00002f70


	//   ....[6]....
        /*04a0*/ 	.word	0x00002f90


	//   ....[7]....
        /*04a4*/ 	.word	0x00003470


	//   ....[8]....
        /*04a8*/ 	.word	0x00003480


	//   ....[9]....
        /*04ac*/ 	.word	0x000034a0


	//   ....[10]....
        /*04b0*/ 	.word	0x000034c0


	//   ....[11]....
        /*04b4*/ 	.word	0x00003510


	//   ....[12]....
        /*04b8*/ 	.word	0x00003540


	//   ....[13]....
        /*04bc*/ 	.word	0x00003580


	//   ....[14]....
        /*04c0*/ 	.word	0x000035a0


	//   ....[15]....
        /*04c4*/ 	.word	0x000036c0


	//   ....[16]....
        /*04c8*/ 	.word	0x000036f0


	//   ....[17]....
        /*04cc*/ 	.word	0x00003700


	//   ....[18]....
        /*04d0*/ 	.word	0x00003720


	//   ....[19]....
        /*04d4*/ 	.word	0x00003760


	//   ....[20]....
        /*04d8*/ 	.word	0x00003790


	//   ....[21]....
        /*04dc*/ 	.word	0x000037d0


	//   ....[22]....
        /*04e0*/ 	.word	0x000037f0


	//   ....[23]....
        /*04e4*/ 	.word	0x00003810


	//   ....[24]....
        /*04e8*/ 	.word	0x00003940


	//   ....[25]....
        /*04ec*/ 	.word	0x00003970


	//   ....[26]....
        /*04f0*/ 	.word	0x00003980


	//   ....[27]....
        /*04f4*/ 	.word	0x000039a0


	//   ....[28]....
        /*04f8*/ 	.word	0x000039e0


	//   ....[29]....
        /*04fc*/ 	.word	0x00003a10


	//   ....[30]....
        /*0500*/ 	.word	0x00003a50


	//   ....[31]....
        /*0504*/ 	.word	0x00003a70


	//   ....[32]....
        /*0508*/ 	.word	0x00003a90


	//   ....[33]....
        /*050c*/ 	.word	0x00003bc0


	//   ....[34]....
        /*0510*/ 	.word	0x00003bf0


	//   ....[35]....
        /*0514*/ 	.word	0x00003c00


	//   ....[36]....
        /*0518*/ 	.word	0x00003c20


	//   ....[37]....
        /*051c*/ 	.word	0x00003c60


	//   ....[38]....
        /*0520*/ 	.word	0x00003c90


	//   ....[39]....
        /*0524*/ 	.word	0x00003cd0


	//   ....[40]....
        /*0528*/ 	.word	0x00003cf0


	//   ....[41]....
        /*052c*/ 	.word	0x00003d10


	//   ....[42]....
        /*0530*/ 	.word	0x00003e40


	//   ....[43]....
        /*0534*/ 	.word	0x00003e70


	//   ....[44]....
        /*0538*/ 	.word	0x00003e80


	//   ....[45]....
        /*053c*/ 	.word	0x00003ea0


	//   ....[46]....
        /*0540*/ 	.word	0x00003ee0


	//   ....[47]....
        /*0544*/ 	.word	0x00003f10


	//   ....[48]....
        /*0548*/ 	.word	0x00003f50


	//   ....[49]....
        /*054c*/ 	.word	0x00003f70


	//   ....[50]....
        /*0550*/ 	.word	0x00003f90


	//   ....[51]....
        /*0554*/ 	.word	0x000040c0


	//   ....[52]....
        /*0558*/ 	.word	0x000040f0


	//   ....[53]....
        /*055c*/ 	.word	0x00004100


	//   ....[54]....
        /*0560*/ 	.word	0x00004120


	//   ....[55]....
        /*0564*/ 	.word	0x00004160


	//   ....[56]....
        /*0568*/ 	.word	0x00004190


	//   ....[57]....
        /*056c*/ 	.word	0x000041d0


	//   ....[58]....
        /*0570*/ 	.word	0x000041f0


	//   ....[59]....
        /*0574*/ 	.word	0x00004210


	//   ....[60]....
        /*0578*/ 	.word	0x00004340


	//   ....[61]....
        /*057c*/ 	.word	0x00004370


	//   ....[62]....
        /*0580*/ 	.word	0x00004380


	//   ....[63]....
        /*0584*/ 	.word	0x000043a0


	//   ....[64]....
        /*0588*/ 	.word	0x000043e0


	//   ....[65]....
        /*058c*/ 	.word	0x00004410


	//   ....[66]....
        /*0590*/ 	.word	0x00004450


	//   ....[67]....
        /*0594*/ 	.word	0x00004470


	//   ....[68]....
        /*0598*/ 	.word	0x00004490


	//   ....[69]....
        /*059c*/ 	.word	0x000045c0


	//   ....[70]....
        /*05a0*/ 	.word	0x000045f0


	//   ....[71]....
        /*05a4*/ 	.word	0x00004600


	//   ....[72]....
        /*05a8*/ 	.word	0x00004620


	//   ....[73]....
        /*05ac*/ 	.word	0x00004660


	//   ....[74]....
        /*05b0*/ 	.word	0x00004690


	//   ....[75]....
        /*05b4*/ 	.word	0x000046d0


	//   ....[76]....
        /*05b8*/ 	.word	0x000046f0


	//   ....[77]....
        /*05bc*/ 	.word	0x00004710


	//   ....[78]....
        /*05c0*/ 	.word	0x00004840


	//   ....[79]....
        /*05c4*/ 	.word	0x00004870


	//   ....[80]....
        /*05c8*/ 	.word	0x00004880


	//   ....[81]....
        /*05cc*/ 	.word	0x000048a0


	//   ....[82]....
        /*05d0*/ 	.word	0x000048e0


	//   ....[83]....
        /*05d4*/ 	.word	0x00004910


	//   ....[84]....
        /*05d8*/ 	.word	0x00004950


	//   ....[85]....
        /*05dc*/ 	.word	0x00004970


	//   ....[86]....
        /*05e0*/ 	.word	0x00004990


	//   ....[87]....
        /*05e4*/ 	.word	0x00004ac0


	//   ....[88]....
        /*05e8*/ 	.word	0x00004af0


	//   ....[89]....
        /*05ec*/ 	.word	0x00004b00


	//   ....[90]....
        /*05f0*/ 	.word	0x00004b20


	//   ....[91]....
        /*05f4*/ 	.word	0x00004b60


	//   ....[92]....
        /*05f8*/ 	.word	0x00004b90


	//   ....[93]....
        /*05fc*/ 	.word	0x00004bd0


	//   ....[94]....
        /*0600*/ 	.word	0x00004bf0


	//   ....[95]....
        /*0604*/ 	.word	0x00004c10


	//   ....[96]....
        /*0608*/ 	.word	0x00004d40


	//   ....[97]....
        /*060c*/ 	.word	0x00004d70


	//   ....[98]....
        /*0610*/ 	.word	0x00004d80


	//   ....[99]....
        /*0614*/ 	.word	0x00004da0


	//   ....[100]....
        /*0618*/ 	.word	0x00004de0


	//   ....[101]....
        /*061c*/ 	.word	0x00004e10


	//   ....[102]....
        /*0620*/ 	.word	0x00004e50


	//   ....[103]....
        /*0624*/ 	.word	0x00004e70


	//   ....[104]....
        /*0628*/ 	.word	0x00004e90


	//   ....[105]....
        /*062c*/ 	.word	0x00004fc0


	//   ....[106]....
        /*0630*/ 	.word	0x00004ff0


	//   ....[107]....
        /*0634*/ 	.word	0x00005000


	//   ....[108]....
        /*0638*/ 	.word	0x00005020


	//   ....[109]....
        /*063c*/ 	.word	0x00005060


	//   ....[110]....
        /*0640*/ 	.word	0x00005090


	//   ....[111]....
        /*0644*/ 	.word	0x000050d0


	//   ....[112]....
        /*0648*/ 	.word	0x000050f0


	//   ....[113]....
        /*064c*/ 	.word	0x00005110


	//   ....[114]....
        /*0650*/ 	.word	0x00005240


	//   ....[115]....
        /*0654*/ 	.word	0x00005270


	//   ....[116]....
        /*0658*/ 	.word	0x00005280


	//   ....[117]....
        /*065c*/ 	.word	0x000052a0


	//   ....[118]....
        /*0660*/ 	.word	0x000052e0


	//   ....[119]....
        /*0664*/ 	.word	0x00005310


	//   ....[120]....
        /*0668*/ 	.word	0x00005350


	//   ....[121]....
        /*066c*/ 	.word	0x00005370


	//   ....[122]....
        /*0670*/ 	.word	0x00005390


	//   ....[123]....
        /*0674*/ 	.word	0x000054c0


	//   ....[124]....
        /*0678*/ 	.word	0x000054f0


	//   ....[125]....
        /*067c*/ 	.word	0x00005500


	//   ....[126]....
        /*0680*/ 	.word	0x00005520


	//   ....[127]....
        /*0684*/ 	.word	0x00005560


	//   ....[128]....
        /*0688*/ 	.word	0x00005590


	//   ....[129]....
        /*068c*/ 	.word	0x000055d0


	//   ....[130]....
        /*0690*/ 	.word	0x000055f0


	//   ....[131]....
        /*0694*/ 	.word	0x00005610


	//   ....[132]....
        /*0698*/ 	.word	0x00005740


	//   ....[133]....
        /*069c*/ 	.word	0x00005770


	//   ....[134]....
        /*06a0*/ 	.word	0x00005780


	//   ....[135]....
        /*06a4*/ 	.word	0x000057b0


	//   ....[136]....
        /*06a8*/ 	.word	0x000057e0


	//   ....[137]....
        /*06ac*/ 	.word	0x00005830


	//   ....[138]....
        /*06b0*/ 	.word	0x00005840


	//   ....[139]....
        /*06b4*/ 	.word	0x00005880


	//   ....[140]....
        /*06b8*/ 	.word	0x000058b0


	//   ....[141]....
        /*06bc*/ 	.word	0x000059c0


	//   ....[142]....
        /*06c0*/ 	.word	0x000059f0


	//   ....[143]....
        /*06c4*/ 	.word	0x00005a00


	//   ....[144]....
        /*06c8*/ 	.word	0x00005a50


	//   ....[145]....
        /*06cc*/ 	.word	0x00005a80


	//   ....[146]....
        /*06d0*/ 	.word	0x00005ab0


	//   ....[147]....
        /*06d4*/ 	.word	0x00005ae0


	//   ....[148]....
        /*06d8*/ 	.word	0x00005b10


	//   ....[149]....
        /*06dc*/ 	.word	0x00005b40


	//   ....[150]....
        /*06e0*/ 	.word	0x00005c40


	//   ....[151]....
        /*06e4*/ 	.word	0x00005c60


	//   ....[152]....
        /*06e8*/ 	.word	0x00005c70


	//   ....[153]....
        /*06ec*/ 	.word	0x00005cc0


	//   ....[154]....
        /*06f0*/ 	.word	0x00005cf0


	//   ....[155]....
        /*06f4*/ 	.word	0x00005d20


	//   ....[156]....
        /*06f8*/ 	.word	0x00005d50


	//   ....[157]....
        /*06fc*/ 	.word	0x00005d80


	//   ....[158]....
        /*0700*/ 	.word	0x00005db0


	//   ....[159]....
        /*0704*/ 	.word	0x00005ee0


	//   ....[160]....
        /*0708*/ 	.word	0x000063f0


	//   ....[161]....
        /*070c*/ 	.word	0x00006760


	//   ....[162]....
        /*0710*/ 	.word	0x00006860


	//   ....[163]....
        /*0714*/ 	.word	0x00006960


	//   ....[164]....
        /*0718*/ 	.word	0x00006a60


	//   ....[165]....
        /*071c*/ 	.word	0x00006b60


	//   ....[166]....
        /*0720*/ 	.word	0x00006c60


	//   ....[167]....
        /*0724*/ 	.word	0x00006d60


	//   ....[168]....
        /*0728*/ 	.word	0x00006e60


	//   ....[169]....
        /*072c*/ 	.word	0x00006f60


	//   ....[170]....
        /*0730*/ 	.word	0x00007060


	//   ....[171]....
        /*0734*/ 	.word	0x00007160


	//   ....[172]....
        /*0738*/ 	.word	0x00007260


	//   ....[173]....
        /*073c*/ 	.word	0x00007360


	//   ....[174]....
        /*0740*/ 	.word	0x00007460


	//   ....[175]....
        /*0744*/ 	.word	0x00007560


	//   ....[176]....
        /*0748*/ 	.word	0x00007660


	//   ....[177]....
        /*074c*/ 	.word	0x00007760


	//   ....[178]....
        /*0750*/ 	.word	0x00007970


	//   ....[179]....
        /*0754*/ 	.word	0x00007ae0


	//   ....[180]....
        /*0758*/ 	.word	0x00007c50


	//   ....[181]....
        /*075c*/ 	.word	0x00007dc0


	//   ....[182]....
        /*0760*/ 	.word	0x00007f30


	//   ....[183]....
        /*0764*/ 	.word	0x000080a0


	//   ....[184]....
        /*0768*/ 	.word	0x00008210


	//   ....[185]....
        /*076c*/ 	.word	0x00008380


	//   ....[186]....
        /*0770*/ 	.word	0x000084f0


	//   ....[187]....
        /*0774*/ 	.word	0x00008660


	//   ....[188]....
        /*0778*/ 	.word	0x000087d0


	//   ....[189]....
        /*077c*/ 	.word	0x00008940


	//   ....[190]....
        /*0780*/ 	.word	0x00008aa0


	//   ....[191]....
        /*0784*/ 	.word	0x00008bf0


	//   ....[192]....
        /*0788*/ 	.word	0x00008d40


	//   ....[193]....
        /*078c*/ 	.word	0x00008e90


	//   ....[194]....
        /*0790*/ 	.word	0x00008fe0


	//   ....[195]....
        /*0794*/ 	.word	0x00009ec0


	//   ....[196]....
        /*0798*/ 	.word	0x00009f50


	//   ....[197]....
        /*079c*/ 	.word	0x00009fd0


	//   ....[198]....
        /*07a0*/ 	.word	0x0000a060


	//   ....[199]....
        /*07a4*/ 	.word	0x0000a0e0


	//   ....[200]....
        /*07a8*/ 	.word	0x0000a170


	//   ....[201]....
        /*07ac*/ 	.word	0x0000a1f0


	//   ....[202]....
        /*07b0*/ 	.word	0x0000a280


	//   ....[203]....
        /*07b4*/ 	.word	0x0000a300


	//   ....[204]....
        /*07b8*/ 	.word	0x0000a390


	//   ....[205]....
        /*07bc*/ 	.word	0x0000a410


	//   ....[206]....
        /*07c0*/ 	.word	0x0000a4a0


	//   ....[207]....
        /*07c4*/ 	.word	0x0000a520


	//   ....[208]....
        /*07c8*/ 	.word	0x0000a5a0


	//   ....[209]....
        /*07cc*/ 	.word	0x0000a620


	//   ....[210]....
        /*07d0*/ 	.word	0x0000a6b0


	//   ....[211]....
        /*07d4*/ 	.word	0x0000a730


	//   ....[212]....
        /*07d8*/ 	.word	0x0000a900


	//   ....[213]....
        /*07dc*/ 	.word	0x0000a9b0


	//   ....[214]....
        /*07e0*/ 	.word	0x0000aa60


	//   ....[215]....
        /*07e4*/ 	.word	0x0000ab10


	//   ....[216]....
        /*07e8*/ 	.word	0x0000abc0


	//   ....[217]....
        /*07ec*/ 	.word	0x0000ac70


	//   ....[218]....
        /*07f0*/ 	.word	0x0000ad20


	//   ....[219]....
        /*07f4*/ 	.word	0x0000add0


	//   ....[220]....
        /*07f8*/ 	.word	0x0000ae80


	//   ....[221]....
        /*07fc*/ 	.word	0x0000af30


	//   ....[222]....
        /*0800*/ 	.word	0x0000afe0


	//   ....[223]....
        /*0804*/ 	.word	0x0000b090


	//   ....[224]....
        /*0808*/ 	.word	0x0000b140


	//   ....[225]....
        /*080c*/ 	.word	0x0000b1f0


	//   ....[226]....
        /*0810*/ 	.word	0x0000b2a0


	//   ....[227]....
        /*0814*/ 	.word	0x0000b360


	//   ....[228]....
        /*0818*/ 	.word	0x0000b400


	//   ....[229]....
        /*081c*/ 	.word	0x0000b470


	//   ....[230]....
        /*0820*/ 	.word	0x0000b4e0


	//   ....[231]....
        /*0824*/ 	.word	0x0000b550


	//   ....[232]....
        /*0828*/ 	.word	0x0000b5c0


	//   ....[233]....
        /*082c*/ 	.word	0x0000b630


	//----- nvinfo : EIATTR_VRC_CTA_INIT_COUNT
	.align		4
.L_475:
        /*0830*/ 	.byte	0x02, 0x4a
	.zero		1
	.zero		1


	//----- nvinfo : EIATTR_EXIT_INSTR_OFFSETS
	.align		4
        /*0834*/ 	.byte	0x04, 0x1c
        /*0836*/ 	.short	(.L_477 - .L_476)


	//   ....[0]....
.L_476:
        /*0838*/ 	.word	0x000029b0


	//   ....[1]....
        /*083c*/ 	.word	0x00002d10


	//   ....[2]....
        /*0840*/ 	.word	0x00002d30


	//   ....[3]....
        /*0844*/ 	.word	0x0000a740


	//   ....[4]....
        /*0848*/ 	.word	0x0000b410


	//----- nvinfo : EIATTR_MAX_THREADS
	.align		4
.L_477:
        /*084c*/ 	.byte	0x04, 0x05
        /*084e*/ 	.short	(.L_479 - .L_478)
.L_478:
        /*0850*/ 	.word	0x00000180
        /*0854*/ 	.word	0x00000001
        /*0858*/ 	.word	0x00000001


	//----- nvinfo : EIATTR_CRS_STACK_SIZE
	.align		4
.L_479:
        /*085c*/ 	.byte	0x04, 0x1e
        /*085e*/ 	.short	(.L_481 - .L_480)
.L_480:
        /*0860*/ 	.word	0x00000000


	//----- nvinfo : EIATTR_CBANK_PARAM_SIZE
	.align		4
.L_481:
        /*0864*/ 	.byte	0x03, 0x19
        /*0866*/ 	.short	0x004d


	//----- nvinfo : EIATTR_PARAM_CBANK
	.align		4
        /*0868*/ 	.byte	0x04, 0x0a
        /*086a*/ 	.short	(.L_483 - .L_482)
	.align		4
.L_482:
        /*086c*/ 	.word	index@(.nv.constant0._ZN3cub18CUB_300001_SM_10006detail10radix_sort29DeviceRadixSortOnesweepKernelINS1_5radix10policy_hubIfiyE10Policy1000ELNS0_9SortOrderE1EfiyiiNS1_21identity_decomposer_tEEEvPT5_SB_PT3_PKSC_PT1_PKSG_PT2_PKSK_T4_iiT6_)
        /*0870*/ 	.short	0x0380
        /*0872*/ 	.short	0x004d


	//----- nvinfo : EIATTR_SW_WAR
	.align		4
.L_483:
        /*0874*/ 	.byte	0x04, 0x36
        /*0876*/ 	.short	(.L_485 - .L_484)
.L_484:
        /*0878*/ 	.word	0x00000008
.L_485:


//--------------------- .nv.info._ZN3cub18CUB_300001_SM_10006detail10radix_sort33DeviceRadixSortExclusiveSumKernelINS1_5radix10policy_hubIfiyE10Policy1000EyEEvPT0_ --------------------------
	.section	.nv.info._ZN3cub18CUB_300001_SM_10006detail10radix_sort33DeviceRadixSortExclusiveSumKernelINS1_5radix10policy_hubIfiyE10Policy1000EyEEvPT0_,"",@"SHT_CUDA_INFO"
	.sectionflags	@""
	.align	4


	//----- nvinfo : EIATTR_CUDA_API_VERSION
	.align		4
        /*0000*/ 	.byte	0x04, 0x37
        /*0002*/ 	.short	(.L_487 - .L_486)
.L_486:
        /*0004*/ 	.word	0x00000082


	//----- nvinfo : EIATTR_KPARAM_INFO
	.align		4
.L_487:
        /*0008*/ 	.byte	0x04, 0x17
        /*000a*/ 	.short	(.L_489 - .L_488)
.L_488:
        /*000c*/ 	.word	0x00000000
        /*0010*/ 	.short	0x0000
        /*0012*/ 	.short	0x0000
        /*0014*/ 	.byte	0x00, 0xf5, 0x21, 0x00


	//----- nvinfo : EIATTR_SPARSE_MMA_MASK
	.align		4
.L_489:
        /*0018*/ 	.byte	0x03, 0x50
        /*001a*/ 	.short	0x0000


	//----- nvinfo : EIATTR_MAXREG_COUNT
	.align		4
        /*001c*/ 	.byte	0x03, 0x1b
        /*001e*/ 	.short	0x00ff


	//----- nvinfo : EIATTR_NUM_BARRIERS
	.align		4
        /*0020*/ 	.byte	0x02, 0x4c
        /*0022*/ 	.byte	0x01
	.zero		1


	//----- nvinfo : EIATTR_MERCURY_ISA_VERSION
	.align		4
        /*0024*/ 	.byte	0x03, 0x5f
        /*0026*/ 	.short	0x0101


	//----- nvinfo : EIATTR_COOP_GROUP_MASK_REGIDS
	.align		4
        /*0028*/ 	.byte	0x04, 0x29
        /*002a*/ 	.short	(.L_491 - .L_490)


	//   ....[0]....
.L_490:
        /*002c*/ 	.word	0xffffffff


	//   ....[1]....
        /*0030*/ 	.word	0xffffffff


	//   ....[2]....
        /*0034*/ 	.word	0xffffffff


	//   ....[3]....
        /*0038*/ 	.word	0xffffffff


	//   ....[4]....
        /*003c*/ 	.word	0xffffffff


	//   ....[5]....
        /*0040*/ 	.word	0xffffffff


	//   ....[6]....
        /*0044*/ 	.word	0xffffffff


	//   ....[7]....
        /*0048*/ 	.word	0xffffffff


	//   ....[8]....
        /*004c*/ 	.word	0xffffffff


	//   ....[9]....
        /*0050*/ 	.word	0xffffffff


	//   ....[10]....
        /*0054*/ 	.word	0x05000015


	//   ....[11]....
        /*0058*/ 	.word	0x05000015


	//   ....[12]....
        /*005c*/ 	.word	0x05000015


	//   ....[13]....
        /*0060*/ 	.word	0x05000015


	//   ....[14]....
        /*0064*/ 	.word	0x05000015


	//   ....[15]....
        /*0068*/ 	.word	0x05000015


	//   ....[16]....
        /*006c*/ 	.word	0x05000015


	//   ....[17]....
        /*0070*/ 	.word	0x05000015


	//   ....[18]....
        /*0074*/ 	.word	0x05000015


	//   ....[19]....
        /*0078*/ 	.word	0x05000015


	//----- nvinfo : EIATTR_COOP_GROUP_INSTR_OFFSETS
	.align		4
.L_491:
        /*007c*/ 	.byte	0x04, 0x28
        /*007e*/ 	.short	(.L_493 - .L_492)


	//   ....[0]....
.L_492:
        /*0080*/ 	.word	0x00000250


	//   ....[1]....
        /*0084*/ 	.word	0x00000260


	//   ....[2]....
        /*0088*/ 	.word	0x000002a0


	//   ....[3]....
        /*008c*/ 	.word	0x000002c0


	//   ....[4]....
        /*0090*/ 	.word	0x00000310


	//   ....[5]....
        /*0094*/ 	.word	0x00000320


	//   ....[6]....
        /*0098*/ 	.word	0x00000360


	//   ....[7]....
        /*009c*/ 	.word	0x00000380


	//   ....[8]....
        /*00a0*/ 	.word	0x000003d0


	//   ....[9]....
        /*00a4*/ 	.word	0x000003e0


	//   ....[10]....
        /*00a8*/ 	.word	0x00000660


	//   ....[11]....
        /*00ac*/ 	.word	0x000006b0


	//   ....[12]....
        /*00b0*/ 	.word	0x00000740


	//   ....[13]....
        /*00b4*/ 	.word	0x00000790


	//   ....[14]....
        /*00b8*/ 	.word	0x00000820


	//   ....[15]....
        /*00bc*/ 	.word	0x00000870


	//   ....[16]....
        /*00c0*/ 	.word	0x00000900


	//   ....[17]....
        /*00c4*/ 	.word	0x00000950


	//   ....[18]....
        /*00c8*/ 	.word	0x000009e0


	//   ....[19]....
        /*00cc*/ 	.word	0x00000a30


	//----- nvinfo : EIATTR_VRC_CTA_INIT_COUNT
	.align		4
.L_493:
        /*00d0*/ 	.byte	0x02, 0x4a
	.zero		1
	.zero		1


	//----- nvinfo : EIATTR_EXIT_INSTR_OFFSETS
	.align		4
        /*00d4*/ 	.byte	0x04, 0x1c
        /*00d6*/ 	.short	(.L_495 - .L_494)


	//   ....[0]....
.L_494:
        /*00d8*/ 	.word	0x000005d0


	//   ....[1]....
        /*00dc*/ 	.word	0x00000600


	//----- nvinfo : EIATTR_CRS_STACK_SIZE
	.align		4
.L_495:
        /*00e0*/ 	.byte	0x04, 0x1e
        /*00e2*/ 	.short	(.L_497 - .L_496)
.L_496:
        /*00e4*/ 	.word	0x00000000


	//----- nvinfo : EIATTR_CBANK_PARAM_SIZE
	.align		4
.L_497:
        /*00e8*/ 	.byte	0x03, 0x19
        /*00ea*/ 	.short	0x0008


	//----- nvinfo : EIATTR_PARAM_CBANK
	.align		4
        /*00ec*/ 	.byte	0x04, 0x0a
        /*00ee*/ 	.short	(.L_499 - .L_498)
	.align		4
.L_498:
        /*00f0*/ 	.word	index@(.nv.constant0._ZN3cub18CUB_300001_SM_10006detail10radix_sort33DeviceRadixSortExclusiveSumKernelINS1_5radix10policy_hubIfiyE10Policy1000EyEEvPT0_)
        /*00f4*/ 	.short	0x0380
        /*00f6*/ 	.short	0x0008


	//----- nvinfo : EIATTR_SW_WAR
	.align		4
.L_499:
        /*00f8*/ 	.byte	0x04, 0x36
        /*00fa*/ 	.short	(.L_501 - .L_500)
.L_500:
        /*00fc*/ 	.word	0x00000008
.L_501:


//--------------------- .nv.info._ZN3cub18CUB_300001_SM_10006detail10radix_sort30DeviceRadixSortHistogramKernelINS1_5radix10policy_hubIfiyE10Policy1000ELNS0_9SortOrderE1EfyNS1_21identity_decomposer_tEEEvPT2_PKT1_SA_iiT3_ --------------------------
	.section	.nv.info._ZN3cub18CUB_300001_SM_10006detail10radix_sort30DeviceRadixSortHistogramKernelINS1_5radix10policy_hubIfiyE10Policy1000ELNS0_9SortOrderE1EfyNS1_21identity_decomposer_tEEEvPT2_PKT1_SA_iiT3_,"",@"SHT_CUDA_INFO"
	.sectionflags	@""
	.align	4


	//----- nvinfo : EIATTR_CUDA_API_VERSION
	.align		4
        /*0000*/ 	.byte	0x04, 0x37
        /*0002*/ 	.short	(.L_503 - .L_502)
.L_502:
        /*0004*/ 	.word	0x00000082


	//----- nvinfo : EIATTR_KPARAM_INFO
	.align		4
.L_503:
        /*0008*/ 	.byte	0x04, 0x17
        /*000a*/ 	.short	(.L_505 - .L_504)
.L_504:
        /*000c*/ 	.word	0x00000000
        /*0010*/ 	.short	0x0005
        /*0012*/ 	.short	0x0020
        /*0014*/ 	.byte	0x00, 0xf0, 0x05, 0x00


	//----- nvinfo : EIATTR_KPARAM_INFO
	.align		4
.L_505:
        /*0018*/ 	.byte	0x04, 0x17
        /*001a*/ 	.short	(.L_507 - .L_506)
.L_506:
        /*001c*/ 	.word	0x00000000
        /*0020*/ 	.short	0x0004
        /*0022*/ 	.short	0x001c
        /*0024*/ 	.byte	0x00, 0xf0, 0x11, 0x00


	//----- nvinfo : EIATTR_KPARAM_INFO
	.align		4
.L_507:
        /*0028*/ 	.byte	0x04, 0x17
        /*002a*/ 	.short	(.L_509 - .L_508)
.L_508:
        /*002c*/ 	.word	0x00000000
        /*0030*/ 	.short	0x0003
        /*0032*/ 	.short	0x0018
        /*0034*/ 	.byte	0x00, 0xf0, 0x11, 0x00


	//----- nvinfo : EIATTR_KPARAM_INFO
	.align		4
.L_509:
        /*0038*/ 	.byte	0x04, 0x17
        /*003a*/ 	.short	(.L_511 - .L_510)
.L_510:
        /*003c*/ 	.word	0x00000000
        /*0040*/ 	.short	0x0002
        /*0042*/ 	.short	0x0010
        /*0044*/ 	.byte	0x00, 0xf0, 0x21, 0x00


	//----- nvinfo : EIATTR_KPARAM_INFO
	.align		4
.L_511:
        /*0048*/ 	.byte	0x04, 0x17
        /*004a*/ 	.short	(.L_513 - .L_512)
.L_512:
        /*004c*/ 	.word	0x00000000
        /*0050*/ 	.short	0x0001
        /*0052*/ 	.short	0x0008
        /*0054*/ 	.byte	0x00, 0xf5, 0x21, 0x00


	//----- nvinfo : EIATTR_KPARAM_INFO
	.align		4
.L_513:
        /*0058*/ 	.byte	0x04, 0x17
        /*005a*/ 	.short	(.L_515 - .L_514)
.L_514:
        /*005c*/ 	.word	0x00000000
        /*0060*/ 	.short	0x0000
        /*0062*/ 	.short	0x0000
        /*0064*/ 	.byte	0x00, 0xf5, 0x21, 0x00


	//----- nvinfo : EIATTR_SPARSE_MMA_MASK
	.align		4
.L_515:
        /*0068*/ 	.byte	0x03, 0x50
        /*006a*/ 	.short	0x0000


	//----- nvinfo : EIATTR_MAXREG_COUNT
	.align		4
        /*006c*/ 	.byte	0x03, 0x1b
        /*006e*/ 	.short	0x00ff


	//----- nvinfo : EIATTR_NUM_BARRIERS
	.align		4
        /*0070*/ 	.byte	0x02, 0x4c
        /*0072*/ 	.byte	0x01
	.zero		1


	//----- nvinfo : EIATTR_MERCURY_ISA_VERSION
	.align		4
        /*0074*/ 	.byte	0x03, 0x5f
        /*0076*/ 	.short	0x0101


	//----- nvinfo : EIATTR_VRC_CTA_INIT_COUNT
	.align		4
        /*0078*/ 	.byte	0x02, 0x4a
	.zero		1
	.zero		1


	//----- nvinfo : EIATTR_EXIT_INSTR_OFFSETS
	.align		4
        /*007c*/ 	.byte	0x04, 0x1c
        /*007e*/ 	.short	(.L_517 - .L_516)


	//   ....[0]....
.L_516:
        /*0080*/ 	.word	0x00000040


	//   ....[1]....
        /*0084*/ 	.word	0x000032e0


	//----- nvinfo : EIATTR_MAX_THREADS
	.align		4
.L_517:
        /*0088*/ 	.byte	0x04, 0x05
        /*008a*/ 	.short	(.L_519 - .L_518)
.L_518:
        /*008c*/ 	.word	0x00000080
        /*0090*/ 	.word	0x00000001
        /*0094*/ 	.word	0x00000001


	//----- nvinfo : EIATTR_CRS_STACK_SIZE
	.align		4
.L_519:
        /*0098*/ 	.byte	0x04, 0x1e
        /*009a*/ 	.short	(.L_521 - .L_520)
.L_520:
        /*009c*/ 	.word	0x00000000


	//----- nvinfo : EIATTR_CBANK_PARAM_SIZE
	.align		4
.L_521:
        /*00a0*/ 	.byte	0x03, 0x19
        /*00a2*/ 	.short	0x0021


	//----- nvinfo : EIATTR_PARAM_CBANK
	.align		4
        /*00a4*/ 	.byte	0x04, 0x0a
        /*00a6*/ 	.short	(.L_523 - .L_522)
	.align		4
.L_522:
        /*00a8*/ 	.word	index@(.nv.constant0._ZN3cub18CUB_300001_SM_10006detail10radix_sort30DeviceRadixSortHistogramKernelINS1_5radix10policy_hubIfiyE10Policy1000ELNS0_9SortOrderE1EfyNS1_21identity_decomposer_tEEEvPT2_PKT1_SA_iiT3_)
        /*00ac*/ 	.short	0x0380
        /*00ae*/ 	.short	0x0021


	//----- nvinfo : EIATTR_SW_WAR
	.align		4
.L_523:
        /*00b0*/ 	.byte	0x04, 0x36
        /*00b2*/ 	.short	(.L_525 - .L_524)
.L_524:
        /*00b4*/ 	.word	0x00000008
.L_525:


//--------------------- .nv.info._ZN3cub18CUB_300001_SM_10006detail10radix_sort31DeviceRadixSortSingleTileKernelINS1_5radix10policy_hubIfiyE10Policy1000ELNS0_9SortOrderE1EfiyNS1_21identity_decomposer_tEEEvPKT1_PSA_PKT2_PSE_T3_iiT4_ --------------------------
	.section	.nv.info._ZN3cub18CUB_300001_SM_10006detail10radix_sort31DeviceRadixSortSingleTileKernelINS1_5radix10policy_hubIfiyE10Policy1000ELNS0_9SortOrderE1EfiyNS1_21identity_decomposer_tEEEvPKT1_PSA_PKT2_PSE_T3_iiT4_,"",@"SHT_CUDA_INFO"
	.sectionflags	@""
	.align	4


	//----- nvinfo : EIATTR_CUDA_API_VERSION
	.align		4
        /*0000*/ 	.byte	0x04, 0x37
        /*0002*/ 	.short	(.L_527 - .L_526)
.L_526:
        /*0004*/ 	.word	0x00000082


	//----- nvinfo : EIATTR_KPARAM_INFO
	.align		4
.L_527:
        /*0008*/ 	.byte	0x04, 0x17
        /*000a*/ 	.short	(.L_529 - .L_528)
.L_528:
        /*000c*/ 	.word	0x00000000
        /*0010*/ 	.short	0x0007
        /*0012*/ 	.short	0x0030
        /*0014*/ 	.byte	0x00, 0xf0, 0x05, 0x00


	//----- nvinfo : EIATTR_KPARAM_INFO
	.align		4
.L_529:
        /*0018*/ 	.byte	0x04, 0x17
        /*001a*/ 	.short	(.L_531 - .L_530)
.L_530:
        /*001c*/ 	.word	0x00000000
        /*0020*/ 	.short	0x0006
        /*0022*/ 	.short	0x002c
        /*0024*/ 	.byte	0x00, 0xf0, 0x11, 0x00


	//----- nvinfo : EIATTR_KPARAM_INFO
	.align		4
.L_531:
        /*0028*/ 	.byte	0x04, 0x17
        /*002a*/ 	.short	(.L_533 - .L_532)
.L_532:
        /*002c*/ 	.word	0x00000000
        /*0030*/ 	.short	0x0005
        /*0032*/ 	.short	0x0028
        /*0034*/ 	.byte	0x00, 0xf0, 0x11, 0x00


	//----- nvinfo : EIATTR_KPARAM_INFO
	.align		4
.L_533:
        /*0038*/ 	.byte	0x04, 0x17
        /*003a*/ 	.short	(.L_535 - .L_534)
.L_534:
        /*003c*/ 	.word	0x00000000
        /*0040*/ 	.short	0x0004
        /*0042*/ 	.short	0x0020
        /*0044*/ 	.byte	0x00, 0xf0, 0x21, 0x00


	//----- nvinfo : EIATTR_KPARAM_INFO
	.align		4
.L_535:
        /*0048*/ 	.byte	0x04, 0x17
        /*004a*/ 	.short	(.L_537 - .L_536)
.L_536:
        /*004c*/ 	.word	0x00000000
        /*0050*/ 	.short	0x0003
        /*0052*/ 	.short	0x0018
        /*0054*/ 	.byte	0x00, 0xf5, 0x21, 0x00


	//----- nvinfo : EIATTR_KPARAM_INFO
	.align		4
.L_537:
        /*0058*/ 	.byte	0x04, 0x17
        /*005a*/ 	.short	(.L_539 - .L_538)
.L_538:
        /*005c*/ 	.word	0x00000000
        /*0060*/ 	.short	0x0002
        /*0062*/ 	.short	0x0010
        /*0064*/ 	.byte	0x00, 0xf5, 0x21, 0x00


	//----- nvinfo : EIATTR_KPARAM_INFO
	.align		4
.L_539:
        /*0068*/ 	.byte	0x04, 0x17
        /*006a*/ 	.short	(.L_541 - .L_540)
.L_540:
        /*006c*/ 	.word	0x00000000
        /*0070*/ 	.short	0x0001
        /*0072*/ 	.short	0x0008
        /*0074*/ 	.byte	0x00, 0xf5, 0x21, 0x00


	//----- nvinfo : EIATTR_KPARAM_INFO
	.align		4
.L_541:
        /*0078*/ 	.byte	0x04, 0x17
        /*007a*/ 	.short	(.L_543 - .L_542)
.L_542:
        /*007c*/ 	.word	0x00000000
        /*0080*/ 	.short	0x0000
        /*0082*/ 	.short	0x0000
        /*0084*/ 	.byte	0x00, 0xf5, 0x21, 0x00


	//----- nvinfo : EIATTR_SPARSE_MMA_MASK
	.align		4
.L_543:
        /*0088*/ 	.byte	0x03, 0x50
        /*008a*/ 	.short	0x0000


	//----- nvinfo : EIATTR_MAXREG_COUNT
	.align		4
        /*008c*/ 	.byte	0x03, 0x1b
        /*008e*/ 	.short	0x00ff


	//----- nvinfo : EIATTR_NUM_BARRIERS
	.align		4
        /*0090*/ 	.byte	0x02, 0x4c
        /*0092*/ 	.byte	0x01
	.zero		1


	//----- nvinfo : EIATTR_MERCURY_ISA_VERSION
	.align		4
        /*0094*/ 	.byte	0x03, 0x5f
        /*0096*/ 	.short	0x0101


	//----- nvinfo : EIATTR_COOP_GROUP_MASK_REGIDS
	.align		4
        /*0098*/ 	.byte	0x04, 0x29
        /*009a*/ 	.short	(.L_545 - .L_544)


	//   ....[0]....
.L_544:
        /*009c*/ 	.word	0xffffffff


	//   ....[1]....
        /*00a0*/ 	.word	0xffffffff


	//   ....[2]....
        /*00a4*/ 	.word	0xffffffff


	//   ....[3]....
        /*00a8*/ 	.word	0xffffffff


	//   ....[4]....
        /*00ac*/ 	.word	0xffffffff


	//----- nvinfo : EIATTR_COOP_GROUP_INSTR_OFFSETS
	.align		4
.L_545:
        /*00b0*/ 	.byte	0x04, 0x28
        /*00b2*/ 	.short	(.L_547 - .L_546)


	//   ....[0]....
.L_546:
        /*00b4*/ 	.word	0x00002310


	//   ....[1]....
        /*00b8*/ 	.word	0x00002330


	//   ....[2]....
        /*00bc*/ 	.word	0x00002350


	//   ....[3]....
        /*00c0*/ 	.word	0x00002370


	//   ....[4]....
        /*00c4*/ 	.word	0x00002390


	//----- nvinfo : EIATTR_VRC_CTA_INIT_COUNT
	.align		4
.L_547:
        /*00c8*/ 	.byte	0x02, 0x4a
	.zero		1
	.zero		1


	//----- nvinfo : EIATTR_EXIT_INSTR_OFFSETS
	.align		4
        /*00cc*/ 	.byte	0x04, 0x1c
        /*00ce*/ 	.short	(.L_549 - .L_548)


	//   ....[0]....
.L_548:
        /*00d0*/ 	.word	0x00004460


	//   ....[1]....
        /*00d4*/ 	.word	0x000044e0


	//----- nvinfo : EIATTR_MAX_THREADS
	.align		4
.L_549:
        /*00d8*/ 	.byte	0x04, 0x05
        /*00da*/ 	.short	(.L_551 - .L_550)
.L_550:
        /*00dc*/ 	.word	0x00000100
        /*00e0*/ 	.word	0x00000001
        /*00e4*/ 	.word	0x00000001


	//----- nvinfo : EIATTR_CBANK_PARAM_SIZE
	.align		4
.L_551:
        /*00e8*/ 	.byte	0x03, 0x19
        /*00ea*/ 	.short	0x0031


	//----- nvinfo : EIATTR_PARAM_CBANK
	.align		4
        /*00ec*/ 	.byte	0x04, 0x0a
        /*00ee*/ 	.short	(.L_553 - .L_552)
	.align		4
.L_552:
        /*00f0*/ 	.word	index@(.nv.constant0._ZN3cub18CUB_300001_SM_10006detail10radix_sort31DeviceRadixSortSingleTileKernelINS1_5radix10policy_hubIfiyE10Policy1000ELNS0_9SortOrderE1EfiyNS1_21identity_decomposer_tEEEvPKT1_PSA_PKT2_PSE_T3_iiT4_)
        /*00f4*/ 	.short	0x0380
        /*00f6*/ 	.short	0x0031


	//----- nvinfo : EIATTR_SW_WAR
	.align		4
.L_553:
        /*00f8*/ 	.byte	0x04, 0x36
        /*00fa*/ 	.short	(.L_555 - .L_554)
.L_554:
        /*00fc*/ 	.word	0x00000008
.L_555:


//--------------------- .nv.info._ZN3cub18CUB_300001_SM_10006detail8for_each13static_kernelINS2_12policy_hub_t12policy_500_tElN6thrust24THRUST_300001_SM_1000_NS8cuda_cub10__tabulate7functorINS7_10device_ptrIiEENS7_6system6detail7generic6detail22compute_sequence_valueIivEElEEEEvT0_T1_ --------------------------
	.section	.nv.info._ZN3cub18CUB_300001_SM_10006detail8for_each13static_kernelINS2_12policy_hub_t12policy_500_tElN6thrust24THRUST_300001_SM_1000_NS8cuda_cub10__tabulate7functorINS7_10device_ptrIiEENS7_6system6detail7generic6detail22compute_sequence_valueIivEElEEEEvT0_T1_,"",@"SHT_CUDA_INFO"
	.sectionflags	@""
	.align	4


	//----- nvinfo : EIATTR_CUDA_API_VERSION
	.align		4
        /*0000*/ 	.byte	0x04, 0x37
        /*0002*/ 	.short	(.L_557 - .L_556)
.L_556:
        /*0004*/ 	.word	0x00000082


	//----- nvinfo : EIATTR_KPARAM_INFO
	.align		4
.L_557:
        /*0008*/ 	.byte	0x04, 0x17
        /*000a*/ 	.short	(.L_559 - .L_558)
.L_558:
        /*000c*/ 	.word	0x00000000
        /*0010*/ 	.short	0x0001
        /*0012*/ 	.short	0x0008
        /*0014*/ 	.byte	0x00, 0xf0, 0x41, 0x00


	//----- nvinfo : EIATTR_KPARAM_INFO
	.align		4
.L_559:
        /*0018*/ 	.byte	0x04, 0x17
        /*001a*/ 	.short	(.L_561 - .L_560)
.L_560:
        /*001c*/ 	.word	0x00000000
        /*0020*/ 	.short	0x0000
        /*0022*/ 	.short	0x0000
        /*0024*/ 	.byte	0x00, 0xf0, 0x21, 0x00


	//----- nvinfo : EIATTR_SPARSE_MMA_MASK
	.align		4
.L_561:
        /*0028*/ 	.byte	0x03, 0x50
        /*002a*/ 	.short	0x0000


	//----- nvinfo : EIATTR_MAXREG_COUNT
	.align		4
        /*002c*/ 	.byte	0x03, 0x1b
        /*002e*/ 	.short	0x00ff


	//----- nvinfo : EIATTR_MERCURY_ISA_VERSION
	.align		4
        /*0030*/ 	.byte	0x03, 0x5f
        /*0032*/ 	.short	0x0101


	//----- nvinfo : EIATTR_VRC_CTA_INIT_COUNT
	.align		4
        /*0034*/ 	.byte	0x02, 0x4a
	.zero		1
	.zero		1


	//----- nvinfo : EIATTR_EXIT_INSTR_OFFSETS
	.align		4
        /*0038*/ 	.byte	0x04, 0x1c
        /*003a*/ 	.short	(.L_563 - .L_562)


	//   ....[0]....
.L_562:
        /*003c*/ 	.word	0x00000160


	//   ....[1]....
        /*0040*/ 	.word	0x000002b0


	//   ....[2]....
        /*0044*/ 	.word	0x00000340


	//----- nvinfo : EIATTR_MAX_THREADS
	.align		4
.L_563:
        /*0048*/ 	.byte	0x04, 0x05
        /*004a*/ 	.short	(.L_565 - .L_564)
.L_564:
        /*004c*/ 	.word	0x00000100
        /*0050*/ 	.word	0x00000001
        /*0054*/ 	.word	0x00000001


	//----- nvinfo : EIATTR_CRS_STACK_SIZE
	.align		4
.L_565:
        /*0058*/ 	.byte	0x04, 0x1e
        /*005a*/ 	.short	(.L_567 - .L_566)
.L_566:
        /*005c*/ 	.word	0x00000000


	//----- nvinfo : EIATTR_CBANK_PARAM_SIZE
	.align		4
.L_567:
        /*0060*/ 	.byte	0x03, 0x19
        /*0062*/ 	.short	0x0018


	//----- nvinfo : EIATTR_PARAM_CBANK
	.align		4
        /*0064*/ 	.byte	0x04, 0x0a
        /*0066*/ 	.short	(.L_569 - .L_568)
	.align		4
.L_568:
        /*0068*/ 	.word	index@(.nv.constant0._ZN3cub18CUB_300001_SM_10006detail8for_each13static_kernelINS2_12policy_hub_t12policy_500_tElN6thrust24THRUST_300001_SM_1000_NS8cuda_cub10__tabulate7functorINS7_10device_ptrIiEENS7_6system6detail7generic6detail22compute_sequence_valueIivEElEEEEvT0_T1_)
        /*006c*/ 	.short	0x0380
        /*006e*/ 	.short	0x0018


	//----- nvinfo : EIATTR_SW_WAR
	.align		4
.L_569:
        /*0070*/ 	.byte	0x04, 0x36
        /*0072*/ 	.short	(.L_571 - .L_570)
.L_570:
        /*0074*/ 	.word	0x00000008
.L_571:


//--------------------- .nv.info._ZN3cub18CUB_300001_SM_10006detail11EmptyKernelIvEEvv --------------------------
	.section	.nv.info._ZN3cub18CUB_300001_SM_10006detail11EmptyKernelIvEEvv,"",@"SHT_CUDA_INFO"
	.sectionflags	@""
	.align	4


	//----- nvinfo : EIATTR_CUDA_API_VERSION
	.align		4
        /*0000*/ 	.byte	0x04, 0x37
        /*0002*/ 	.short	(.L_573 - .L_572)
.L_572:
        /*0004*/ 	.word	0x00000082


	//----- nvinfo : EIATTR_SPARSE_MMA_MASK
	.align		4
.L_573:
        /*0008*/ 	.byte	0x03, 0x50
        /*000a*/ 	.short	0x0000


	//----- nvinfo : EIATTR_MAXREG_COUNT
	.align		4
        /*000c*/ 	.byte	0x03, 0x1b
        /*000e*/ 	.short	0x00ff


	//----- nvinfo : EIATTR_MERCURY_ISA_VERSION
	.align		4
        /*0010*/ 	.byte	0x03, 0x5f
        /*0012*/ 	.short	0x0101


	//----- nvinfo : EIATTR_VRC_CTA_INIT_COUNT
	.align		4
        /*0014*/ 	.byte	0x02, 0x4a
	.zero		1
	.zero		1


	//----- nvinfo : EIATTR_EXIT_INSTR_OFFSETS
	.align		4
        /*0018*/ 	.byte	0x04, 0x1c
        /*001a*/ 	.short	(.L_575 - .L_574)


	//   ....[0]....
.L_574:
        /*001c*/ 	.word	0x00000010


	//----- nvinfo : EIATTR_SW_WAR
	.align		4
.L_575:
        /*0020*/ 	.byte	0x04, 0x36
        /*0022*/ 	.short	(.L_577 - .L_576)
.L_576:
        /*0024*/ 	.word	0x00000008
.L_577:


//--------------------- .nv.callgraph             --------------------------
	.section	.nv.callgraph,"",@"SHT_CUDA_CALLGRAPH"
	.align	4
	.sectionentsize	8
	.align		4
        /*0000*/ 	.word	0x00000000
	.align		4
        /*0004*/ 	.word	0xffffffff
	.align		4
        /*0008*/ 	.word	0x00000000
	.align		4
        /*000c*/ 	.word	0xfffffffe
	.align		4
        /*0010*/ 	.word	0x00000000
	.align		4
        /*0014*/ 	.word	0xfffffffd
	.align		4
        /*0018*/ 	.word	0x00000000
	.align		4
        /*001c*/ 	.word	0xfffffffc


//--------------------- .nv.constant4             --------------------------
	.section	.nv.constant4,"a",@progbits
	.align	8
	.align		8
.nv.constant4:
        /*0000*/ 	.dword	precalc_xorwow_matrix
	.align		8
        /*0008*/ 	.dword	precalc_xorwow_offset_matrix
	.align		8
        /*0010*/ 	.dword	mrg32k3aM1
	.align		8
        /*0018*/ 	.dword	mrg32k3aM2
	.align		8
        /*0020*/ 	.dword	mrg32k3aM1SubSeq
	.align		8
        /*0028*/ 	.dword	mrg32k3aM2SubSeq
	.align		8
        /*0030*/ 	.dword	mrg32k3aM1Seq
	.align		8
        /*0038*/ 	.dword	mrg32k3aM2Seq
	.align		8
        /*0040*/ 	.dword	_ZN34_INTERNAL_863bafe5_4_k_cu_88c843a04cuda3std3__45__cpo5beginE
	.align		8
        /*0048*/ 	.dword	_ZN34_INTERNAL_863bafe5_4_k_cu_88c843a04cuda3std3__45__cpo3endE
	.align		8
        /*0050*/ 	.dword	_ZN34_INTERNAL_863bafe5_4_k_cu_88c843a04cuda3std3__45__cpo6cbeginE
	.align		8
        /*0058*/ 	.dword	_ZN34_INTERNAL_863bafe5_4_k_cu_88c843a04cuda3std3__45__cpo4cendE
	.align		8
        /*0060*/ 	.dword	_ZN34_INTERNAL_863bafe5_4_k_cu_88c843a04cuda3std3__45__cpo6rbeginE
	.align		8
        /*0068*/ 	.dword	_ZN34_INTERNAL_863bafe5_4_k_cu_88c843a04cuda3std3__45__cpo4rendE
	.align		8
        /*0070*/ 	.dword	_ZN34_INTERNAL_863bafe5_4_k_cu_88c843a04cuda3std3__45__cpo7crbeginE
	.align		8
        /*0078*/ 	.dword	_ZN34_INTERNAL_863bafe5_4_k_cu_88c843a04cuda3std3__45__cpo5crendE
	.align		8
        /*0080*/ 	.dword	_ZN34_INTERNAL_863bafe5_4_k_cu_88c843a04cuda3std3__436_GLOBAL__N__863bafe5_4_k_cu_88c843a06ignoreE
	.align		8
        /*0088*/ 	.dword	_ZN34_INTERNAL_863bafe5_4_k_cu_88c843a04cuda3std3__419piecewise_constructE
	.align		8
        /*0090*/ 	.dword	_ZN34_INTERNAL_863bafe5_4_k_cu_88c843a04cuda3std3__48in_placeE
	.align		8
        /*0098*/ 	.dword	_ZN34_INTERNAL_863bafe5_4_k_cu_88c843a04cuda3std3__420unreachable_sentinelE
	.align		8
        /*00a0*/ 	.dword	_ZN34_INTERNAL_863bafe5_4_k_cu_88c843a04cuda3std3__47nulloptE
	.align		8
        /*00a8*/ 	.dword	_ZN34_INTERNAL_863bafe5_4_k_cu_88c843a04cuda3std3__48unexpectE
	.align		8
        /*00b0*/ 	.dword	_ZN34_INTERNAL_863bafe5_4_k_cu_88c843a04cuda3std6ranges3__45__cpo4swapE
	.align		8
        /*00b8*/ 	.dword	_ZN34_INTERNAL_863bafe5_4_k_cu_88c843a04cuda3std6ranges3__45__cpo9iter_moveE
	.align		8
        /*00c0*/ 	.dword	_ZN34_INTERNAL_863bafe5_4_k_cu_88c843a04cuda3std6ranges3__45__cpo5beginE
	.align		8
        /*00c8*/ 	.dword	_ZN34_INTERNAL_863bafe5_4_k_cu_88c843a04cuda3std6ranges3__45__cpo3endE
	.align		8
        /*00d0*/ 	.dword	_ZN34_INTERNAL_863bafe5_4_k_cu_88c843a04cuda3std6ranges3__45__cpo6cbeginE
	.align		8
        /*00d8*/ 	.dword	_ZN34_INTERNAL_863bafe5_4_k_cu_88c843a04cuda3std6ranges3__45__cpo4cendE
	.align		8
        /*00e0*/ 	.dword	_ZN34_INTERNAL_863bafe5_4_k_cu_88c843a04cuda3std6ranges3__45__cpo7advanceE
	.align		8
        /*00e8*/ 	.dword	_ZN34_INTERNAL_863bafe5_4_k_cu_88c843a04cuda3std6ranges3__45__cpo9iter_swapE
	.align		8
        /*00f0*/ 	.dword	_ZN34_INTERNAL_863bafe5_4_k_cu_88c843a04cuda3std6ranges3__45__cpo4nextE
	.align		8
        /*00f8*/ 	.dword	_ZN34_INTERNAL_863bafe5_4_k_cu_88c843a04cuda3std6ranges3__45__cpo4prevE
	.align		8
        /*0100*/ 	.dword	_ZN34_INTERNAL_863bafe5_4_k_cu_88c843a04cuda3std6ranges3__45__cpo4dataE
	.align		8
        /*0108*/ 	.dword	_ZN34_INTERNAL_863bafe5_4_k_cu_88c843a04cuda3std6ranges3__45__cpo5cdataE
	.align		8
        /*0110*/ 	.dword	_ZN34_INTERNAL_863bafe5_4_k_cu_88c843a04cuda3std6ranges3__45__cpo4sizeE
	.align		8
        /*0118*/ 	.dword	_ZN34_INTERNAL_863bafe5_4_k_cu_88c843a04cuda3std6ranges3__45__cpo5ssizeE
	.align		8
        /*0120*/ 	.dword	_ZN34_INTERNAL_863bafe5_4_k_cu_88c843a04cuda3std6ranges3__45__cpo8distanceE
	.align		8
        /*0128*/ 	.dword	_ZN34_INTERNAL_863bafe5_4_k_cu_88c843a06thrust24THRUST_300001_SM_1000_NS8cuda_cub3parE
	.align		8
        /*0130*/ 	.dword	_ZN34_INTERNAL_863bafe5_4_k_cu_88c843a06thrust24THRUST_300001_SM_1000_NS8cuda_cub10par_nosyncE
	.align		8
        /*0138*/ 	.dword	_ZN34_INTERNAL_863bafe5_4_k_cu_88c843a06thrust24THRUST_300001_SM_1000_NS6system6detail10sequential3seqE
	.align		8
        /*0140*/ 	.dword	_ZN34_INTERNAL_863bafe5_4_k_cu_88c843a06thrust24THRUST_300001_SM_1000_NS6system3cpp3parE
	.align		8
        /*0148*/ 	.dword	_ZN34_INTERNAL_863bafe5_4_k_cu_88c843a06thrust24THRUST_300001_SM_1000_NS12placeholders2_1E
	.align		8
        /*0150*/ 	.dword	_ZN34_INTERNAL_863bafe5_4_k_cu_88c843a06thrust24THRUST_300001_SM_1000_NS12placeholders2_2E
	.align		8
        /*0158*/ 	.dword	_ZN34_INTERNAL_863bafe5_4_k_cu_88c843a06thrust24THRUST_300001_SM_1000_NS12placeholders2_3E
	.align		8
        /*0160*/ 	.dword	_ZN34_INTERNAL_863bafe5_4_k_cu_88c843a06thrust24THRUST_300001_SM_1000_NS12placeholders2_4E
	.align		8
        /*0168*/ 	.dword	_ZN34_INTERNAL_863bafe5_4_k_cu_88c843a06thrust24THRUST_300001_SM_1000_NS12placeholders2_5E
	.align		8
        /*0170*/ 	.dword	_ZN34_INTERNAL_863bafe5_4_k_cu_88c843a06thrust24THRUST_300001_SM_1000_NS12placeholders2_6E
	.align		8
        /*0178*/ 	.dword	_ZN34_INTERNAL_863bafe5_4_k_cu_88c843a06thrust24THRUST_300001_SM_1000_NS12placeholders2_7E
	.align		8
        /*0180*/ 	.dword	_ZN34_INTERNAL_863bafe5_4_k_cu_88c843a06thrust24THRUST_300001_SM_1000_NS12placeholders2_8E
	.align		8
        /*0188*/ 	.dword	_ZN34_INTERNAL_863bafe5_4_k_cu_88c843a06thrust24THRUST_300001_SM_1000_NS12placeholders2_9E
	.align		8
        /*0190*/ 	.dword	_ZN34_INTERNAL_863bafe5_4_k_cu_88c843a06thrust24THRUST_300001_SM_1000_NS12placeholders3_10E
	.align		8
        /*0198*/ 	.dword	_ZN34_INTERNAL_863bafe5_4_k_cu_88c843a06thrust24THRUST_300001_SM_1000_NS3seqE
	.align		8
        /*01a0*/ 	.dword	_ZN34_INTERNAL_863bafe5_4_k_cu_88c843a06thrust24THRUST_300001_SM_1000_NS6deviceE


//--------------------- .nv.constant3             --------------------------
	.section	.nv.constant3,"a",@progbits
	.align	8
.nv.constant3:
	.type		__cr_lgamma_table,@object
	.size		__cr_lgamma_table,(.L_8 - __cr_lgamma_table)
__cr_lgamma_table:
        /*0000*/ 	.byte	0x00, 0x00, 0x00, 0x00, 0x00, 0x00, 0x00, 0x00, 0x00, 0x00, 0x00, 0x00, 0x00, 0x00, 0x00, 0x00
        /*0010*/ 	.byte	0xef, 0x39, 0xfa, 0xfe, 0x42, 0x2e, 0xe6, 0x3f, 0x02, 0x20, 0x2a, 0xfa, 0x0b, 0xab, 0xfc, 0x3f
        /*0020*/ 	.byte	0xf9, 0x2c, 0x92, 0x7c, 0xa7, 0x6c, 0x09, 0x40, 0xc9, 0x79, 0x44, 0x3c, 0x64, 0x26, 0x13, 0x40
        /*0030*/ 	.byte	0xca, 0x01, 0xcf, 0x3a, 0x27, 0x51, 0x1a, 0x40, 0x30, 0xcc, 0x2d, 0xf3, 0xe1, 0x0c, 0x21, 0x40
        /*0040*/ 	.byte	0x0d, 0xb7, 0xfc, 0x82, 0x8e, 0x35, 0x25, 0x40
.L_8:


//--------------------- .text._ZN7cuda_nn17layer_norm_kernelEPfPKfS2_iiS0_ --------------------------
	.section	.text._ZN7cuda_nn17layer_norm_kernelEPfPKfS2_iiS0_,"ax",@progbits
	.align	128
        .global         _ZN7cuda_nn17layer_norm_kernelEPfPKfS2_iiS0_
        .type           _ZN7cuda_nn17layer_norm_kernelEPfPKfS2_iiS0_,@function
        .size           _ZN7cuda_nn17layer_norm_kernelEPfPKfS2_iiS0_,(.L_x_601 - _ZN7cuda_nn17layer_norm_kernelEPfPKfS2_iiS0_)
        .other          _ZN7cuda_nn17layer_norm_kernelEPfPKfS2_iiS0_,@"STO_CUDA_ENTRY STV_DEFAULT"
_ZN7cuda_nn17layer_norm_kernelEPfPKfS2_iiS0_:
.text._ZN7cuda_nn17layer_norm_kernelEPfPKfS2_iiS0_:
[----:B------:R-:W-:Y:S08]  /*0000*/  LDC R1, c[0x0][0x37c] ;  /* 0x0000df00ff017b82 */ /* 0x000ff00000000800 */
[----:B------:R-:W0:Y:S08]  /*0010*/  S2UR UR4, SR_CTAID.X ;  /* 0x00000000000479c3 */ /* 0x000e300000002500 */
[----:B------:R-:W0:Y:S02]  /*0020*/  LDC R0, c[0x0][0x398] ;  /* 0x0000e600ff007b82 */ /* 0x000e240000000800 */
[----:B0-----:R-:W-:-:S13]  /*0030*/  ISETP.LE.AND P0, PT, R0, UR4, PT ;  /* 0x0000000400007c0c */ /* 0x001fda000bf03270 */
[----:B------:R-:W-:Y:S05]  /*0040*/  @P0 EXIT ;  /* 0x000000000000094d */ /* 0x000fea0003800000 */
[----:B------:R-:W0:Y:S01]  /*0050*/  S2R R11, SR_TID.X ;  /* 0x00000000000b7919 */ /* 0x000e220000002100 */
[----:B------:R-:W1:Y:S01]  /*0060*/  LDC R8, c[0x0][0x39c] ;  /* 0x0000e700ff087b82 */ /* 0x000e620000000800 */
[----:B------:R-:W2:Y:S01]  /*0070*/  LDCU.64 UR8, c[0x0][0x358] ;  /* 0x00006b00ff0877ac */ /* 0x000ea20008000a00 */
[----:B------:R-:W-:Y:S01]  /*0080*/  BSSY.RECONVERGENT B0, `(.L_x_0) ;  /* 0x0000010000007945 */ /* 0x000fe20003800200 */
[----:B------:R-:W-:-:S05]  /*0090*/  IMAD.MOV.U32 R3, RZ, RZ, RZ ;  /* 0x000000ffff037224 */ /* 0x000fca00078e00ff */
[----:B------:R-:W3:Y:S01]  /*00a0*/  LDC.64 R4, c[0x0][0x380] ;  /* 0x0000e000ff047b82 */ /* 0x000ee20000000a00 */
[----:B-1----:R-:W-:Y:S01]  /*00b0*/  IMAD R2, R8, UR4, RZ ;  /* 0x0000000408027c24 */ /* 0x002fe2000f8e02ff */
[----:B0-----:R-:W-:-:S03]  /*00c0*/  ISETP.GE.AND P0, PT, R11, R8, PT ;  /* 0x000000080b00720c */ /* 0x001fc60003f06270 */
[----:B---3--:R-:W-:-:S10]  /*00d0*/  IMAD.WIDE R4, R2, 0x4, R4 ;  /* 0x0000000402047825 */ /* 0x008fd400078e0204 */
[----:B--2---:R-:W-:Y:S05]  /*00e0*/  @P0 BRA `(.L_x_1) ;  /* 0x0000000000240947 */ /* 0x004fea0003800000 */
[----:B------:R-:W0:Y:S01]  /*00f0*/  LDC R0, c[0x0][0x360] ;  /* 0x0000d800ff007b82 */ /* 0x000e220000000800 */
[----:B------:R-:W-:Y:S02]  /*0100*/  IMAD.MOV.U32 R3, RZ, RZ, RZ ;  /* 0x000000ffff037224 */ /* 0x000fe400078e00ff */
[----:B------:R-:W-:-:S07]  /*0110*/  IMAD.MOV.U32 R9, RZ, RZ, R11 ;  /* 0x000000ffff097224 */ /* 0x000fce00078e000b */
.L_x_2:
[----:B------:R-:W-:-:S06]  /*0120*/  IMAD.WIDE R6, R9, 0x4, R4 ;  /* 0x0000000409067825 */ /* 0x000fcc00078e0204 */
[----:B------:R-:W2:Y:S01]  /*0130*/  LDG.E R6, desc[UR8][R6.64] ;  /* 0x0000000806067981 */ /* 0x000ea2000c1e1900 */
[----:B0-----:R-:W-:-:S04]  /*0140*/  IADD3 R9, PT, PT, R0, R9, RZ ;  /* 0x0000000900097210 */ /* 0x001fc80007ffe0ff */
[----:B------:R-:W-:Y:S01]  /*0150*/  ISETP.GE.AND P0, PT, R9, R8, PT ;  /* 0x000000080900720c */ /* 0x000fe20003f06270 */
[----:B--2---:R-:W-:-:S12]  /*0160*/  FADD R3, R6, R3 ;  /* 0x0000000306037221 */ /* 0x004fd80000000000 */
[----:B------:R-:W-:Y:S05]  /*0170*/  @!P0 BRA `(.L_x_2) ;  /* 0xfffffffc00e88947 */ /* 0x000fea000383ffff */
.L_x_1:
[----:B------:R-:W-:Y:S05]  /*0180*/  BSYNC.RECONVERGENT B0 ;  /* 0x0000000000007941 */ /* 0x000fea0003800200 */
.L_x_0:
[----:B------:R-:W0:Y:S01]  /*0190*/  S2UR UR5, SR_CgaCtaId ;  /* 0x00000000000579c3 */ /* 0x000e220000008800 */
[----:B------:R-:W-:Y:S01]  /*01a0*/  UMOV UR4, 0x400 ;  /* 0x0000040000047882 */ /* 0x000fe20000000000 */
[----:B------:R-:W1:Y:S02]  /*01b0*/  LDCU UR6, c[0x0][0x360] ;  /* 0x00006c00ff0677ac */ /* 0x000e640008000800 */
[----:B-1----:R-:W-:Y:S02]  /*01c0*/  UISETP.GE.U32.AND UP0, UPT, UR6, 0x2, UPT ;  /* 0x000000020600788c */ /* 0x002fe4000bf06070 */
[----:B0-----:R-:W-:-:S06]  /*01d0*/  ULEA UR4, UR5, UR4, 0x18 ;  /* 0x0000000405047291 */ /* 0x001fcc000f8ec0ff */
[----:B------:R-:W-:-:S05]  /*01e0*/  LEA R6, R11, UR4, 0x2 ;  /* 0x000000040b067c11 */ /* 0x000fca000f8e10ff */
[----:B------:R0:W-:Y:S01]  /*01f0*/  STS [R6], R3 ;  /* 0x0000000306007388 */ /* 0x0001e20000000800 */
[----:B------:R-:W-:Y:S06]  /*0200*/  BAR.SYNC.DEFER_BLOCKING 0x0 ;  /* 0x0000000000007b1d */ /* 0x000fec0000010000 */
[----:B------:R-:W-:Y:S05]  /*0210*/  BRA.U !UP0, `(.L_x_3) ;  /* 0x0000000108307547 */ /* 0x000fea000b800000 */
[----:B------:R-:W-:-:S07]  /*0220*/  IMAD.U32 R0, RZ, RZ, UR6 ;  /* 0x00000006ff007e24 */ /* 0x000fce000f8e00ff */
.L_x_4:
[----:B------:R-:W-:-:S04]  /*0230*/  SHF.R.U32.HI R9, RZ, 0x1, R0 ;  /* 0x00000001ff097819 */ /* 0x000fc80000011600 */
[----:B------:R-:W-:-:S13]  /*0240*/  ISETP.GE.U32.AND P0, PT, R11, R9, PT ;  /* 0x000000090b00720c */ /* 0x000fda0003f06070 */
[----:B0-----:R-:W-:Y:S01]  /*0250*/  @!P0 IMAD R3, R9, 0x4, R6 ;  /* 0x0000000409038824 */ /* 0x001fe200078e0206 */
[----:B------:R-:W-:Y:S05]  /*0260*/  @!P0 LDS R8, [R6] ;  /* 0x0000000006088984 */ /* 0x000fea0000000800 */
[----:B------:R-:W0:Y:S02]  /*0270*/  @!P0 LDS R3, [R3] ;  /* 0x0000000003038984 */ /* 0x000e240000000800 */
[----:B0-----:R-:W-:-:S05]  /*0280*/  @!P0 FADD R7, R3, R8 ;  /* 0x0000000803078221 */ /* 0x001fca0000000000 */
[----:B------:R1:W-:Y:S01]  /*0290*/  @!P0 STS [R6], R7 ;  /* 0x0000000706008388 */ /* 0x0003e20000000800 */
[----:B------:R-:W-:Y:S01]  /*02a0*/  BAR.SYNC.DEFER_BLOCKING 0x0 ;  /* 0x0000000000007b1d */ /* 0x000fe20000010000 */
[----:B------:R-:W-:Y:S01]  /*02b0*/  ISETP.GT.U32.AND P0, PT, R0, 0x3, PT ;  /* 0x000000030000780c */ /* 0x000fe20003f04070 */
[----:B------:R-:W-:-:S12]  /*02c0*/  IMAD.MOV.U32 R0, RZ, RZ, R9 ;  /* 0x000000ffff007224 */ /* 0x000fd800078e0009 */
[----:B-1----:R-:W-:Y:S05]  /*02d0*/  @P0 BRA `(.L_x_4) ;  /* 0xfffffffc00d40947 */ /* 0x002fea000383ffff */
.L_x_3:
[----:B------:R-:W1:Y:S01]  /*02e0*/  S2UR UR5, SR_CgaCtaId ;  /* 0x00000000000579c3 */ /* 0x000e620000008800 */
[----:B------:R-:W-:Y:S02]  /*02f0*/  UMOV UR4, 0x400 ;  /* 0x0000040000047882 */ /* 0x000fe40000000000 */
[----:B-1----:R-:W-:Y:S01]  /*0300*/  ULEA UR4, UR5, UR4, 0x18 ;  /* 0x0000000405047291 */ /* 0x002fe2000f8ec0ff */
[----:B------:R-:W0:Y:S08]  /*0310*/  LDCU UR5, c[0x0][0x39c] ;  /* 0x00007380ff0577ac */ /* 0x000e300008000800 */
[----:B------:R-:W1:Y:S01]  /*0320*/  LDS R0, [UR4] ;  /* 0x00000004ff007984 */ /* 0x000e620008000800 */
[----:B0-----:R-:W-:-:S02]  /*0330*/  I2FP.F32.S32 R3, UR5 ;  /* 0x0000000500037c45 */ /* 0x001fc40008201400 */
[----:B------:R-:W-:Y:S02]  /*0340*/  ISETP.GE.AND P2, PT, R11, UR5, PT ;  /* 0x000000050b007c0c */ /* 0x000fe4000bf46270 */
[----:B------:R-:W0:Y:S02]  /*0350*/  MUFU.RCP R8, R3 ;  /* 0x0000000300087308 */ /* 0x000e240000001000 */
[----:B0-----:R-:W-:-:S04]  /*0360*/  FFMA R7, -R3, R8, 1 ;  /* 0x3f80000003077423 */ /* 0x001fc80000000108 */
[----:B------:R-:W-:Y:S02]  /*0370*/  FFMA R7, R8, R7, R8 ;  /* 0x0000000708077223 */ /* 0x000fe40000000008 */
[----:B-1----:R-:W0:Y:S02]  /*0380*/  FCHK P0, R0, R3 ;  /* 0x0000000300007302 */ /* 0x002e240000000000 */
[----:B------:R-:W-:-:S04]  /*0390*/  FFMA R10, R0, R7, RZ ;  /* 0x00000007000a7223 */ /* 0x000fc800000000ff */
[----:B------:R-:W-:-:S04]  /*03a0*/  FFMA R8, -R3, R10, R0 ;  /* 0x0000000a03087223 */ /* 0x000fc80000000100 */
[----:B------:R-:W-:Y:S01]  /*03b0*/  FFMA R10, R7, R8, R10 ;  /* 0x00000008070a7223 */ /* 0x000fe2000000000a */
[----:B0-----:R-:W-:Y:S06]  /*03c0*/  @!P0 BRA `(.L_x_5) ;  /* 0x00000000000c8947 */ /* 0x001fec0003800000 */
[----:B------:R-:W-:-:S07]  /*03d0*/  MOV R12, 0x3f0 ;  /* 0x000003f0000c7802 */ /* 0x000fce0000000f00 */
[----:B------:R-:W-:Y:S05]  /*03e0*/  CALL.REL.NOINC `($__internal_1_$__cuda_sm3x_div_rn_noftz_f32_slowpath) ;  /* 0x0000000400e47944 */ /* 0x000fea0003c00000 */
[----:B------:R-:W-:-:S07]  /*03f0*/  MOV R10, R0 ;  /* 0x00000000000a7202 */ /* 0x000fce0000000f00 */
.L_x_5:
[----:B------:R-:W0:Y:S01]  /*0400*/  LDCU UR4, c[0x0][0x39c] ;  /* 0x00007380ff0477ac */ /* 0x000e220008000800 */
[----:B------:R-:W-:Y:S01]  /*0410*/  BSSY.RECONVERGENT B0, `(.L_x_6) ;  /* 0x000000c000007945 */ /* 0x000fe20003800200 */
[----:B------:R-:W-:-:S03]  /*0420*/  IMAD.MOV.U32 R7, RZ, RZ, RZ ;  /* 0x000000ffff077224 */ /* 0x000fc600078e00ff */
[----:B------:R-:W-:Y:S05]  /*0430*/  @P2 BRA `(.L_x_7) ;  /* 0x0000000000242947 */ /* 0x000fea0003800000 */
[----:B------:R-:W-:Y:S01]  /*0440*/  IMAD.MOV.U32 R7, RZ, RZ, RZ ;  /* 0x000000ffff077224 */ /* 0x000fe200078e00ff */
[----:B------:R-:W-:-:S07]  /*0450*/  MOV R13, R11 ;  /* 0x0000000b000d7202 */ /* 0x000fce0000000f00 */
.L_x_8:
[----:B------:R-:W-:-:S06]  /*0460*/  IMAD.WIDE R8, R13, 0x4, R4 ;  /* 0x000000040d087825 */ /* 0x000fcc00078e0204 */
[----:B------:R-:W2:Y:S01]  /*0470*/  LDG.E R9, desc[UR8][R8.64] ;  /* 0x0000000808097981 */ /* 0x000ea2000c1e1900 */
[----:B------:R-:W-:-:S05]  /*0480*/  VIADD R13, R13, UR6 ;  /* 0x000000060d0d7c36 */ /* 0x000fca0008000000 */
[----:B0-----:R-:W-:Y:S01]  /*0490*/  ISETP.GE.AND P0, PT, R13, UR4, PT ;  /* 0x000000040d007c0c */ /* 0x001fe2000bf06270 */
[----:B--2---:R-:W-:-:S04]  /*04a0*/  FADD R0, R9, -R10 ;  /* 0x8000000a09007221 */ /* 0x004fc80000000000 */
[----:B------:R-:W-:-:S08]  /*04b0*/  FFMA R7, R0, R0, R7 ;  /* 0x0000000000077223 */ /* 0x000fd00000000007 */
[----:B------:R-:W-:Y:S05]  /*04c0*/  @!P0 BRA `(.L_x_8) ;  /* 0xfffffffc00e48947 */ /* 0x000fea000383ffff */
.L_x_7:
[----:B0-----:R-:W-:Y:S05]  /*04d0*/  BSYNC.RECONVERGENT B0 ;  /* 0x0000000000007941 */ /* 0x001fea0003800200 */
.L_x_6:
[----:B------:R0:W-:Y:S01]  /*04e0*/  STS [R6], R7 ;  /* 0x0000000706007388 */ /* 0x0001e20000000800 */
[----:B------:R-:W-:Y:S01]  /*04f0*/  UISETP.GE.U32.AND UP0, UPT, UR6, 0x2, UPT ;  /* 0x000000020600788c */ /* 0x000fe2000bf06070 */
[----:B------:R-:W-:Y:S08]  /*0500*/  BAR.SYNC.DEFER_BLOCKING 0x0 ;  /* 0x0000000000007b1d */ /* 0x000ff00000010000 */
[----:B0-----:R-:W-:Y:S05]  /*0510*/  BRA.U !UP0, `(.L_x_9) ;  /* 0x0000000108307547 */ /* 0x001fea000b800000 */
[----:B------:R-:W-:-:S07]  /*0520*/  IMAD.U32 R0, RZ, RZ, UR6 ;  /* 0x00000006ff007e24 */ /* 0x000fce000f8e00ff */
.L_x_10:
[----:B------:R-:W-:-:S04]  /*0530*/  SHF.R.U32.HI R12, RZ, 0x1, R0 ;  /* 0x00000001ff0c7819 */ /* 0x000fc80000011600 */
[----:B------:R-:W-:-:S13]  /*0540*/  ISETP.GE.U32.AND P0, PT, R11, R12, PT ;  /* 0x0000000c0b00720c */ /* 0x000fda0003f06070 */
[----:B------:R-:W-:Y:S01]  /*0550*/  @!P0 LEA R7, R12, R6, 0x2 ;  /* 0x000000060c078211 */ /* 0x000fe200078e10ff */
[----:B------:R-:W-:Y:S05]  /*0560*/  @!P0 LDS R8, [R6] ;  /* 0x0000000006088984 */ /* 0x000fea0000000800 */
[----:B------:R-:W0:Y:S02]  /*0570*/  @!P0 LDS R7, [R7] ;  /* 0x0000000007078984 */ /* 0x000e240000000800 */
[----:B0-----:R-:W-:-:S05]  /*0580*/  @!P0 FADD R9, R7, R8 ;  /* 0x0000000807098221 */ /* 0x001fca0000000000 */
[----:B------:R0:W-:Y:S01]  /*0590*/  @!P0 STS [R6], R9 ;  /* 0x0000000906008388 */ /* 0x0001e20000000800 */
[----:B------:R-:W-:Y:S01]  /*05a0*/  BAR.SYNC.DEFER_BLOCKING 0x0 ;  /* 0x0000000000007b1d */ /* 0x000fe20000010000 */
[----:B------:R-:W-:Y:S01]  /*05b0*/  ISETP.GT.U32.AND P0, PT, R0, 0x3, PT ;  /* 0x000000030000780c */ /* 0x000fe20003f04070 */
[----:B------:R-:W-:-:S12]  /*05c0*/  IMAD.MOV.U32 R0, RZ, RZ, R12 ;  /* 0x000000ffff007224 */ /* 0x000fd800078e000c */
[----:B0-----:R-:W-:Y:S05]  /*05d0*/  @P0 BRA `(.L_x_10) ;  /* 0xfffffffc00d40947 */ /* 0x001fea000383ffff */
.L_x_9:
[----:B------:R-:W0:Y:S02]  /*05e0*/  LDCU UR4, c[0x0][0x39c] ;  /* 0x00007380ff0477ac */ /* 0x000e240008000800 */
[----:B0-----:R-:W-:-:S13]  /*05f0*/  ISETP.GE.AND P0, PT, R11, UR4, PT ;  /* 0x000000040b007c0c */ /* 0x001fda000bf06270 */
[----:B------:R-:W-:Y:S05]  /*0600*/  @P0 EXIT ;  /* 0x000000000000094d */ /* 0x000fea0003800000 */
[----:B------:R-:W0:Y:S01]  /*0610*/  S2UR UR5, SR_CgaCtaId ;  /* 0x00000000000579c3 */ /* 0x000e220000008800 */
[----:B------:R-:W-:Y:S01]  /*0620*/  UMOV UR4, 0x400 ;  /* 0x0000040000047882 */ /* 0x000fe20000000000 */
[----:B------:R-:W1:Y:S02]  /*0630*/  MUFU.RCP R0, R3 ;  /* 0x0000000300007308 */ /* 0x000e640000001000 */
[----:B-1----:R-:W-:-:S04]  /*0640*/  FFMA R7, -R3, R0, 1 ;  /* 0x3f80000003077423 */ /* 0x002fc80000000100 */
[----:B------:R-:W-:Y:S01]  /*0650*/  FFMA R0, R0, R7, R0 ;  /* 0x0000000700007223 */ /* 0x000fe20000000000 */
[----:B0-----:R-:W-:-:S09]  /*0660*/  ULEA UR4, UR5, UR4, 0x18 ;  /* 0x0000000405047291 */ /* 0x001fd2000f8ec0ff */
[----:B------:R-:W0:Y:S02]  /*0670*/  LDS R6, [UR4] ;  /* 0x00000004ff067984 */ /* 0x000e240008000800 */
[----:B0-----:R-:W0:Y:S01]  /*0680*/  FCHK P0, R6, R3 ;  /* 0x0000000306007302 */ /* 0x001e220000000000 */
[----:B------:R-:W-:-:S04]  /*0690*/  FFMA R7, R0, R6, RZ ;  /* 0x0000000600077223 */ /* 0x000fc800000000ff */
[----:B------:R-:W-:-:S04]  /*06a0*/  FFMA R8, -R3, R7, R6 ;  /* 0x0000000703087223 */ /* 0x000fc80000000106 */
[----:B------:R-:W-:Y:S01]  /*06b0*/  FFMA R0, R0, R8, R7 ;  /* 0x0000000800007223 */ /* 0x000fe20000000007 */
[----:B0-----:R-:W-:Y:S06]  /*06c0*/  @!P0 BRA `(.L_x_11) ;  /* 0x00000000000c8947 */ /* 0x001fec0003800000 */
[----:B------:R-:W-:Y:S01]  /*06d0*/  IMAD.MOV.U32 R0, RZ, RZ, R6 ;  /* 0x000000ffff007224 */ /* 0x000fe200078e0006 */
[----:B------:R-:W-:-:S07]  /*06e0*/  MOV R12, 0x700 ;  /* 0x00000700000c7802 */ /* 0x000fce0000000f00 */
[----:B------:R-:W-:Y:S05]  /*06f0*/  CALL.REL.NOINC `($__internal_1_$__cuda_sm3x_div_rn_noftz_f32_slowpath) ;  /* 0x0000000400207944 */ /* 0x000fea0003c00000 */
.L_x_11:
[----:B------:R-:W-:Y:S01]  /*0700*/  FADD R0, R0, 9.9999997473787516356e-06 ;  /* 0x3727c5ac00007421 */ /* 0x000fe20000000000 */
[----:B------:R-:W0:Y:S01]  /*0710*/  LDC.64 R8, c[0x0][0x388] ;  /* 0x0000e200ff087b82 */ /* 0x000e220000000a00 */
[----:B------:R-:W1:Y:S01]  /*0720*/  LDCU UR7, c[0x0][0x39c] ;  /* 0x00007380ff0777ac */ /* 0x000e620008000800 */
[----:B------:R-:W-:Y:S01]  /*0730*/  BSSY.RECONVERGENT B0, `(.L_x_12) ;  /* 0x000000e000007945 */ /* 0x000fe20003800200 */
[----:B------:R2:W3:Y:S01]  /*0740*/  MUFU.RSQ R13, R0 ;  /* 0x00000000000d7308 */ /* 0x0004e20000001400 */
[----:B------:R-:W-:Y:S01]  /*0750*/  IADD3 R3, PT, PT, R0, -0xd000000, RZ ;  /* 0xf300000000037810 */ /* 0x000fe20007ffe0ff */
[----:B------:R-:W4:Y:S03]  /*0760*/  LDCU.64 UR4, c[0x0][0x3a0] ;  /* 0x00007400ff0477ac */ /* 0x000f260008000a00 */
[----:B------:R-:W0:Y:S01]  /*0770*/  LDC.64 R6, c[0x0][0x390] ;  /* 0x0000e400ff067b82 */ /* 0x000e220000000a00 */
[----:B------:R-:W-:-:S13]  /*0780*/  ISETP.GT.U32.AND P0, PT, R3, 0x727fffff, PT ;  /* 0x727fffff0300780c */ /* 0x000fda0003f04070 */
[----:B-123--:R-:W-:Y:S05]  /*0790*/  @!P0 BRA `(.L_x_13) ;  /* 0x00000000000c8947 */ /* 0x00efea0003800000 */
[----:B------:R-:W-:-:S07]  /*07a0*/  MOV R16, 0x7c0 ;  /* 0x000007c000107802 */ /* 0x000fce0000000f00 */
[----:B0---4-:R-:W-:Y:S05]  /*07b0*/  CALL.REL.NOINC `($__internal_0_$__cuda_sm20_sqrt_rn_f32_slowpath) ;  /* 0x0000000000987944 */ /* 0x011fea0003c00000 */
[----:B------:R-:W-:Y:S05]  /*07c0*/  BRA `(.L_x_14) ;  /* 0x0000000000107947 */ /* 0x000fea0003800000 */
.L_x_13:
[----:B------:R-:W-:Y:S01]  /*07d0*/  FMUL.FTZ R3, R0, R13 ;  /* 0x0000000d00037220 */ /* 0x000fe20000410000 */
[----:B------:R-:W-:-:S03]  /*07e0*/  FMUL.FTZ R12, R13, 0.5 ;  /* 0x3f0000000d0c7820 */ /* 0x000fc60000410000 */
[----:B------:R-:W-:-:S04]  /*07f0*/  FFMA R0, -R3, R3, R0 ;  /* 0x0000000303007223 */ /* 0x000fc80000000100 */
[----:B------:R-:W-:-:S07]  /*0800*/  FFMA R3, R0, R12, R3 ;  /* 0x0000000c00037223 */ /* 0x000fce0000000003 */
.L_x_14:
[----:B----4-:R-:W-:Y:S05]  /*0810*/  BSYNC.RECONVERGENT B0 ;  /* 0x0000000000007941 */ /* 0x010fea0003800200 */
.L_x_12:
[----:B-1----:R-:W-:-:S04]  /*0820*/  IMAD.WIDE R16, R11, 0x4, R4 ;  /* 0x000000040b107825 */ /* 0x002fc800078e0204 */
[----:B0-----:R-:W-:Y:S02]  /*0830*/  IMAD.WIDE R14, R11, 0x4, R8 ;  /* 0x000000040b0e7825 */ /* 0x001fe400078e0208 */
[----:B------:R-:W2:Y:S04]  /*0840*/  LDG.E R17, desc[UR8][R16.64] ;  /* 0x0000000810117981 */ /* 0x000ea8000c1e1900 */
[----:B------:R-:W3:Y:S01]  /*0850*/  LDG.E R0, desc[UR8][R14.64] ;  /* 0x000000080e007981 */ /* 0x000ee2000c1e1900 */
[----:B------:R-:W0:Y:S01]  /*0860*/  MUFU.RCP R12, R3 ;  /* 0x00000003000c7308 */ /* 0x000e220000001000 */
[----:B------:R-:W-:Y:S01]  /*0870*/  BSSY.RECONVERGENT B0, `(.L_x_15) ;  /* 0x000000e000007945 */ /* 0x000fe20003800200 */
[----:B0-----:R-:W-:-:S04]  /*0880*/  FFMA R19, -R3, R12, 1 ;  /* 0x3f80000003137423 */ /* 0x001fc8000000010c */
[----:B------:R-:W-:Y:S01]  /*0890*/  FFMA R19, R12, R19, R12 ;  /* 0x000000130c137223 */ /* 0x000fe2000000000c */
[----:B--2---:R-:W-:-:S04]  /*08a0*/  FADD R13, R17, -R10 ;  /* 0x8000000a110d7221 */ /* 0x004fc80000000000 */
[----:B---3--:R-:W-:Y:S01]  /*08b0*/  FMUL R0, R0, R13 ;  /* 0x0000000d00007220 */ /* 0x008fe20000400000 */
[----:B------:R-:W-:-:S03]  /*08c0*/  SHF.R.S32.HI R13, RZ, 0x1f, R11 ;  /* 0x0000001fff0d7819 */ /* 0x000fc6000001140b */
[----:B------:R-:W0:Y:S01]  /*08d0*/  FCHK P0, R0, R3 ;  /* 0x0000000300007302 */ /* 0x000e220000000000 */
[----:B------:R-:W-:-:S04]  /*08e0*/  FFMA R12, R0, R19, RZ ;  /* 0x00000013000c7223 */ /* 0x000fc800000000ff */
[----:B------:R-:W-:-:S04]  /*08f0*/  FFMA R18, -R3, R12, R0 ;  /* 0x0000000c03127223 */ /* 0x000fc80000000100 */
[----:B------:R-:W-:Y:S01]  /*0900*/  FFMA R18, R19, R18, R12 ;  /* 0x0000001213127223 */ /* 0x000fe2000000000c */
[----:B0-----:R-:W-:Y:S06]  /*0910*/  @!P0 BRA `(.L_x_16) ;  /* 0x00000000000c8947 */ /* 0x001fec0003800000 */
[----:B------:R-:W-:-:S07]  /*0920*/  MOV R12, 0x940 ;  /* 0x00000940000c7802 */ /* 0x000fce0000000f00 */
[----:B------:R-:W-:Y:S05]  /*0930*/  CALL.REL.NOINC `($__internal_1_$__cuda_sm3x_div_rn_noftz_f32_slowpath) ;  /* 0x0000000000907944 */ /* 0x000fea0003c00000 */
[----:B------:R-:W-:-:S07]  /*0940*/  IMAD.MOV.U32 R18, RZ, RZ, R0 ;  /* 0x000000ffff127224 */ /* 0x000fce00078e0000 */
.L_x_16:
[----:B------:R-:W-:Y:S05]  /*0950*/  BSYNC.RECONVERGENT B0 ;  /* 0x0000000000007941 */ /* 0x000fea0003800200 */
.L_x_15:
[----:B------:R-:W-:-:S06]  /*0960*/  IMAD.WIDE R14, R11, 0x4, R6 ;  /* 0x000000040b0e7825 */ /* 0x000fcc00078e0206 */
[----:B------:R-:W2:Y:S01]  /*0970*/  LDG.E R15, desc[UR8][R14.64] ;  /* 0x000000080e0f7981 */ /* 0x000ea2000c1e1900 */
[----:B------:R-:W-:Y:S01]  /*0980*/  IADD3 R0, P0, PT, R2, R11, RZ ;  /* 0x0000000b02007210 */ /* 0x000fe20007f1e0ff */
[----:B------:R-:W-:-:S03]  /*0990*/  VIADD R11, R11, UR6 ;  /* 0x000000060b0b7c36 */ /* 0x000fc60008000000 */
[----:B------:R-:W-:Y:S02]  /*09a0*/  LEA.HI.X.SX32 R13, R2, R13, 0x1, P0 ;  /* 0x0000000d020d7211 */ /* 0x000fe400000f0eff */
[----:B------:R-:W-:-:S04]  /*09b0*/  LEA R12, P0, R0, UR4, 0x2 ;  /* 0x00000004000c7c11 */ /* 0x000fc8000f8010ff */
[----:B------:R-:W-:Y:S02]  /*09c0*/  LEA.HI.X R13, R0, UR5, R13, 0x2, P0 ;  /* 0x00000005000d7c11 */ /* 0x000fe400080f140d */
[----:B------:R-:W-:Y:S01]  /*09d0*/  ISETP.GE.AND P0, PT, R11, UR7, PT ;  /* 0x000000070b007c0c */ /* 0x000fe2000bf06270 */
[----:B--2---:R-:W-:-:S05]  /*09e0*/  FADD R17, R15, R18 ;  /* 0x000000120f117221 */ /* 0x004fca0000000000 */
[----:B------:R1:W-:Y:S07]  /*09f0*/  STG.E desc[UR8][R12.64], R17 ;  /* 0x000000110c007986 */ /* 0x0003ee000c101908 */
[----:B------:R-:W-:Y:S05]  /*0a00*/  @!P0 BRA `(.L_x_12) ;  /* 0xfffffffc00848947 */ /* 0x000fea000383ffff */
[----:B------:R-:W-:Y:S05]  /*0a10*/  EXIT ;  /* 0x000000000000794d */ /* 0x000fea0003800000 */
        .weak           $__internal_0_$__cuda_sm20_sqrt_rn_f32_slowpath
        .type           $__internal_0_$__cuda_sm20_sqrt_rn_f32_slowpath,@function
        .size           $__internal_0_$__cuda_sm20_sqrt_rn_f32_slowpath,($__internal_1_$__cuda_sm3x_div_rn_noftz_f32_slowpath - $__internal_0_$__cuda_sm20_sqrt_rn_f32_slowpath)
$__internal_0_$__cuda_sm20_sqrt_rn_f32_slowpath:
[----:B------:R-:W-:-:S13]  /*0a20*/  LOP3.LUT P0, RZ, R0, 0x7fffffff, RZ, 0xc0, !PT ;  /* 0x7fffffff00ff7812 */ /* 0x000fda000780c0ff */
[----:B------:R-:W-:Y:S01]  /*0a30*/  @!P0 MOV R3, R0 ;  /* 0x0000000000038202 */ /* 0x000fe20000000f00 */
[----:B------:R-:W-:Y:S06]  /*0a40*/  @!P0 BRA `(.L_x_17) ;  /* 0x0000000000408947 */ /* 0x000fec0003800000 */
[----:B------:R-:W-:-:S13]  /*0a50*/  FSETP.GEU.FTZ.AND P0, PT, R0, RZ, PT ;  /* 0x000000ff0000720b */ /* 0x000fda0003f1e000 */
[----:B------:R-:W-:Y:S01]  /*0a60*/  @!P0 IMAD.MOV.U32 R3, RZ, RZ, 0x7fffffff ;  /* 0x7fffffffff038424 */ /* 0x000fe200078e00ff */
[----:B------:R-:W-:Y:S06]  /*0a70*/  @!P0 BRA `(.L_x_17) ;  /* 0x0000000000348947 */ /* 0x000fec0003800000 */
[----:B------:R-:W-:-:S13]  /*0a80*/  FSETP.GTU.FTZ.AND P0, PT, |R0|, +INF , PT ;  /* 0x7f8000000000780b */ /* 0x000fda0003f1c200 */
[----:B------:R-:W-:Y:S01]  /*0a90*/  @P0 FADD.FTZ R3, R0, 1 ;  /* 0x3f80000000030421 */ /* 0x000fe20000010000 */
[----:B------:R-:W-:Y:S06]  /*0aa0*/  @P0 BRA `(.L_x_17) ;  /* 0x0000000000280947 */ /* 0x000fec0003800000 */
[----:B------:R-:W-:-:S13]  /*0ab0*/  FSETP.NEU.FTZ.AND P0, PT, |R0|, +INF , PT ;  /* 0x7f8000000000780b */ /* 0x000fda0003f1d200 */
[----:B------:R-:W-:-:S04]  /*0ac0*/  @P0 FFMA R12, R0, 1.84467440737095516160e+19, RZ ;  /* 0x5f800000000c0823 */ /* 0x000fc800000000ff */
[----:B------:R-:W0:Y:S02]  /*0ad0*/  @P0 MUFU.RSQ R3, R12 ;  /* 0x0000000c00030308 */ /* 0x000e240000001400 */
[----:B0-----:R-:W-:Y:S01]  /*0ae0*/  @P0 FMUL.FTZ R13, R12, R3 ;  /* 0x000000030c0d0220 */ /* 0x001fe20000410000 */
[----:B------:R-:W-:Y:S01]  /*0af0*/  @P0 FMUL.FTZ R15, R3, 0.5 ;  /* 0x3f000000030f0820 */ /* 0x000fe20000410000 */
[----:B------:R-:W-:Y:S02]  /*0b00*/  @!P0 IMAD.MOV.U32 R3, RZ, RZ, R0 ;  /* 0x000000ffff038224 */ /* 0x000fe400078e0000 */
[----:B------:R-:W-:-:S04]  /*0b10*/  @P0 FADD.FTZ R14, -R13, -RZ ;  /* 0x800000ff0d0e0221 */ /* 0x000fc80000010100 */
[----:B------:R-:W-:-:S04]  /*0b20*/  @P0 FFMA R14, R13, R14, R12 ;  /* 0x0000000e0d0e0223 */ /* 0x000fc8000000000c */
[----:B------:R-:W-:-:S04]  /*0b30*/  @P0 FFMA R14, R14, R15, R13 ;  /* 0x0000000f0e0e0223 */ /* 0x000fc8000000000d */
[----:B------:R-:W-:-:S07]  /*0b40*/  @P0 FMUL.FTZ R3, R14, 2.3283064365386962891e-10 ;  /* 0x2f8000000e030820 */ /* 0x000fce0000410000 */
.L_x_17:
[----:B------:R-:W-:Y:S01]  /*0b50*/  MOV R12, R16 ;  /* 0x00000010000c7202 */ /* 0x000fe20000000f00 */
[----:B------:R-:W-:-:S04]  /*0b60*/  IMAD.MOV.U32 R13, RZ, RZ, 0x0 ;  /* 0x00000000ff0d7424 */ /* 0x000fc800078e00ff */
[----:B------:R-:W-:Y:S05]  /*0b70*/  RET.REL.NODEC R12 `(_ZN7cuda_nn17layer_norm_kernelEPfPKfS2_iiS0_) ;  /* 0xfffffff40c207950 */ /* 0x000fea0003c3ffff */
        .weak           $__internal_1_$__cuda_sm3x_div_rn_noftz_f32_slowpath
        .type           $__internal_1_$__cuda_sm3x_div_rn_noftz_f32_slowpath,@function
        .size           $__internal_1_$__cuda_sm3x_div_rn_noftz_f32_slowpath,(.L_x_601 - $__internal_1_$__cuda_sm3x_div_rn_noftz_f32_slowpath)
$__internal_1_$__cuda_sm3x_div_rn_noftz_f32_slowpath:
[--C-:B------:R-:W-:Y:S01]  /*0b80*/  SHF.R.U32.HI R14, RZ, 0x17, R3.reuse ;  /* 0x00000017ff0e7819 */ /* 0x100fe20000011603 */
[----:B------:R-:W-:Y:S01]  /*0b90*/  BSSY.RECONVERGENT B1, `(.L_x_18) ;  /* 0x0000063000017945 */ /* 0x000fe20003800200 */
[----:B------:R-:W-:Y:S01]  /*0ba0*/  SHF.R.U32.HI R15, RZ, 0x17, R0 ;  /* 0x00000017ff0f7819 */ /* 0x000fe20000011600 */
[----:B------:R-:W-:Y:S01]  /*0bb0*/  IMAD.MOV.U32 R17, RZ, RZ, R3 ;  /* 0x000000ffff117224 */ /* 0x000fe200078e0003 */
[----:B------:R-:W-:Y:S02]  /*0bc0*/  LOP3.LUT R14, R14, 0xff, RZ, 0xc0, !PT ;  /* 0x000000ff0e0e7812 */ /* 0x000fe400078ec0ff */
[----:B------:R-:W-:-:S03]  /*0bd0*/  LOP3.LUT R21, R15, 0xff, RZ, 0xc0, !PT ;  /* 0x000000ff0f157812 */ /* 0x000fc600078ec0ff */
[----:B------:R-:W-:Y:S01]  /*0be0*/  VIADD R18, R14, 0xffffffff ;  /* 0xffffffff0e127836 */ /* 0x000fe20000000000 */
[----:B------:R-:W-:-:S04]  /*0bf0*/  IADD3 R16, PT, PT, R21, -0x1, RZ ;  /* 0xffffffff15107810 */ /* 0x000fc80007ffe0ff */
[----:B------:R-:W-:-:S04]  /*0c00*/  ISETP.GT.U32.AND P0, PT, R18, 0xfd, PT ;  /* 0x000000fd1200780c */ /* 0x000fc80003f04070 */
[----:B------:R-:W-:-:S13]  /*0c10*/  ISETP.GT.U32.OR P0, PT, R16, 0xfd, P0 ;  /* 0x000000fd1000780c */ /* 0x000fda0000704470 */
[----:B------:R-:W-:Y:S01]  /*0c20*/  @!P0 IMAD.MOV.U32 R15, RZ, RZ, RZ ;  /* 0x000000ffff0f8224 */ /* 0x000fe200078e00ff */
[----:B------:R-:W-:Y:S06]  /*0c30*/  @!P0 BRA `(.L_x_19) ;  /* 0x00000000005c8947 */ /* 0x000fec0003800000 */
[----:B------:R-:W-:Y:S02]  /*0c40*/  FSETP.GTU.FTZ.AND P0, PT, |R0|, +INF , PT ;  /* 0x7f8000000000780b */ /* 0x000fe40003f1c200 */
[----:B------:R-:W-:-:S04]  /*0c50*/  FSETP.GTU.FTZ.AND P1, PT, |R3|, +INF , PT ;  /* 0x7f8000000300780b */ /* 0x000fc80003f3c200 */
[----:B------:R-:W-:-:S13]  /*0c60*/  PLOP3.LUT P0, PT, P0, P1, PT, 0xf8, 0x8f ;  /* 0x00000000008f781c */ /* 0x000fda0000703f70 */
[----:B------:R-:W-:Y:S05]  /*0c70*/  @P0 BRA `(.L_x_20) ;  /* 0x00000004004c0947 */ /* 0x000fea0003800000 */
[----:B------:R-:W-:-:S13]  /*0c80*/  LOP3.LUT P0, RZ, R17, 0x7fffffff, R0, 0xc8, !PT ;  /* 0x7fffffff11ff7812 */ /* 0x000fda000780c800 */
[----:B------:R-:W-:Y:S05]  /*0c90*/  @!P0 BRA `(.L_x_21) ;  /* 0x00000004003c8947 */ /* 0x000fea0003800000 */
[C---:B------:R-:W-:Y:S02]  /*0ca0*/  FSETP.NEU.FTZ.AND P3, PT, |R0|.reuse, +INF , PT ;  /* 0x7f8000000000780b */ /* 0x040fe40003f7d200 */
[----:B------:R-:W-:Y:S02]  /*0cb0*/  FSETP.NEU.FTZ.AND P1, PT, |R3|, +INF , PT ;  /* 0x7f8000000300780b */ /* 0x000fe40003f3d200 */
[----:B------:R-:W-:-:S11]  /*0cc0*/  FSETP.NEU.FTZ.AND P0, PT, |R0|, +INF , PT ;  /* 0x7f8000000000780b */ /* 0x000fd60003f1d200 */
[----:B------:R-:W-:Y:S05]  /*0cd0*/  @!P1 BRA !P3, `(.L_x_21) ;  /* 0x00000004002c9947 */ /* 0x000fea0005800000 */
[----:B------:R-:W-:-:S04]  /*0ce0*/  LOP3.LUT P3, RZ, R0, 0x7fffffff, RZ, 0xc0, !PT ;  /* 0x7fffffff00ff7812 */ /* 0x000fc8000786c0ff */
[----:B------:R-:W-:-:S13]  /*0cf0*/  PLOP3.LUT P1, PT, P1, P3, PT, 0x2f, 0xf2 ;  /* 0x0000000000f2781c */ /* 0x000fda0000f26577 */
[----:B------:R-:W-:Y:S05]  /*0d00*/  @P1 BRA `(.L_x_22) ;  /* 0x0000000400181947 */ /* 0x000fea0003800000 */
[----:B------:R-:W-:-:S04]  /*0d10*/  LOP3.LUT P1, RZ, R17, 0x7fffffff, RZ, 0xc0, !PT ;  /* 0x7fffffff11ff7812 */ /* 0x000fc8000782c0ff */
[----:B------:R-:W-:-:S13]  /*0d20*/  PLOP3.LUT P0, PT, P0, P1, PT, 0x2f, 0xf2 ;  /* 0x0000000000f2781c */ /* 0x000fda0000702577 */
[----:B------:R-:W-:Y:S05]  /*0d30*/  @P0 BRA `(.L_x_23) ;  /* 0x0000000400000947 */ /* 0x000fea0003800000 */
[----:B------:R-:W-:Y:S02]  /*0d40*/  ISETP.GE.AND P0, PT, R16, RZ, PT ;  /* 0x000000ff1000720c */ /* 0x000fe40003f06270 */
[----:B------:R-:W-:-:S11]  /*0d50*/  ISETP.GE.AND P1, PT, R18, RZ, PT ;  /* 0x000000ff1200720c */ /* 0x000fd60003f26270 */
[----:B------:R-:W-:Y:S01]  /*0d60*/  @P0 MOV R15, RZ ;  /* 0x000000ff000f0202 */ /* 0x000fe20000000f00 */
[----:B------:R-:W-:Y:S02]  /*0d70*/  @!P0 IMAD.MOV.U32 R15, RZ, RZ, -0x40 ;  /* 0xffffffc0ff0f8424 */ /* 0x000fe400078e00ff */
[----:B------:R-:W-:Y:S01]  /*0d80*/  @!P0 FFMA R0, R0, 1.84467440737095516160e+19, RZ ;  /* 0x5f80000000008823 */ /* 0x000fe200000000ff */
[----:B------:R-:W-:Y:S01]  /*0d90*/  @!P1 FFMA R17, R3, 1.84467440737095516160e+19, RZ ;  /* 0x5f80000003119823 */ /* 0x000fe200000000ff */
[----:B------:R-:W-:-:S07]  /*0da0*/  @!P1 VIADD R15, R15, 0x40 ;  /* 0x000000400f0f9836 */ /* 0x000fce0000000000 */
.L_x_19:
[----:B------:R-:W-:Y:S01]  /*0db0*/  LEA R16, R14, 0xc0800000, 0x17 ;  /* 0xc08000000e107811 */ /* 0x000fe200078eb8ff */
[----:B------:R-:W-:Y:S01]  /*0dc0*/  VIADD R21, R21, 0xffffff81 ;  /* 0xffffff8115157836 */ /* 0x000fe20000000000 */
[----:B------:R-:W-:Y:S02]  /*0dd0*/  BSSY.RECONVERGENT B2, `(.L_x_24) ;  /* 0x0000035000027945 */ /* 0x000fe40003800200 */
[----:B------:R-:W-:Y:S01]  /*0de0*/  IADD3 R18, PT, PT, -R16, R17, RZ ;  /* 0x0000001110127210 */ /* 0x000fe20007ffe1ff */
[----:B------:R-:W-:-:S03]  /*0df0*/  IMAD R0, R21, -0x800000, R0 ;  /* 0xff80000015007824 */ /* 0x000fc600078e0200 */
[----:B------:R0:W1:Y:S01]  /*0e00*/  MUFU.RCP R17, R18 ;  /* 0x0000001200117308 */ /* 0x0000620000001000 */
[----:B------:R-:W-:Y:S01]  /*0e10*/  FADD.FTZ R19, -R18, -RZ ;  /* 0x800000ff12137221 */ /* 0x000fe20000010100 */
[----:B0-----:R-:W-:-:S05]  /*0e20*/  IADD3 R18, PT, PT, R21, 0x7f, -R14 ;  /* 0x0000007f15127810 */ /* 0x001fca0007ffe80e */
[----:B------:R-:W-:Y:S02]  /*0e30*/  IMAD.IADD R15, R18, 0x1, R15 ;  /* 0x00000001120f7824 */ /* 0x000fe400078e020f */
[----:B-1----:R-:W-:-:S04]  /*0e40*/  FFMA R16, R17, R19, 1 ;  /* 0x3f80000011107423 */ /* 0x002fc80000000013 */
[----:B------:R-:W-:-:S04]  /*0e50*/  FFMA R17, R17, R16, R17 ;  /* 0x0000001011117223 */ /* 0x000fc80000000011 */
[----:B------:R-:W-:-:S04]  /*0e60*/  FFMA R16, R0, R17, RZ ;  /* 0x0000001100107223 */ /* 0x000fc800000000ff */
[----:B------:R-:W-:-:S04]  /*0e70*/  FFMA R20, R19, R16, R0 ;  /* 0x0000001013147223 */ /* 0x000fc80000000000 */
[----:B------:R-:W-:-:S04]  /*0e80*/  FFMA R16, R17, R20, R16 ;  /* 0x0000001411107223 */ /* 0x000fc80000000010 */
[----:B------:R-:W-:-:S04]  /*0e90*/  FFMA R19, R19, R16, R0 ;  /* 0x0000001013137223 */ /* 0x000fc80000000000 */
[----:B------:R-:W-:-:S05]  /*0ea0*/  FFMA R0, R17, R19, R16 ;  /* 0x0000001311007223 */ /* 0x000fca0000000010 */
[----:B------:R-:W-:-:S04]  /*0eb0*/  SHF.R.U32.HI R14, RZ, 0x17, R0 ;  /* 0x00000017ff0e7819 */ /* 0x000fc80000011600 */
[----:B------:R-:W-:-:S04]  /*0ec0*/  LOP3.LUT R14, R14, 0xff, RZ, 0xc0, !PT ;  /* 0x000000ff0e0e7812 */ /* 0x000fc800078ec0ff */
[----:B------:R-:W-:-:S05]  /*0ed0*/  IADD3 R18, PT, PT, R14, R15, RZ ;  /* 0x0000000f0e127210 */ /* 0x000fca0007ffe0ff */
[----:B------:R-:W-:-:S05]  /*0ee0*/  VIADD R14, R18, 0xffffffff ;  /* 0xffffffff120e7836 */ /* 0x000fca0000000000 */
[----:B------:R-:W-:-:S13]  /*0ef0*/  ISETP.GE.U32.AND P0, PT, R14, 0xfe, PT ;  /* 0x000000fe0e00780c */ /* 0x000fda0003f06070 */
[----:B------:R-:W-:Y:S05]  /*0f00*/  @!P0 BRA `(.L_x_25) ;  /* 0x0000000000808947 */ /* 0x000fea0003800000 */
[----:B------:R-:W-:-:S13]  /*0f10*/  ISETP.GT.AND P0, PT, R18, 0xfe, PT ;  /* 0x000000fe1200780c */ /* 0x000fda0003f04270 */
[----:B------:R-:W-:Y:S05]  /*0f20*/  @P0 BRA `(.L_x_26) ;  /* 0x00000000006c0947 */ /* 0x000fea0003800000 */
[----:B------:R-:W-:-:S13]  /*0f30*/  ISETP.GE.AND P0, PT, R18, 0x1, PT ;  /* 0x000000011200780c */ /* 0x000fda0003f06270 */
[----:B------:R-:W-:Y:S05]  /*0f40*/  @P0 BRA `(.L_x_27) ;  /* 0x0000000000740947 */ /* 0x000fea0003800000 */
[----:B------:R-:W-:Y:S02]  /*0f50*/  ISETP.GE.AND P0, PT, R18, -0x18, PT ;  /* 0xffffffe81200780c */ /* 0x000fe40003f06270 */
[----:B------:R-:W-:-:S11]  /*0f60*/  LOP3.LUT R0, R0, 0x80000000, RZ, 0xc0, !PT ;  /* 0x8000000000007812 */ /* 0x000fd600078ec0ff */
[----:B------:R-:W-:Y:S05]  /*0f70*/  @!P0 BRA `(.L_x_27) ;  /* 0x0000000000688947 */ /* 0x000fea0003800000 */
[CCC-:B------:R-:W-:Y:S01]  /*0f80*/  FFMA.RZ R14, R17.reuse, R19.reuse, R16.reuse ;  /* 0x00000013110e7223 */ /* 0x1c0fe2000000c010 */
[C---:B------:R-:W-:Y:S02]  /*0f90*/  ISETP.NE.AND P3, PT, R18.reuse, RZ, PT ;  /* 0x000000ff1200720c */ /* 0x040fe40003f65270 */
[----:B------:R-:W-:Y:S02]  /*0fa0*/  ISETP.NE.AND P1, PT, R18, RZ, PT ;  /* 0x000000ff1200720c */ /* 0x000fe40003f25270 */
[----:B------:R-:W-:Y:S01]  /*0fb0*/  LOP3.LUT R15, R14, 0x7fffff, RZ, 0xc0, !PT ;  /* 0x007fffff0e0f7812 */ /* 0x000fe200078ec0ff */
[CCC-:B------:R-:W-:Y:S01]  /*0fc0*/  FFMA.RP R14, R17.reuse, R19.reuse, R16.reuse ;  /* 0x00000013110e7223 */ /* 0x1c0fe20000008010 */
[----:B------:R-:W-:Y:S01]  /*0fd0*/  FFMA.RM R17, R17, R19, R16 ;  /* 0x0000001311117223 */ /* 0x000fe20000004010 */
[C---:B------:R-:W-:Y:S01]  /*0fe0*/  VIADD R16, R18.reuse, 0x20 ;  /* 0x0000002012107836 */ /* 0x040fe20000000000 */
[----:B------:R-:W-:Y:S02]  /*0ff0*/  LOP3.LUT R15, R15, 0x800000, RZ, 0xfc, !PT ;  /* 0x008000000f0f7812 */ /* 0x000fe400078efcff */
[----:B------:R-:W-:-:S02]  /*1000*/  IADD3 R18, PT, PT, -R18, RZ, RZ ;  /* 0x000000ff12127210 */ /* 0x000fc40007ffe1ff */
[----:B------:R-:W-:Y:S02]  /*1010*/  SHF.L.U32 R16, R15, R16, RZ ;  /* 0x000000100f107219 */ /* 0x000fe400000006ff */
[----:B------:R-:W-:Y:S02]  /*1020*/  FSETP.NEU.FTZ.AND P0, PT, R14, R17, PT ;  /* 0x000000110e00720b */ /* 0x000fe40003f1d000 */
[----:B------:R-:W-:Y:S02]  /*1030*/  SEL R14, R18, RZ, P3 ;  /* 0x000000ff120e7207 */ /* 0x000fe40001800000 */
[----:B------:R-:W-:Y:S02]  /*1040*/  ISETP.NE.AND P1, PT, R16, RZ, P1 ;  /* 0x000000ff1000720c */ /* 0x000fe40000f25270 */
[----:B------:R-:W-:Y:S02]  /*1050*/  SHF.R.U32.HI R14, RZ, R14, R15 ;  /* 0x0000000eff0e7219 */ /* 0x000fe4000001160f */
[----:B------:R-:W-:-:S02]  /*1060*/  PLOP3.LUT P0, PT, P0, P1, PT, 0xf8, 0x8f ;  /* 0x00000000008f781c */ /* 0x000fc40000703f70 */
[----:B------:R-:W-:Y:S02]  /*1070*/  SHF.R.U32.HI R16, RZ, 0x1, R14 ;  /* 0x00000001ff107819 */ /* 0x000fe4000001160e */
[----:B------:R-:W-:-:S04]  /*1080*/  SEL R15, RZ, 0x1, !P0 ;  /* 0x00000001ff0f7807 */ /* 0x000fc80004000000 */
[----:B------:R-:W-:-:S04]  /*1090*/  LOP3.LUT R15, R15, 0x1, R16, 0xf8, !PT ;  /* 0x000000010f0f7812 */ /* 0x000fc800078ef810 */
[----:B------:R-:W-:-:S05]  /*10a0*/  LOP3.LUT R15, R15, R14, RZ, 0xc0, !PT ;  /* 0x0000000e0f0f7212 */ /* 0x000fca00078ec0ff */
[----:B------:R-:W-:-:S05]  /*10b0*/  IMAD.IADD R15, R16, 0x1, R15 ;  /* 0x00000001100f7824 */ /* 0x000fca00078e020f */
[----:B------:R-:W-:Y:S01]  /*10c0*/  LOP3.LUT R0, R15, R0, RZ, 0xfc, !PT ;  /* 0x000000000f007212 */ /* 0x000fe200078efcff */
[----:B------:R-:W-:Y:S06]  /*10d0*/  BRA `(.L_x_27) ;  /* 0x0000000000107947 */ /* 0x000fec0003800000 */
.L_x_26:
[----:B------:R-:W-:-:S04]  /*10e0*/  LOP3.LUT R0, R0, 0x80000000, RZ, 0xc0, !PT ;  /* 0x8000000000007812 */ /* 0x000fc800078ec0ff */
[----:B------:R-:W-:Y:S01]  /*10f0*/  LOP3.LUT R0, R0, 0x7f800000, RZ, 0xfc, !PT ;  /* 0x7f80000000007812 */ /* 0x000fe200078efcff */
[----:B------:R-:W-:Y:S06]  /*1100*/  BRA `(.L_x_27) ;  /* 0x0000000000047947 */ /* 0x000fec0003800000 */
.L_x_25:
[----:B------:R-:W-:-:S07]  /*1110*/  IMAD R0, R15, 0x800000, R0 ;  /* 0x008000000f007824 */ /* 0x000fce00078e0200 */
.L_x_27:
[----:B------:R-:W-:Y:S05]  /*1120*/  BSYNC.RECONVERGENT B2 ;  /* 0x0000000000027941 */ /* 0x000fea0003800200 */
.L_x_24:
[----:B------:R-:W-:Y:S05]  /*1130*/  BRA `(.L_x_28) ;  /* 0x0000000000207947 */ /* 0x000fea0003800000 */
.L_x_23:
[----:B------:R-:W-:-:S04]  /*1140*/  LOP3.LUT R0, R17, 0x80000000, R0, 0x48, !PT ;  /* 0x8000000011007812 */ /* 0x000fc800078e4800 */
[----:B------:R-:W-:Y:S01]  /*1150*/  LOP3.LUT R0, R0, 0x7f800000, RZ, 0xfc, !PT ;  /* 0x7f80000000007812 */ /* 0x000fe200078efcff */
[----:B------:R-:W-:Y:S06]  /*1160*/  BRA `(.L_x_28) ;  /* 0x0000000000147947 */ /* 0x000fec0003800000 */
.L_x_22:
[----:B------:R-:W-:Y:S01]  /*1170*/  LOP3.LUT R0, R17, 0x80000000, R0, 0x48, !PT ;  /* 0x8000000011007812 */ /* 0x000fe200078e4800 */
[----:B------:R-:W-:Y:S06]  /*1180*/  BRA `(.L_x_28) ;  /* 0x00000000000c7947 */ /* 0x000fec0003800000 */
.L_x_21:
[----:B------:R-:W0:Y:S01]  /*1190*/  MUFU.RSQ R0, -QNAN ;  /* 0xffc0000000007908 */ /* 0x000e220000001400 */
[----:B------:R-:W-:Y:S05]  /*11a0*/  BRA `(.L_x_28) ;  /* 0x0000000000047947 */ /* 0x000fea0003800000 */
.L_x_20:
[----:B------:R-:W-:-:S07]  /*11b0*/  FADD.FTZ R0, R0, R3 ;  /* 0x0000000300007221 */ /* 0x000fce0000010000 */
.L_x_28:
[----:B------:R-:W-:Y:S05]  /*11c0*/  BSYNC.RECONVERGENT B1 ;  /* 0x0000000000017941 */ /* 0x000fea0003800200 */
.L_x_18:
[----:B------:R-:W-:Y:S01]  /*11d0*/  MOV R14, R12 ;  /* 0x0000000c000e7202 */ /* 0x000fe20000000f00 */
[----:B------:R-:W-:-:S04]  /*11e0*/  IMAD.MOV.U32 R15, RZ, RZ, 0x0 ;  /* 0x00000000ff0f7424 */ /* 0x000fc800078e00ff */
[----:B0-----:R-:W-:Y:S05]  /*11f0*/  RET.REL.NODEC R14 `(_ZN7cuda_nn17layer_norm_kernelEPfPKfS2_iiS0_) ;  /* 0xffffffec0e807950 */ /* 0x001fea0003c3ffff */
.L_x_29:
[----:B------:R-:W-:-:S00]  /*1200*/  BRA `(.L_x_29) ;  /* 0xfffffffc00fc7947 */ /* 0x000fc0000383ffff */
[----:B------:R-:W-:-:S00]  /*1210*/  NOP ;  /* 0x0000000000007918 */ /* 0x000fc00000000000 */
        /* <DEDUP_REMOVED lines=14> */
.L_x_601:


//--------------------- .text._ZN7cuda_nn11gelu_kernelEPfi --------------------------
	.section	.text._ZN7cuda_nn11gelu_kernelEPfi,"ax",@progbits
	.align	128
        .global         _ZN7cuda_nn11gelu_kernelEPfi
        .type           _ZN7cuda_nn11gelu_kernelEPfi,@function
        .size           _ZN7cuda_nn11gelu_kernelEPfi,(.L_x_604 - _ZN7cuda_nn11gelu_kernelEPfi)
        .other          _ZN7cuda_nn11gelu_kernelEPfi,@"STO_CUDA_ENTRY STV_DEFAULT"
_ZN7cuda_nn11gelu_kernelEPfi:
.text._ZN7cuda_nn11gelu_kernelEPfi:
[----:B------:R-:W-:Y:S01]  /*0000*/  LDC R1, c[0x0][0x37c] ;  /* 0x0000df00ff017b82 */ /* 0x000fe20000000800 */
[----:B------:R-:W0:Y:S07]  /*0010*/  S2R R0, SR_TID.X ;  /* 0x0000000000007919 */ /* 0x000e2e0000002100 */
[----:B------:R-:W0:Y:S01]  /*0020*/  S2UR UR4, SR_CTAID.X ;  /* 0x00000000000479c3 */ /* 0x000e220000002500 */
[----:B------:R-:W1:Y:S07]  /*0030*/  LDCU UR5, c[0x0][0x388] ;  /* 0x00007100ff0577ac */ /* 0x000e6e0008000800 */
[----:B------:R-:W0:Y:S02]  /*0040*/  LDC R5, c[0x0][0x360] ;  /* 0x0000d800ff057b82 */ /* 0x000e240000000800 */
[----:B0-----:R-:W-:-:S05]  /*0050*/  IMAD R5, R5, UR4, R0 ;  /* 0x0000000405057c24 */ /* 0x001fca000f8e0200 */
[----:B-1----:R-:W-:-:S13]  /*0060*/  ISETP.GE.AND P0, PT, R5, UR5, PT ;  /* 0x0000000505007c0c */ /* 0x002fda000bf06270 */
[----:B------:R-:W-:Y:S05]  /*0070*/  @P0 EXIT ;  /* 0x000000000000094d */ /* 0x000fea0003800000 */
[----:B------:R-:W0:Y:S01]  /*0080*/  LDC.64 R2, c[0x0][0x380] ;  /* 0x0000e000ff027b82 */ /* 0x000e220000000a00 */
[----:B------:R-:W1:Y:S01]  /*0090*/  LDCU.64 UR4, c[0x0][0x358] ;  /* 0x00006b00ff0477ac */ /* 0x000e620008000a00 */
[----:B0-----:R-:W-:-:S05]  /*00a0*/  IMAD.WIDE R2, R5, 0x4, R2 ;  /* 0x0000000405027825 */ /* 0x001fca00078e0202 */
[----:B-1----:R-:W2:Y:S01]  /*00b0*/  LDG.E R4, desc[UR4][R2.64] ;  /* 0x0000000402047981 */ /* 0x002ea2000c1e1900 */
[----:B------:R-:W-:Y:S01]  /*00c0*/  UMOV UR6, 0x6d4801f7 ;  /* 0x6d4801f700067882 */ /* 0x000fe20000000000 */
[----:B------:R-:W-:Y:S01]  /*00d0*/  UMOV UR7, 0x3fa6e4e2 ;  /* 0x3fa6e4e200077882 */ /* 0x000fe20000000000 */
[----:B------:R-:W-:Y:S01]  /*00e0*/  HFMA2 R12, -RZ, RZ, 1.125, -9232 ;  /* 0x3c80f082ff0c7431 */ /* 0x000fe200000001ff */
[----:B------:R-:W-:Y:S01]  /*00f0*/  MOV R11, 0x3f800000 ;  /* 0x3f800000000b7802 */ /* 0x000fe20000000f00 */
[----:B--2---:R-:W0:Y:S02]  /*0100*/  F2F.F64.F32 R4, R4 ;  /* 0x0000000400047310 */ /* 0x004e240000201800 */
[----:B0-----:R-:W-:Y:S01]  /*0110*/  DMUL R6, R4, UR6 ;  /* 0x0000000604067c28 */ /* 0x001fe20008000000 */
[----:B------:R-:W-:Y:S01]  /*0120*/  UMOV UR6, 0x20000000 ;  /* 0x2000000000067882 */ /* 0x000fe20000000000 */
[----:B------:R-:W-:-:S06]  /*0130*/  UMOV UR7, 0x3fe98845 ;  /* 0x3fe9884500077882 */ /* 0x000fcc0000000000 */
[----:B------:R-:W-:-:S08]  /*0140*/  DMUL R6, R4, R6 ;  /* 0x0000000604067228 */ /* 0x000fd00000000000 */
[C---:B------:R-:W-:Y:S02]  /*0150*/  DFMA R6, R4.reuse, R6, R4 ;  /* 0x000000060406722b */ /* 0x040fe40000000004 */
[----:B------:R-:W-:-:S06]  /*0160*/  DMUL R4, R4, 0.5 ;  /* 0x3fe0000004047828 */ /* 0x000fcc0000000000 */
[----:B------:R-:W-:-:S10]  /*0170*/  DMUL R6, R6, UR6 ;  /* 0x0000000606067c28 */ /* 0x000fd40008000000 */
[----:B------:R-:W0:Y:S01]  /*0180*/  F2F.F32.F64 R6, R6 ;  /* 0x0000000600067310 */ /* 0x000e220000301000 */
[----:B------:R-:W-:-:S04]  /*0190*/  SHF.R.U32.HI R10, RZ, 0x1f, R7 ;  /* 0x0000001fff0a7819 */ /* 0x000fc80000011607 */
[----:B------:R-:W-:-:S04]  /*01a0*/  LOP3.LUT R10, R10, 0x1, RZ, 0xc0, !PT ;  /* 0x000000010a0a7812 */ /* 0x000fc800078ec0ff */
[----:B------:R-:W-:-:S04]  /*01b0*/  ISETP.NE.U32.AND P0, PT, R10, 0x1, PT ;  /* 0x000000010a00780c */ /* 0x000fc80003f05070 */
[----:B------:R-:W-:Y:S01]  /*01c0*/  ISETP.NE.U32.AND.EX P0, PT, RZ, RZ, PT, P0 ;  /* 0x000000ffff00720c */ /* 0x000fe20003f05100 */
[C---:B0-----:R-:W-:Y:S01]  /*01d0*/  FMUL R0, |R6|.reuse, 2.8853900432586669922 ;  /* 0x4038aa3b06007820 */ /* 0x041fe20000400200 */
[C---:B------:R-:W-:Y:S01]  /*01e0*/  FMUL R9, R6.reuse, R6 ;  /* 0x0000000606097220 */ /* 0x040fe20000400000 */
[C---:B------:R-:W-:Y:S02]  /*01f0*/  FSETP.GE.AND P2, PT, |R6|.reuse, 0.60000002384185791016, PT ;  /* 0x3f19999a0600780b */ /* 0x040fe40003f46200 */
[----:B------:R-:W-:Y:S01]  /*0200*/  FSETP.GE.AND P1, PT, |R6|, 9.010913848876953125, PT ;  /* 0x41102cb40600780b */ /* 0x000fe20003f26200 */
[C---:B------:R-:W-:Y:S01]  /*0210*/  FFMA R10, R9.reuse, R12, -0.052303962409496307373 ;  /* 0xbd563cae090a7423 */ /* 0x040fe2000000000c */
[----:B------:R-:W0:Y:S02]  /*0220*/  MUFU.EX2 R0, R0 ;  /* 0x0000000000007308 */ /* 0x000e240000000800 */
[----:B0-----:R-:W-:Y:S01]  /*0230*/  FADD R8, R0, 1 ;  /* 0x3f80000000087421 */ /* 0x001fe20000000000 */
[----:B------:R-:W-:-:S04]  /*0240*/  FFMA R0, R9, R10, 0.1331529766321182251 ;  /* 0x3e08594109007423 */ /* 0x000fc8000000000a */
[C---:B------:R-:W-:Y:S01]  /*0250*/  FFMA R0, R9.reuse, R0, -0.33332768082618713379 ;  /* 0xbeaaa9ed09007423 */ /* 0x040fe20000000000 */
[----:B------:R-:W0:Y:S03]  /*0260*/  MUFU.RCP R8, R8 ;  /* 0x0000000800087308 */ /* 0x000e260000001000 */
[----:B------:R-:W-:Y:S01]  /*0270*/  FFMA R9, R9, R0, RZ ;  /* 0x0000000009097223 */ /* 0x000fe200000000ff */
[----:B0-----:R-:W-:-:S05]  /*0280*/  FFMA R7, R8, -2, R11 ;  /* 0xc000000008077823 */ /* 0x001fca000000000b */
[----:B------:R-:W-:-:S04]  /*0290*/  FSEL R7, R7, 1, !P1 ;  /* 0x3f80000007077808 */ /* 0x000fc80004800000 */
[----:B------:R-:W-:Y:S01]  /*02a0*/  FSEL R8, -|R7|, |R7|, !P0 ;  /* 0x4000000707087208 */ /* 0x000fe20004000300 */
[----:B------:R-:W-:-:S04]  /*02b0*/  @!P2 FFMA R8, R6, R9, R6 ;  /* 0x000000090608a223 */ /* 0x000fc80000000006 */
[----:B------:R-:W0:Y:S02]  /*02c0*/  F2F.F64.F32 R6, R8 ;  /* 0x0000000800067310 */ /* 0x000e240000201800 */
[----:B0-----:R-:W-:-:S08]  /*02d0*/  DADD R6, R6, 1 ;  /* 0x3ff0000006067429 */ /* 0x001fd00000000000 */
[----:B------:R-:W-:-:S10]  /*02e0*/  DMUL R4, R4, R6 ;  /* 0x0000000604047228 */ /* 0x000fd40000000000 */
[----:B------:R-:W0:Y:S02]  /*02f0*/  F2F.F32.F64 R5, R4 ;  /* 0x0000000400057310 */ /* 0x000e240000301000 */
[----:B0-----:R-:W-:Y:S01]  /*0300*/  STG.E desc[UR4][R2.64], R5 ;  /* 0x0000000502007986 */ /* 0x001fe2000c101904 */
[----:B------:R-:W-:Y:S05]  /*0310*/  EXIT ;  /* 0x000000000000794d */ /* 0x000fea0003800000 */
.L_x_30:
        /* <DEDUP_REMOVED lines=14> */
.L_x_604:


//--------------------- .text._ZN7cuda_nn15elementwise_addEPKfS1_iPf --------------------------
	.section	.text._ZN7cuda_nn15elementwise_addEPKfS1_iPf,"ax",@progbits
	.align	128
        .global         _ZN7cuda_nn15elementwise_addEPKfS1_iPf
        .type           _ZN7cuda_nn15elementwise_addEPKfS1_iPf,@function
        .size           _ZN7cuda_nn15elementwise_addEPKfS1_iPf,(.L_x_605 - _ZN7cuda_nn15elementwise_addEPKfS1_iPf)
        .other          _ZN7cuda_nn15elementwise_addEPKfS1_iPf,@"STO_CUDA_ENTRY STV_DEFAULT"
_ZN7cuda_nn15elementwise_addEPKfS1_iPf:
.text._ZN7cuda_nn15elementwise_addEPKfS1_iPf:
        /* <DEDUP_REMOVED lines=9> */
[----:B------:R-:W1:Y:S07]  /*0090*/  LDCU.64 UR4, c[0x0][0x358] ;  /* 0x00006b00ff0477ac */ /* 0x000e6e0008000a00 */
[----:B------:R-:W2:Y:S08]  /*00a0*/  LDC.64 R4, c[0x0][0x388] ;  /* 0x0000e200ff047b82 */ /* 0x000eb00000000a00 */
[----:B------:R-:W3:Y:S01]  /*00b0*/  LDC.64 R6, c[0x0][0x398] ;  /* 0x0000e600ff067b82 */ /* 0x000ee20000000a00 */
[----:B0-----:R-:W-:-:S06]  /*00c0*/  IMAD.WIDE R2, R9, 0x4, R2 ;  /* 0x0000000409027825 */ /* 0x001fcc00078e0202 */
[----:B-1----:R-:W4:Y:S01]  /*00d0*/  LDG.E R2, desc[UR4][R2.64] ;  /* 0x0000000402027981 */ /* 0x002f22000c1e1900 */
[----:B--2---:R-:W-:-:S06]  /*00e0*/  IMAD.WIDE R4, R9, 0x4, R4 ;  /* 0x0000000409047825 */ /* 0x004fcc00078e0204 */
[----:B------:R-:W4:Y:S01]  /*00f0*/  LDG.E R5, desc[UR4][R4.64] ;  /* 0x0000000404057981 */ /* 0x000f22000c1e1900 */
[----:B---3--:R-:W-:-:S04]  /*0100*/  IMAD.WIDE R6, R9, 0x4, R6 ;  /* 0x0000000409067825 */ /* 0x008fc800078e0206 */
[----:B----4-:R-:W-:-:S05]  /*0110*/  FADD R9, R2, R5 ;  /* 0x0000000502097221 */ /* 0x010fca0000000000 */
[----:B------:R-:W-:Y:S01]  /*0120*/  STG.E desc[UR4][R6.64], R9 ;  /* 0x0000000906007986 */ /* 0x000fe2000c101904 */
[----:B------:R-:W-:Y:S05]  /*0130*/  EXIT ;  /* 0x000000000000794d */ /* 0x000fea0003800000 */
.L_x_31:
        /* <DEDUP_REMOVED lines=12> */
.L_x_605:


//--------------------- .text._ZN7cuda_nn14softmax_kernelEPfPKbiiii --------------------------
	.section	.text._ZN7cuda_nn14softmax_kernelEPfPKbiiii,"ax",@progbits
	.align	128
        .global         _ZN7cuda_nn14softmax_kernelEPfPKbiiii
        .type           _ZN7cuda_nn14softmax_kernelEPfPKbiiii,@function
        .size           _ZN7cuda_nn14softmax_kernelEPfPKbiiii,(.L_x_602 - _ZN7cuda_nn14softmax_kernelEPfPKbiiii)
        .other          _ZN7cuda_nn14softmax_kernelEPfPKbiiii,@"STO_CUDA_ENTRY STV_DEFAULT"
_ZN7cuda_nn14softmax_kernelEPfPKbiiii:
.text._ZN7cuda_nn14softmax_kernelEPfPKbiiii:
[----:B------:R-:W-:Y:S01]  /*0000*/  LDC R1, c[0x0][0x37c] ;  /* 0x0000df00ff017b82 */ /* 0x000fe20000000800 */
[----:B------:R-:W0:Y:S07]  /*0010*/  S2R R5, SR_TID.X ;  /* 0x0000000000057919 */ /* 0x000e2e0000002100 */
[----:B------:R-:W0:Y:S01]  /*0020*/  S2UR UR6, SR_CTAID.X ;  /* 0x00000000000679c3 */ /* 0x000e220000002500 */
[----:B------:R-:W1:Y:S07]  /*0030*/  LDCU.64 UR4, c[0x0][0x390] ;  /* 0x00007200ff0477ac */ /* 0x000e6e0008000a00 */
[----:B------:R-:W0:Y:S08]  /*0040*/  LDC R0, c[0x0][0x360] ;  /* 0x0000d800ff007b82 */ /* 0x000e300000000800 */
[----:B------:R-:W2:Y:S01]  /*0050*/  LDC R3, c[0x0][0x398] ;  /* 0x0000e600ff037b82 */ /* 0x000ea20000000800 */
[----:B-1----:R-:W-:Y:S01]  /*0060*/  UIMAD UR4, UR5, UR4, URZ ;  /* 0x00000004050472a4 */ /* 0x002fe2000f8e02ff */
[----:B0-----:R-:W-:-:S05]  /*0070*/  IMAD R0, R0, UR6, R5 ;  /* 0x0000000600007c24 */ /* 0x001fca000f8e0205 */
[----:B--2---:R-:W-:-:S05]  /*0080*/  IMAD R5, R3, UR4, RZ ;  /* 0x0000000403057c24 */ /* 0x004fca000f8e02ff */
[----:B------:R-:W-:-:S13]  /*0090*/  ISETP.GE.AND P0, PT, R0, R5, PT ;  /* 0x000000050000720c */ /* 0x000fda0003f06270 */
[----:B------:R-:W-:Y:S05]  /*00a0*/  @P0 EXIT ;  /* 0x000000000000094d */ /* 0x000fea0003800000 */
[----:B------:R-:W-:Y:S01]  /*00b0*/  IMAD R5, R3, UR5, RZ ;  /* 0x0000000503057c24 */ /* 0x000fe2000f8e02ff */
[----:B------:R-:W0:Y:S01]  /*00c0*/  LDCU.64 UR6, c[0x0][0x358] ;  /* 0x00006b00ff0677ac */ /* 0x000e220008000a00 */
[----:B------:R-:W-:Y:S03]  /*00d0*/  BSSY.RECONVERGENT B0, `(.L_x_32) ;  /* 0x00000c8000007945 */ /* 0x000fe60003800200 */
[-C--:B------:R-:W-:Y:S02]  /*00e0*/  IABS R9, R5.reuse ;  /* 0x0000000500097213 */ /* 0x080fe40000000000 */
[----:B------:R-:W-:Y:S02]  /*00f0*/  IABS R10, R5 ;  /* 0x00000005000a7213 */ /* 0x000fe40000000000 */
[----:B------:R-:W1:Y:S08]  /*0100*/  I2F.RP R2, R9 ;  /* 0x0000000900027306 */ /* 0x000e700000209400 */
[----:B-1----:R-:W1:Y:S02]  /*0110*/  MUFU.RCP R2, R2 ;  /* 0x0000000200027308 */ /* 0x002e640000001000 */
[----:B-1----:R-:W-:-:S06]  /*0120*/  IADD3 R6, PT, PT, R2, 0xffffffe, RZ ;  /* 0x0ffffffe02067810 */ /* 0x002fcc0007ffe0ff */
[----:B------:R1:W2:Y:S02]  /*0130*/  F2I.FTZ.U32.TRUNC.NTZ R7, R6 ;  /* 0x0000000600077305 */ /* 0x0002a4000021f000 */
[----:B-1----:R-:W-:Y:S02]  /*0140*/  HFMA2 R6, -RZ, RZ, 0, 0 ;  /* 0x00000000ff067431 */ /* 0x002fe400000001ff */
[----:B--2---:R-:W-:-:S04]  /*0150*/  IMAD.MOV R4, RZ, RZ, -R7 ;  /* 0x000000ffff047224 */ /* 0x004fc800078e0a07 */
[----:B------:R-:W-:Y:S01]  /*0160*/  IMAD R11, R4, R9, RZ ;  /* 0x00000009040b7224 */ /* 0x000fe200078e02ff */
[----:B------:R-:W-:-:S03]  /*0170*/  IABS R4, R0 ;  /* 0x0000000000047213 */ /* 0x000fc60000000000 */
[----:B------:R-:W-:Y:S01]  /*0180*/  IMAD.HI.U32 R8, R7, R11, R6 ;  /* 0x0000000b07087227 */ /* 0x000fe200078e0006 */
[----:B------:R-:W-:Y:S02]  /*0190*/  IABS R11, R3 ;  /* 0x00000003000b7213 */ /* 0x000fe40000000000 */
[----:B------:R-:W-:Y:S01]  /*01a0*/  IADD3 R6, PT, PT, RZ, -R10, RZ ;  /* 0x8000000aff067210 */ /* 0x000fe20007ffe0ff */
[----:B------:R-:W-:Y:S02]  /*01b0*/  IMAD.MOV.U32 R7, RZ, RZ, R4 ;  /* 0x000000ffff077224 */ /* 0x000fe400078e0004 */
[----:B------:R-:W-:Y:S02]  /*01c0*/  IMAD.MOV.U32 R4, RZ, RZ, R11 ;  /* 0x000000ffff047224 */ /* 0x000fe400078e000b */
[----:B------:R-:W-:Y:S02]  /*01d0*/  IMAD.HI.U32 R2, R8, R7, RZ ;  /* 0x0000000708027227 */ /* 0x000fe400078e00ff */
[----:B------:R-:W1:Y:S02]  /*01e0*/  I2F.RP R10, R4 ;  /* 0x00000004000a7306 */ /* 0x000e640000209400 */
[----:B------:R-:W-:-:S05]  /*01f0*/  IMAD R6, R2, R6, R7 ;  /* 0x0000000602067224 */ /* 0x000fca00078e0207 */
[----:B------:R-:W-:Y:S01]  /*0200*/  ISETP.GT.U32.AND P1, PT, R9, R6, PT ;  /* 0x000000060900720c */ /* 0x000fe20003f24070 */
[----:B-1----:R-:W1:-:S12]  /*0210*/  MUFU.RCP R10, R10 ;  /* 0x0000000a000a7308 */ /* 0x002e580000001000 */
[-C--:B------:R-:W-:Y:S02]  /*0220*/  @!P1 IADD3 R6, PT, PT, R6, -R9.reuse, RZ ;  /* 0x8000000906069210 */ /* 0x080fe40007ffe0ff */
[----:B------:R-:W-:Y:S02]  /*0230*/  @!P1 IADD3 R2, PT, PT, R2, 0x1, RZ ;  /* 0x0000000102029810 */ /* 0x000fe40007ffe0ff */
[----:B------:R-:W-:Y:S02]  /*0240*/  ISETP.GE.U32.AND P0, PT, R6, R9, PT ;  /* 0x000000090600720c */ /* 0x000fe40003f06070 */
[----:B------:R-:W-:Y:S02]  /*0250*/  LOP3.LUT R6, R0, R5, RZ, 0x3c, !PT ;  /* 0x0000000500067212 */ /* 0x000fe400078e3cff */
[----:B------:R-:W-:Y:S02]  /*0260*/  ISETP.NE.AND P1, PT, R5, RZ, PT ;  /* 0x000000ff0500720c */ /* 0x000fe40003f25270 */
[----:B------:R-:W-:Y:S01]  /*0270*/  ISETP.GE.AND P2, PT, R6, RZ, PT ;  /* 0x000000ff0600720c */ /* 0x000fe20003f46270 */
[----:B-1----:R-:W-:-:S04]  /*0280*/  VIADD R8, R10, 0xffffffe ;  /* 0x0ffffffe0a087836 */ /* 0x002fc80000000000 */
[----:B------:R1:W2:Y:S02]  /*0290*/  F2I.FTZ.U32.TRUNC.NTZ R9, R8 ;  /* 0x0000000800097305 */ /* 0x0002a4000021f000 */
[----:B------:R-:W-:-:S06]  /*02a0*/  @P0 VIADD R2, R2, 0x1 ;  /* 0x0000000102020836 */ /* 0x000fcc0000000000 */
[----:B------:R-:W-:Y:S02]  /*02b0*/  @!P2 IADD3 R2, PT, PT, -R2, RZ, RZ ;  /* 0x000000ff0202a210 */ /* 0x000fe40007ffe1ff */
[----:B------:R-:W-:Y:S01]  /*02c0*/  @!P1 LOP3.LUT R2, RZ, R5, RZ, 0x33, !PT ;  /* 0x00000005ff029212 */ /* 0x000fe200078e33ff */
[----:B-1----:R-:W-:-:S03]  /*02d0*/  IMAD.MOV.U32 R8, RZ, RZ, RZ ;  /* 0x000000ffff087224 */ /* 0x002fc600078e00ff */
[----:B------:R-:W-:Y:S01]  /*02e0*/  IADD3 R6, PT, PT, -R2, RZ, RZ ;  /* 0x000000ff02067210 */ /* 0x000fe20007ffe1ff */
[----:B--2---:R-:W-:-:S04]  /*02f0*/  IMAD.MOV R11, RZ, RZ, -R9 ;  /* 0x000000ffff0b7224 */ /* 0x004fc800078e0a09 */
[----:B------:R-:W-:Y:S02]  /*0300*/  IMAD R6, R5, R6, R0 ;  /* 0x0000000605067224 */ /* 0x000fe400078e0200 */
[----:B------:R-:W-:-:S03]  /*0310*/  IMAD R5, R11, R4, RZ ;  /* 0x000000040b057224 */ /* 0x000fc600078e02ff */
[----:B------:R-:W-:Y:S01]  /*0320*/  IABS R10, R6 ;  /* 0x00000006000a7213 */ /* 0x000fe20000000000 */
[----:B------:R-:W-:Y:S01]  /*0330*/  IMAD.HI.U32 R8, R9, R5, R8 ;  /* 0x0000000509087227 */ /* 0x000fe200078e0008 */
[----:B------:R-:W-:Y:S02]  /*0340*/  LOP3.LUT R6, R6, R3, RZ, 0x3c, !PT ;  /* 0x0000000306067212 */ /* 0x000fe400078e3cff */
[----:B------:R-:W-:Y:S02]  /*0350*/  MOV R9, R10 ;  /* 0x0000000a00097202 */ /* 0x000fe40000000f00 */
[----:B------:R-:W-:-:S03]  /*0360*/  ISETP.GE.AND P2, PT, R6, RZ, PT ;  /* 0x000000ff0600720c */ /* 0x000fc60003f46270 */
[----:B------:R-:W-:-:S04]  /*0370*/  IMAD.HI.U32 R5, R8, R9, RZ ;  /* 0x0000000908057227 */ /* 0x000fc800078e00ff */
[----:B------:R-:W-:-:S04]  /*0380*/  IMAD.HI.U32 R8, R8, R7, RZ ;  /* 0x0000000708087227 */ /* 0x000fc800078e00ff */
[----:B------:R-:W-:Y:S01]  /*0390*/  IMAD.MOV R10, RZ, RZ, -R5 ;  /* 0x000000ffff0a7224 */ /* 0x000fe200078e0a05 */
[----:B------:R-:W-:-:S03]  /*03a0*/  IADD3 R8, PT, PT, -R8, RZ, RZ ;  /* 0x000000ff08087210 */ /* 0x000fc60007ffe1ff */
[C---:B------:R-:W-:Y:S02]  /*03b0*/  IMAD R9, R4.reuse, R10, R9 ;  /* 0x0000000a04097224 */ /* 0x040fe400078e0209 */
[C---:B------:R-:W-:Y:S01]  /*03c0*/  IMAD R7, R4.reuse, R8, R7 ;  /* 0x0000000804077224 */ /* 0x040fe200078e0207 */
[----:B------:R-:W-:Y:S02]  /*03d0*/  LOP3.LUT R8, RZ, R3, RZ, 0x33, !PT ;  /* 0x00000003ff087212 */ /* 0x000fe400078e33ff */
[C---:B------:R-:W-:Y:S02]  /*03e0*/  ISETP.GT.U32.AND P1, PT, R4.reuse, R9, PT ;  /* 0x000000090400720c */ /* 0x040fe40003f24070 */
[----:B------:R-:W-:-:S11]  /*03f0*/  ISETP.GT.U32.AND P0, PT, R4, R7, PT ;  /* 0x000000070400720c */ /* 0x000fd60003f04070 */
[----:B------:R-:W-:Y:S02]  /*0400*/  @!P1 IMAD.IADD R9, R9, 0x1, -R4 ;  /* 0x0000000109099824 */ /* 0x000fe400078e0a04 */
[-C--:B------:R-:W-:Y:S01]  /*0410*/  @!P0 IADD3 R7, PT, PT, R7, -R4.reuse, RZ ;  /* 0x8000000407078210 */ /* 0x080fe20007ffe0ff */
[----:B------:R-:W-:Y:S01]  /*0420*/  @!P1 VIADD R5, R5, 0x1 ;  /* 0x0000000105059836 */ /* 0x000fe20000000000 */
[----:B------:R-:W-:Y:S02]  /*0430*/  ISETP.GE.AND P1, PT, R0, RZ, PT ;  /* 0x000000ff0000720c */ /* 0x000fe40003f26270 */
[----:B------:R-:W-:Y:S02]  /*0440*/  ISETP.GE.U32.AND P0, PT, R9, R4, PT ;  /* 0x000000040900720c */ /* 0x000fe40003f06070 */
[----:B------:R-:W-:-:S11]  /*0450*/  ISETP.GT.U32.AND P3, PT, R4, R7, PT ;  /* 0x000000070400720c */ /* 0x000fd60003f64070 */
[----:B------:R-:W-:Y:S02]  /*0460*/  @P0 IADD3 R5, PT, PT, R5, 0x1, RZ ;  /* 0x0000000105050810 */ /* 0x000fe40007ffe0ff */
[----:B------:R-:W-:Y:S01]  /*0470*/  @!P3 IMAD.IADD R7, R7, 0x1, -R4 ;  /* 0x000000010707b824 */ /* 0x000fe200078e0a04 */
[----:B------:R-:W-:Y:S02]  /*0480*/  ISETP.NE.AND P0, PT, R3, RZ, PT ;  /* 0x000000ff0300720c */ /* 0x000fe40003f05270 */
[----:B------:R-:W-:Y:S01]  /*0490*/  @!P2 IADD3 R5, PT, PT, -R5, RZ, RZ ;  /* 0x000000ff0505a210 */ /* 0x000fe20007ffe1ff */
[----:B------:R-:W-:-:S03]  /*04a0*/  @!P1 IMAD.MOV R7, RZ, RZ, -R7 ;  /* 0x000000ffff079224 */ /* 0x000fc600078e0a07 */
[C---:B------:R-:W-:Y:S01]  /*04b0*/  SEL R9, R8.reuse, R5, !P0 ;  /* 0x0000000508097207 */ /* 0x040fe20004000000 */
[----:B------:R-:W-:Y:S01]  /*04c0*/  IMAD R5, R3, R3, RZ ;  /* 0x0000000303057224 */ /* 0x000fe200078e02ff */
[----:B------:R-:W-:-:S03]  /*04d0*/  SEL R8, R8, R7, !P0 ;  /* 0x0000000708087207 */ /* 0x000fc60004000000 */
[----:B------:R-:W-:Y:S01]  /*04e0*/  IMAD R0, R2, UR5, R9 ;  /* 0x0000000502007c24 */ /* 0x000fe2000f8e0209 */
[----:B------:R-:W1:Y:S01]  /*04f0*/  LDCU.64 UR4, c[0x0][0x380] ;  /* 0x00007000ff0477ac */ /* 0x000e620008000a00 */
[----:B------:R-:W-:Y:S02]  /*0500*/  IMAD R3, R8, R3, RZ ;  /* 0x0000000308037224 */ /* 0x000fe400078e02ff */
[----:B------:R-:W-:-:S03]  /*0510*/  IMAD R0, R0, R5, RZ ;  /* 0x0000000500007224 */ /* 0x000fc600078e02ff */
[----:B------:R-:W-:Y:S02]  /*0520*/  SHF.R.S32.HI R5, RZ, 0x1f, R3 ;  /* 0x0000001fff057819 */ /* 0x000fe40000011403 */
[----:B------:R-:W-:-:S04]  /*0530*/  IADD3 R3, P0, PT, R0, R3, RZ ;  /* 0x0000000300037210 */ /* 0x000fc80007f1e0ff */
[----:B------:R-:W-:Y:S02]  /*0540*/  LEA.HI.X.SX32 R0, R0, R5, 0x1, P0 ;  /* 0x0000000500007211 */ /* 0x000fe400000f0eff */
[----:B------:R-:W-:Y:S02]  /*0550*/  ISETP.GE.AND P0, PT, R8, RZ, PT ;  /* 0x000000ff0800720c */ /* 0x000fe40003f06270 */
[C---:B------:R-:W-:Y:S02]  /*0560*/  SHF.L.U32 R4, R3.reuse, 0x2, RZ ;  /* 0x0000000203047819 */ /* 0x040fe400000006ff */
[----:B------:R-:W-:Y:S01]  /*0570*/  SHF.L.U64.HI R5, R3, 0x2, R0 ;  /* 0x0000000203057819 */ /* 0x000fe20000010200 */
[----:B------:R-:W-:Y:S01]  /*0580*/  IMAD.MOV.U32 R0, RZ, RZ, -0x800000 ;  /* 0xff800000ff007424 */ /* 0x000fe200078e00ff */
[----:B-1----:R-:W-:-:S04]  /*0590*/  IADD3 R6, P1, PT, R4, UR4, RZ ;  /* 0x0000000404067c10 */ /* 0x002fc8000ff3e0ff */
[----:B------:R-:W-:-:S03]  /*05a0*/  IADD3.X R7, PT, PT, R5, UR5, RZ, P1, !PT ;  /* 0x0000000505077c10 */ /* 0x000fc60008ffe4ff */
[----:B0-----:R-:W-:Y:S06]  /*05b0*/  @!P0 BRA `(.L_x_33) ;  /* 0x0000000400e48947 */ /* 0x001fec0003800000 */
[----:B------:R-:W0:Y:S01]  /*05c0*/  LDCU UR4, c[0x0][0x39c] ;  /* 0x00007380ff0477ac */ /* 0x000e220008000800 */
[C---:B------:R-:W-:Y:S01]  /*05d0*/  ISETP.GE.U32.AND P1, PT, R8.reuse, 0x7, PT ;  /* 0x000000070800780c */ /* 0x040fe20003f26070 */
[----:B------:R-:W-:Y:S01]  /*05e0*/  BSSY.RECONVERGENT B1, `(.L_x_34) ;  /* 0x000003a000017945 */ /* 0x000fe20003800200 */
[----:B------:R-:W-:Y:S01]  /*05f0*/  IADD3 R9, PT, PT, R8, 0x1, RZ ;  /* 0x0000000108097810 */ /* 0x000fe20007ffe0ff */
[----:B------:R-:W-:Y:S01]  /*0600*/  IMAD.MOV.U32 R0, RZ, RZ, -0x800000 ;  /* 0xff800000ff007424 */ /* 0x000fe200078e00ff */
[----:B------:R-:W-:Y:S02]  /*0610*/  MOV R3, RZ ;  /* 0x000000ff00037202 */ /* 0x000fe40000000f00 */
[----:B------:R-:W-:-:S04]  /*0620*/  LOP3.LUT R24, R9, 0x7, RZ, 0xc0, !PT ;  /* 0x0000000709187812 */ /* 0x000fc800078ec0ff */
[----:B------:R-:W-:Y:S01]  /*0630*/  ISETP.NE.AND P0, PT, R24, RZ, PT ;  /* 0x000000ff1800720c */ /* 0x000fe20003f05270 */
[----:B0-----:R-:W-:Y:S02]  /*0640*/  IMAD R12, R2, UR4, RZ ;  /* 0x00000004020c7c24 */ /* 0x001fe4000f8e02ff */
[----:B------:R-:W-:Y:S10]  /*0650*/  @!P1 BRA `(.L_x_35) ;  /* 0x0000000000c89947 */ /* 0x000ff40003800000 */
[----:B------:R-:W-:Y:S01]  /*0660*/  IADD3 R16, P1, PT, R6, 0x10, RZ ;  /* 0x0000001006107810 */ /* 0x000fe20007f3e0ff */
[----:B------:R-:W-:Y:S01]  /*0670*/  IMAD.MOV.U32 R0, RZ, RZ, -0x800000 ;  /* 0xff800000ff007424 */ /* 0x000fe200078e00ff */
[----:B------:R-:W-:Y:S02]  /*0680*/  LOP3.LUT R3, R9, 0x7ffffff8, RZ, 0xc0, !PT ;  /* 0x7ffffff809037812 */ /* 0x000fe400078ec0ff */
[----:B------:R-:W-:Y:S01]  /*0690*/  MOV R17, R12 ;  /* 0x0000000c00117202 */ /* 0x000fe20000000f00 */
[----:B------:R-:W-:Y:S01]  /*06a0*/  IMAD.X R19, RZ, RZ, R7, P1 ;  /* 0x000000ffff137224 */ /* 0x000fe200008e0607 */
[----:B------:R-:W-:-:S07]  /*06b0*/  IADD3 R13, PT, PT, -R3, RZ, RZ ;  /* 0x000000ff030d7210 */ /* 0x000fce0007ffe1ff */
.L_x_36:
[----:B------:R-:W0:Y:S01]  /*06c0*/  LDC.64 R10, c[0x0][0x388] ;  /* 0x0000e200ff0a7b82 */ /* 0x000e220000000a00 */
[----:B------:R-:W-:Y:S02]  /*06d0*/  SHF.R.S32.HI R14, RZ, 0x1f, R17 ;  /* 0x0000001fff0e7819 */ /* 0x000fe40000011411 */
[----:B0-----:R-:W-:-:S04]  /*06e0*/  IADD3 R10, P1, P2, R17, 0x3, R10 ;  /* 0x00000003110a7810 */ /* 0x001fc80007a3e00a */
[----:B------:R-:W-:-:S05]  /*06f0*/  IADD3.X R11, PT, PT, R14, R11, RZ, P1, P2 ;  /* 0x0000000b0e0b7210 */ /* 0x000fca0000fe44ff */
[----:B------:R-:W2:Y:S04]  /*0700*/  LDG.E.U8 R15, desc[UR6][R10.64+-0x3] ;  /* 0xfffffd060a0f7981 */ /* 0x000ea8000c1e1100 */
[----:B------:R-:W3:Y:S04]  /*0710*/  LDG.E.U8 R14, desc[UR6][R10.64+-0x2] ;  /* 0xfffffe060a0e7981 */ /* 0x000ee8000c1e1100 */
[----:B------:R-:W4:Y:S04]  /*0720*/  LDG.E.U8 R18, desc[UR6][R10.64+-0x1] ;  /* 0xffffff060a127981 */ /* 0x000f28000c1e1100 */
[----:B------:R-:W5:Y:S04]  /*0730*/  LDG.E.U8 R20, desc[UR6][R10.64] ;  /* 0x000000060a147981 */ /* 0x000f68000c1e1100 */
[----:B------:R-:W5:Y:S04]  /*0740*/  LDG.E.U8 R22, desc[UR6][R10.64+0x1] ;  /* 0x000001060a167981 */ /* 0x000f68000c1e1100 */
[----:B------:R-:W5:Y:S04]  /*0750*/  LDG.E.U8 R23, desc[UR6][R10.64+0x2] ;  /* 0x000002060a177981 */ /* 0x000f68000c1e1100 */
[----:B------:R-:W5:Y:S01]  /*0760*/  LDG.E.U8 R25, desc[UR6][R10.64+0x4] ;  /* 0x000004060a197981 */ /* 0x000f62000c1e1100 */
[----:B--2---:R-:W-:-:S02]  /*0770*/  ISETP.NE.AND P1, PT, R15, RZ, PT ;  /* 0x000000ff0f00720c */ /* 0x004fc40003f25270 */
[----:B------:R-:W-:Y:S02]  /*0780*/  MOV R15, R19 ;  /* 0x00000013000f7202 */ /* 0x000fe40000000f00 */
[----:B---3--:R-:W-:Y:S01]  /*0790*/  ISETP.NE.AND P6, PT, R14, RZ, PT ;  /* 0x000000ff0e00720c */ /* 0x008fe20003fc5270 */
[----:B------:R-:W-:Y:S02]  /*07a0*/  IMAD.MOV.U32 R14, RZ, RZ, R16 ;  /* 0x000000ffff0e7224 */ /* 0x000fe400078e0010 */
[----:B------:R-:W2:Y:S06]  /*07b0*/  LDG.E.U8 R16, desc[UR6][R10.64+0x3] ;  /* 0x000003060a107981 */ /* 0x000eac000c1e1100 */
[----:B------:R-:W3:Y:S04]  /*07c0*/  @P1 LDG.E R19, desc[UR6][R14.64+-0x10] ;  /* 0xfffff0060e131981 */ /* 0x000ee8000c1e1900 */
[----:B------:R-:W2:Y:S01]  /*07d0*/  @P6 LDG.E R21, desc[UR6][R14.64+-0xc] ;  /* 0xfffff4060e156981 */ /* 0x000ea2000c1e1900 */
[----:B----4-:R-:W-:-:S02]  /*07e0*/  ISETP.NE.AND P5, PT, R18, RZ, PT ;  /* 0x000000ff1200720c */ /* 0x010fc40003fa5270 */
[----:B-----5:R-:W-:Y:S02]  /*07f0*/  ISETP.NE.AND P4, PT, R20, RZ, PT ;  /* 0x000000ff1400720c */ /* 0x020fe40003f85270 */
[----:B------:R-:W-:Y:S02]  /*0800*/  ISETP.NE.AND P3, PT, R22, RZ, PT ;  /* 0x000000ff1600720c */ /* 0x000fe40003f65270 */
[----:B------:R-:W-:-:S07]  /*0810*/  ISETP.NE.AND P2, PT, R23, RZ, PT ;  /* 0x000000ff1700720c */ /* 0x000fce0003f45270 */
[----:B------:R-:W4:Y:S04]  /*0820*/  @P5 LDG.E R23, desc[UR6][R14.64+-0x8] ;  /* 0xfffff8060e175981 */ /* 0x000f28000c1e1900 */
[----:B------:R-:W5:Y:S01]  /*0830*/  @P3 LDG.E R11, desc[UR6][R14.64] ;  /* 0x000000060e0b3981 */ /* 0x000f62000c1e1900 */
[----:B---3--:R-:W-:-:S03]  /*0840*/  @P1 FMNMX R0, R0, R19, !PT ;  /* 0x0000001300001209 */ /* 0x008fc60007800000 */
[----:B------:R-:W3:Y:S01]  /*0850*/  @P4 LDG.E R19, desc[UR6][R14.64+-0x4] ;  /* 0xfffffc060e134981 */ /* 0x000ee2000c1e1900 */
[----:B--2---:R-:W-:Y:S02]  /*0860*/  ISETP.NE.AND P1, PT, R16, RZ, PT ;  /* 0x000000ff1000720c */ /* 0x004fe40003f25270 */
[----:B------:R-:W-:Y:S02]  /*0870*/  @P6 FMNMX R0, R0, R21, !PT ;  /* 0x0000001500006209 */ /* 0x000fe40007800000 */
[----:B------:R-:W-:Y:S01]  /*0880*/  ISETP.NE.AND P6, PT, R25, RZ, PT ;  /* 0x000000ff1900720c */ /* 0x000fe20003fc5270 */
[----:B------:R-:W2:Y:S08]  /*0890*/  @P2 LDG.E R21, desc[UR6][R14.64+0x4] ;  /* 0x000004060e152981 */ /* 0x000eb0000c1e1900 */
[----:B------:R-:W2:Y:S04]  /*08a0*/  @P1 LDG.E R25, desc[UR6][R14.64+0x8] ;  /* 0x000008060e191981 */ /* 0x000ea8000c1e1900 */
[----:B------:R-:W2:Y:S01]  /*08b0*/  @P6 LDG.E R27, desc[UR6][R14.64+0xc] ;  /* 0x00000c060e1b6981 */ /* 0x000ea2000c1e1900 */
[----:B----4-:R-:W-:Y:S01]  /*08c0*/  @P5 FMNMX R0, R0, R23, !PT ;  /* 0x0000001700005209 */ /* 0x010fe20007800000 */
[----:B------:R-:W-:-:S02]  /*08d0*/  VIADD R13, R13, 0x8 ;  /* 0x000000080d0d7836 */ /* 0x000fc40000000000 */
[----:B------:R-:W-:Y:S01]  /*08e0*/  VIADD R17, R17, 0x8 ;  /* 0x0000000811117836 */ /* 0x000fe20000000000 */
[----:B---3--:R-:W-:-:S04]  /*08f0*/  @P4 FMNMX R0, R0, R19, !PT ;  /* 0x0000001300004209 */ /* 0x008fc80007800000 */
[----:B-----5:R-:W-:Y:S02]  /*0900*/  @P3 FMNMX R0, R0, R11, !PT ;  /* 0x0000000b00003209 */ /* 0x020fe40007800000 */
[----:B------:R-:W-:Y:S02]  /*0910*/  ISETP.NE.AND P3, PT, R13, RZ, PT ;  /* 0x000000ff0d00720c */ /* 0x000fe40003f65270 */
[----:B--2---:R-:W-:Y:S02]  /*0920*/  @P2 FMNMX R0, R0, R21, !PT ;  /* 0x0000001500002209 */ /* 0x004fe40007800000 */
[----:B------:R-:W-:Y:S02]  /*0930*/  IADD3 R16, P2, PT, R14, 0x20, RZ ;  /* 0x000000200e107810 */ /* 0x000fe40007f5e0ff */
[----:B------:R-:W-:Y:S02]  /*0940*/  @P1 FMNMX R0, R0, R25, !PT ;  /* 0x0000001900001209 */ /* 0x000fe40007800000 */
[----:B------:R-:W-:-:S02]  /*0950*/  IADD3.X R19, PT, PT, RZ, R15, RZ, P2, !PT ;  /* 0x0000000fff137210 */ /* 0x000fc400017fe4ff */
[----:B------:R-:W-:-:S03]  /*0960*/  @P6 FMNMX R0, R0, R27, !PT ;  /* 0x0000001b00006209 */ /* 0x000fc60007800000 */
[----:B------:R-:W-:Y:S05]  /*0970*/  @P3 BRA `(.L_x_36) ;  /* 0xfffffffc00503947 */ /* 0x000fea000383ffff */
.L_x_35:
[----:B------:R-:W-:Y:S05]  /*0980*/  BSYNC.RECONVERGENT B1 ;  /* 0x0000000000017941 */ /* 0x000fea0003800200 */
.L_x_34:
[----:B------:R-:W-:Y:S05]  /*0990*/  @!P0 BRA `(.L_x_33) ;  /* 0x0000000000ec8947 */ /* 0x000fea0003800000 */
[----:B------:R-:W-:Y:S01]  /*09a0*/  ISETP.GE.U32.AND P0, PT, R24, 0x4, PT ;  /* 0x000000041800780c */ /* 0x000fe20003f06070 */
[----:B------:R-:W-:Y:S01]  /*09b0*/  BSSY.RECONVERGENT B1, `(.L_x_37) ;  /* 0x0000019000017945 */ /* 0x000fe20003800200 */
[----:B------:R-:W-:-:S11]  /*09c0*/  LOP3.LUT P4, R18, R9, 0x3, RZ, 0xc0, !PT ;  /* 0x0000000309127812 */ /* 0x000fd6000788c0ff */
[----:B------:R-:W-:Y:S05]  /*09d0*/  @!P0 BRA `(.L_x_38) ;  /* 0x0000000000588947 */ /* 0x000fea0003800000 */
[----:B------:R-:W0:Y:S01]  /*09e0*/  LDCU.64 UR4, c[0x0][0x388] ;  /* 0x00007100ff0477ac */ /* 0x000e220008000a00 */
[----:B------:R-:W-:-:S04]  /*09f0*/  IADD3 R9, PT, PT, R12, R3, RZ ;  /* 0x000000030c097210 */ /* 0x000fc80007ffe0ff */
[----:B0-----:R-:W-:-:S04]  /*0a00*/  IADD3 R10, P0, PT, R9, UR4, RZ ;  /* 0x00000004090a7c10 */ /* 0x001fc8000ff1e0ff */
[----:B------:R-:W-:-:S05]  /*0a10*/  LEA.HI.X.SX32 R11, R9, UR5, 0x1, P0 ;  /* 0x00000005090b7c11 */ /* 0x000fca00080f0eff */
[----:B------:R-:W2:Y:S04]  /*0a20*/  LDG.E.U8 R14, desc[UR6][R10.64] ;  /* 0x000000060a0e7981 */ /* 0x000ea8000c1e1100 */
[----:B------:R-:W3:Y:S04]  /*0a30*/  LDG.E.U8 R9, desc[UR6][R10.64+0x1] ;  /* 0x000001060a097981 */ /* 0x000ee8000c1e1100 */
[----:B------:R-:W4:Y:S04]  /*0a40*/  LDG.E.U8 R13, desc[UR6][R10.64+0x2] ;  /* 0x000002060a0d7981 */ /* 0x000f28000c1e1100 */
[----:B------:R-:W5:Y:S01]  /*0a50*/  LDG.E.U8 R16, desc[UR6][R10.64+0x3] ;  /* 0x000003060a107981 */ /* 0x000f62000c1e1100 */
[----:B--2---:R-:W-:Y:S01]  /*0a60*/  ISETP.NE.AND P0, PT, R14, RZ, PT ;  /* 0x000000ff0e00720c */ /* 0x004fe20003f05270 */
[----:B------:R-:W-:Y:S01]  /*0a70*/  IMAD.WIDE.U32 R14, R3, 0x4, R6 ;  /* 0x00000004030e7825 */ /* 0x000fe200078e0006 */
[----:B---3--:R-:W-:-:S02]  /*0a80*/  ISETP.NE.AND P1, PT, R9, RZ, PT ;  /* 0x000000ff0900720c */ /* 0x008fc40003f25270 */
[----:B----4-:R-:W-:Y:S02]  /*0a90*/  ISETP.NE.AND P2, PT, R13, RZ, PT ;  /* 0x000000ff0d00720c */ /* 0x010fe40003f45270 */
[----:B-----5:R-:W-:-:S07]  /*0aa0*/  ISETP.NE.AND P3, PT, R16, RZ, PT ;  /* 0x000000ff1000720c */ /* 0x020fce0003f65270 */
[----:B------:R-:W2:Y:S04]  /*0ab0*/  @P0 LDG.E R9, desc[UR6][R14.64] ;  /* 0x000000060e090981 */ /* 0x000ea8000c1e1900 */
[----:B------:R-:W3:Y:S04]  /*0ac0*/  @P1 LDG.E R13, desc[UR6][R14.64+0x4] ;  /* 0x000004060e0d1981 */ /* 0x000ee8000c1e1900 */
[----:B------:R-:W4:Y:S04]  /*0ad0*/  @P2 LDG.E R17, desc[UR6][R14.64+0x8] ;  /* 0x000008060e112981 */ /* 0x000f28000c1e1900 */
[----:B------:R-:W5:Y:S01]  /*0ae0*/  @P3 LDG.E R19, desc[UR6][R14.64+0xc] ;  /* 0x00000c060e133981 */ /* 0x000f62000c1e1900 */
[----:B------:R-:W-:Y:S01]  /*0af0*/  VIADD R3, R3, 0x4 ;  /* 0x0000000403037836 */ /* 0x000fe20000000000 */
[----:B--2---:R-:W-:-:S04]  /*0b00*/  @P0 FMNMX R0, R0, R9, !PT ;  /* 0x0000000900000209 */ /* 0x004fc80007800000 */
[----:B---3--:R-:W-:-:S04]  /*0b10*/  @P1 FMNMX R0, R0, R13, !PT ;  /* 0x0000000d00001209 */ /* 0x008fc80007800000 */
[----:B----4-:R-:W-:-:S04]  /*0b20*/  @P2 FMNMX R0, R0, R17, !PT ;  /* 0x0000001100002209 */ /* 0x010fc80007800000 */
[----:B-----5:R-:W-:-:S07]  /*0b30*/  @P3 FMNMX R0, R0, R19, !PT ;  /* 0x0000001300003209 */ /* 0x020fce0007800000 */
.L_x_38:
[----:B------:R-:W-:Y:S05]  /*0b40*/  BSYNC.RECONVERGENT B1 ;  /* 0x0000000000017941 */ /* 0x000fea0003800200 */
.L_x_37:
[----:B------:R-:W-:Y:S05]  /*0b50*/  @!P4 BRA `(.L_x_33) ;  /* 0x00000000007cc947 */ /* 0x000fea0003800000 */
[----:B------:R-:W-:Y:S01]  /*0b60*/  ISETP.NE.AND P0, PT, R18, 0x1, PT ;  /* 0x000000011200780c */ /* 0x000fe20003f05270 */
[----:B------:R-:W-:Y:S01]  /*0b70*/  BSSY.RECONVERGENT B1, `(.L_x_39) ;  /* 0x0000012000017945 */ /* 0x000fe20003800200 */
[----:B------:R-:W-:-:S04]  /*0b80*/  LOP3.LUT R9, R8, 0x1, RZ, 0xc0, !PT ;  /* 0x0000000108097812 */ /* 0x000fc800078ec0ff */
[----:B------:R-:W-:-:S07]  /*0b90*/  ISETP.NE.U32.AND P2, PT, R9, 0x1, PT ;  /* 0x000000010900780c */ /* 0x000fce0003f45070 */
[----:B------:R-:W-:Y:S06]  /*0ba0*/  @!P0 BRA `(.L_x_40) ;  /* 0x0000000000388947 */ /* 0x000fec0003800000 */
[----:B------:R-:W0:Y:S01]  /*0bb0*/  LDCU.64 UR4, c[0x0][0x388] ;  /* 0x00007100ff0477ac */ /* 0x000e220008000a00 */
[----:B------:R-:W-:-:S04]  /*0bc0*/  IADD3 R9, PT, PT, R12, R3, RZ ;  /* 0x000000030c097210 */ /* 0x000fc80007ffe0ff */
[----:B0-----:R-:W-:-:S04]  /*0bd0*/  IADD3 R10, P0, PT, R9, UR4, RZ ;  /* 0x00000004090a7c10 */ /* 0x001fc8000ff1e0ff */
[----:B------:R-:W-:-:S05]  /*0be0*/  LEA.HI.X.SX32 R11, R9, UR5, 0x1, P0 ;  /* 0x00000005090b7c11 */ /* 0x000fca00080f0eff */
[----:B------:R-:W2:Y:S04]  /*0bf0*/  LDG.E.U8 R13, desc[UR6][R10.64] ;  /* 0x000000060a0d7981 */ /* 0x000ea8000c1e1100 */
[----:B------:R-:W3:Y:S01]  /*0c00*/  LDG.E.U8 R9, desc[UR6][R10.64+0x1] ;  /* 0x000001060a097981 */ /* 0x000ee2000c1e1100 */
[----:B------:R-:W-:Y:S01]  /*0c10*/  IMAD.WIDE.U32 R14, R3, 0x4, R6 ;  /* 0x00000004030e7825 */ /* 0x000fe200078e0006 */
[----:B--2---:R-:W-:Y:S02]  /*0c20*/  ISETP.NE.AND P0, PT, R13, RZ, PT ;  /* 0x000000ff0d00720c */ /* 0x004fe40003f05270 */
[----:B---3--:R-:W-:-:S11]  /*0c30*/  ISETP.NE.AND P1, PT, R9, RZ, PT ;  /* 0x000000ff0900720c */ /* 0x008fd60003f25270 */
[----:B------:R-:W2:Y:S04]  /*0c40*/  @P0 LDG.E R9, desc[UR6][R14.64] ;  /* 0x000000060e090981 */ /* 0x000ea8000c1e1900 */
[----:B------:R-:W3:Y:S01]  /*0c50*/  @P1 LDG.E R13, desc[UR6][R14.64+0x4] ;  /* 0x000004060e0d1981 */ /* 0x000ee2000c1e1900 */
[----:B------:R-:W-:Y:S01]  /*0c60*/  VIADD R3, R3, 0x2 ;  /* 0x0000000203037836 */ /* 0x000fe20000000000 */
[----:B--2---:R-:W-:-:S04]  /*0c70*/  @P0 FMNMX R0, R0, R9, !PT ;  /* 0x0000000900000209 */ /* 0x004fc80007800000 */
[----:B---3--:R-:W-:-:S07]  /*0c80*/  @P1 FMNMX R0, R0, R13, !PT ;  /* 0x0000000d00001209 */ /* 0x008fce0007800000 */
.L_x_40:
[----:B------:R-:W-:Y:S05]  /*0c90*/  BSYNC.RECONVERGENT B1 ;  /* 0x0000000000017941 */ /* 0x000fea0003800200 */
.L_x_39:
[----:B------:R-:W-:Y:S05]  /*0ca0*/  @!P2 BRA `(.L_x_33) ;  /* 0x000000000028a947 */ /* 0x000fea0003800000 */
[----:B------:R-:W0:Y:S01]  /*0cb0*/  LDCU.64 UR4, c[0x0][0x388] ;  /* 0x00007100ff0477ac */ /* 0x000e220008000a00 */
[----:B------:R-:W-:-:S04]  /*0cc0*/  IADD3 R12, PT, PT, R12, R3, RZ ;  /* 0x000000030c0c7210 */ /* 0x000fc80007ffe0ff */
[----:B0-----:R-:W-:-:S04]  /*0cd0*/  IADD3 R10, P0, PT, R12, UR4, RZ ;  /* 0x000000040c0a7c10 */ /* 0x001fc8000ff1e0ff */
[----:B------:R-:W-:-:S05]  /*0ce0*/  LEA.HI.X.SX32 R11, R12, UR5, 0x1, P0 ;  /* 0x000000050c0b7c11 */ /* 0x000fca00080f0eff */
[----:B------:R-:W2:Y:S02]  /*0cf0*/  LDG.E.U8 R10, desc[UR6][R10.64] ;  /* 0x000000060a0a7981 */ /* 0x000ea4000c1e1100 */
[----:B--2---:R-:W-:-:S13]  /*0d00*/  ISETP.NE.AND P0, PT, R10, RZ, PT ;  /* 0x000000ff0a00720c */ /* 0x004fda0003f05270 */
[----:B------:R-:W-:Y:S05]  /*0d10*/  @!P0 BRA `(.L_x_33) ;  /* 0x00000000000c8947 */ /* 0x000fea0003800000 */
[----:B------:R-:W-:-:S06]  /*0d20*/  IMAD.WIDE.U32 R10, R3, 0x4, R6 ;  /* 0x00000004030a7825 */ /* 0x000fcc00078e0006 */
[----:B------:R-:W2:Y:S02]  /*0d30*/  LDG.E R11, desc[UR6][R10.64] ;  /* 0x000000060a0b7981 */ /* 0x000ea4000c1e1900 */
[----:B--2---:R-:W-:-:S07]  /*0d40*/  FMNMX R0, R0, R11, !PT ;  /* 0x0000000b00007209 */ /* 0x004fce0007800000 */
.L_x_33:
[----:B------:R-:W-:Y:S05]  /*0d50*/  BSYNC.RECONVERGENT B0 ;  /* 0x0000000000007941 */ /* 0x000fea0003800200 */
.L_x_32:
[----:B------:R-:W-:Y:S01]  /*0d60*/  ISETP.GE.AND P0, PT, R8, RZ, PT ;  /* 0x000000ff0800720c */ /* 0x000fe20003f06270 */
[----:B------:R-:W0:Y:S01]  /*0d70*/  LDCU.64 UR8, c[0x0][0x388] ;  /* 0x00007100ff0877ac */ /* 0x000e220008000a00 */
[----:B------:R-:W-:Y:S01]  /*0d80*/  BSSY.RECONVERGENT B0, `(.L_x_41) ;  /* 0x0000085000007945 */ /* 0x000fe20003800200 */
[----:B------:R-:W-:Y:S01]  /*0d90*/  IMAD.MOV.U32 R3, RZ, RZ, RZ ;  /* 0x000000ffff037224 */ /* 0x000fe200078e00ff */
[----:B------:R-:W1:Y:S09]  /*0da0*/  LDCU.64 UR10, c[0x0][0x388] ;  /* 0x00007100ff0a77ac */ /* 0x000e720008000a00 */
[----:B------:R-:W-:Y:S05]  /*0db0*/  @!P0 BRA `(.L_x_42) ;  /* 0x0000000800048947 */ /* 0x000fea0003800000 */
[----:B------:R-:W2:Y:S01]  /*0dc0*/  LDCU UR4, c[0x0][0x39c] ;  /* 0x00007380ff0477ac */ /* 0x000ea20008000800 */
[C---:B------:R-:W-:Y:S01]  /*0dd0*/  ISETP.GE.U32.AND P1, PT, R8.reuse, 0x3, PT ;  /* 0x000000030800780c */ /* 0x040fe20003f26070 */
[----:B------:R-:W-:Y:S01]  /*0de0*/  BSSY.RECONVERGENT B1, `(.L_x_43) ;  /* 0x000005c000017945 */ /* 0x000fe20003800200 */
[----:B------:R-:W-:Y:S01]  /*0df0*/  IADD3 R9, PT, PT, R8, 0x1, RZ ;  /* 0x0000000108097810 */ /* 0x000fe20007ffe0ff */
[----:B------:R-:W-:Y:S02]  /*0e00*/  HFMA2 R13, -RZ, RZ, 0, 0 ;  /* 0x00000000ff0d7431 */ /* 0x000fe400000001ff */
[----:B------:R-:W-:Y:S01]  /*0e10*/  IMAD.MOV.U32 R3, RZ, RZ, RZ ;  /* 0x000000ffff037224 */ /* 0x000fe200078e00ff */
[----:B------:R-:W-:-:S04]  /*0e20*/  LOP3.LUT R12, R9, 0x3, RZ, 0xc0, !PT ;  /* 0x00000003090c7812 */ /* 0x000fc800078ec0ff */
[----:B------:R-:W-:Y:S01]  /*0e30*/  ISETP.NE.AND P0, PT, R12, RZ, PT ;  /* 0x000000ff0c00720c */ /* 0x000fe20003f05270 */
[----:B--2---:R-:W-:Y:S02]  /*0e40*/  IMAD R2, R2, UR4, RZ ;  /* 0x0000000402027c24 */ /* 0x004fe4000f8e02ff */
[----:B------:R-:W-:Y:S10]  /*0e50*/  @!P1 BRA `(.L_x_44) ;  /* 0x0000000400509947 */ /* 0x000ff40003800000 */
[----:B------:R-:W-:Y:S01]  /*0e60*/  IADD3 R16, P1, PT, R6, 0x8, RZ ;  /* 0x0000000806107810 */ /* 0x000fe20007f3e0ff */
[----:B------:R-:W-:Y:S01]  /*0e70*/  IMAD.MOV.U32 R3, RZ, RZ, RZ ;  /* 0x000000ffff037224 */ /* 0x000fe200078e00ff */
[----:B------:R-:W-:Y:S02]  /*0e80*/  LOP3.LUT R13, R9, 0xfffffffc, RZ, 0xc0, !PT ;  /* 0xfffffffc090d7812 */ /* 0x000fe400078ec0ff */
[----:B------:R-:W-:Y:S01]  /*0e90*/  MOV R15, R2 ;  /* 0x00000002000f7202 */ /* 0x000fe20000000f00 */
[----:B------:R-:W-:Y:S01]  /*0ea0*/  IMAD.X R17, RZ, RZ, R7, P1 ;  /* 0x000000ffff117224 */ /* 0x000fe200008e0607 */
[----:B------:R-:W-:-:S07]  /*0eb0*/  IADD3 R14, PT, PT, -R13, RZ, RZ ;  /* 0x000000ff0d0e7210 */ /* 0x000fce0007ffe1ff */
.L_x_45:
[----:B0-----:R-:W-:-:S04]  /*0ec0*/  IADD3.X R8, P1, PT, R15, UR8, RZ, PT, !PT ;  /* 0x000000080f087c10 */ /* 0x001fc8000bf3e4ff */
[----:B---3--:R-:W-:-:S05]  /*0ed0*/  LEA.HI.X.SX32 R9, R15, UR9, 0x1, P1 ;  /* 0x000000090f097c11 */ /* 0x008fca00088f0eff */
[----:B------:R-:W2:Y:S01]  /*0ee0*/  LDG.E.U8 R10, desc[UR6][R8.64+-0x1] ;  /* 0xffffff06080a7981 */ /* 0x000ea2000c1e1100 */
[----:B------:R-:W-:Y:S02]  /*0ef0*/  MOV R11, R17 ;  /* 0x00000011000b7202 */ /* 0x000fe40000000f00 */
[----:B--2---:R-:W-:Y:S01]  /*0f00*/  ISETP.NE.AND P1, PT, R10, RZ, PT ;  /* 0x000000ff0a00720c */ /* 0x004fe20003f25270 */
[----:B------:R-:W-:-:S12]  /*0f10*/  IMAD.MOV.U32 R10, RZ, RZ, R16 ;  /* 0x000000ffff0a7224 */ /* 0x000fd800078e0010 */
[----:B------:R-:W2:Y:S01]  /*0f20*/  @P1 LDG.E R17, desc[UR6][R10.64+-0x8] ;  /* 0xfffff8060a111981 */ /* 0x000ea2000c1e1900 */
[----:B------:R-:W-:Y:S01]  /*0f30*/  @P1 MOV R16, 0x3bbb989d ;  /* 0x3bbb989d00101802 */ /* 0x000fe20000000f00 */
[----:B------:R-:W-:Y:S02]  /*0f40*/  @P1 IMAD.MOV.U32 R19, RZ, RZ, 0x437c0000 ;  /* 0x437c0000ff131424 */ /* 0x000fe400078e00ff */
[----:B--2---:R-:W-:-:S04]  /*0f50*/  @P1 FADD R17, R17, -R0 ;  /* 0x8000000011111221 */ /* 0x004fc80000000000 */
[----:B------:R-:W-:-:S04]  /*0f60*/  @P1 FFMA.SAT R16, R17, R16, 0.5 ;  /* 0x3f00000011101423 */ /* 0x000fc80000002010 */
[----:B------:R-:W-:-:S04]  /*0f70*/  @P1 FFMA.RM R16, R16, R19, 12582913 ;  /* 0x4b40000110101423 */ /* 0x000fc80000004013 */
[C---:B------:R-:W-:Y:S01]  /*0f80*/  @P1 FADD R18, R16.reuse, -12583039 ;  /* 0xcb40007f10121421 */ /* 0x040fe20000000000 */
[----:B------:R-:W-:-:S03]  /*0f90*/  @P1 SHF.L.U32 R16, R16, 0x17, RZ ;  /* 0x0000001710101819 */ /* 0x000fc600000006ff */
[----:B------:R-:W-:-:S04]  /*0fa0*/  @P1 FFMA R18, R17, 1.4426950216293334961, -R18 ;  /* 0x3fb8aa3b11121823 */ /* 0x000fc80000000812 */
[----:B------:R-:W-:-:S04]  /*0fb0*/  @P1 FFMA R18, R17, 1.925963033500011079e-08, R18 ;  /* 0x32a5706011121823 */ /* 0x000fc80000000012 */
[----:B------:R-:W0:Y:S02]  /*0fc0*/  @P1 MUFU.EX2 R17, R18 ;  /* 0x0000001200111308 */ /* 0x000e240000000800 */
[----:B0-----:R-:W-:-:S05]  /*0fd0*/  @P1 FMUL R16, R16, R17 ;  /* 0x0000001110101220 */ /* 0x001fca0000400000 */
[----:B------:R0:W-:Y:S04]  /*0fe0*/  @P1 STG.E desc[UR6][R10.64+-0x8], R16 ;  /* 0xfffff8100a001986 */ /* 0x0001e8000c101906 */
[----:B------:R-:W-:Y:S04]  /*0ff0*/  @!P1 STG.E desc[UR6][R10.64+-0x8], RZ ;  /* 0xfffff8ff0a009986 */ /* 0x000fe8000c101906 */
[----:B------:R-:W2:Y:S02]  /*1000*/  LDG.E.U8 R17, desc[UR6][R8.64] ;  /* 0x0000000608117981 */ /* 0x000ea4000c1e1100 */
[----:B--2---:R-:W-:-:S13]  /*1010*/  ISETP.NE.AND P2, PT, R17, RZ, PT ;  /* 0x000000ff1100720c */ /* 0x004fda0003f45270 */
[----:B------:R-:W2:Y:S01]  /*1020*/  @P2 LDG.E R17, desc[UR6][R10.64+-0x4] ;  /* 0xfffffc060a112981 */ /* 0x000ea2000c1e1900 */
[----:B------:R-:W-:Y:S01]  /*1030*/  @P2 MOV R20, 0x3bbb989d ;  /* 0x3bbb989d00142802 */ /* 0x000fe20000000f00 */
[----:B------:R-:W-:Y:S02]  /*1040*/  @P2 IMAD.MOV.U32 R19, RZ, RZ, 0x437c0000 ;  /* 0x437c0000ff132424 */ /* 0x000fe400078e00ff */
[----:B--2---:R-:W-:-:S04]  /*1050*/  @P2 FADD R17, R17, -R0 ;  /* 0x8000000011112221 */ /* 0x004fc80000000000 */
[----:B------:R-:W-:-:S04]  /*1060*/  @P2 FFMA.SAT R18, R17, R20, 0.5 ;  /* 0x3f00000011122423 */ /* 0x000fc80000002014 */
[----:B------:R-:W-:-:S04]  /*1070*/  @P2 FFMA.RM R18, R18, R19, 12582913 ;  /* 0x4b40000112122423 */ /* 0x000fc80000004013 */
[----:B------:R-:W-:-:S04]  /*1080*/  @P2 FADD R20, R18, -12583039 ;  /* 0xcb40007f12142421 */ /* 0x000fc80000000000 */
[----:B------:R-:W-:-:S04]  /*1090*/  @P2 FFMA R20, R17, 1.4426950216293334961, -R20 ;  /* 0x3fb8aa3b11142823 */ /* 0x000fc80000000814 */
[----:B------:R-:W-:Y:S01]  /*10a0*/  @P2 FFMA R20, R17, 1.925963033500011079e-08, R20 ;  /* 0x32a5706011142823 */ /* 0x000fe20000000014 */
[----:B------:R-:W-:-:S05]  /*10b0*/  @P2 SHF.L.U32 R17, R18, 0x17, RZ ;  /* 0x0000001712112819 */ /* 0x000fca00000006ff */
[----:B------:R-:W2:Y:S02]  /*10c0*/  @P2 MUFU.EX2 R20, R20 ;  /* 0x0000001400142308 */ /* 0x000ea40000000800 */
[----:B--2---:R-:W-:-:S05]  /*10d0*/  @P2 FMUL R17, R17, R20 ;  /* 0x0000001411112220 */ /* 0x004fca0000400000 */
[----:B------:R2:W-:Y:S04]  /*10e0*/  @P2 STG.E desc[UR6][R10.64+-0x4], R17 ;  /* 0xfffffc110a002986 */ /* 0x0005e8000c101906 */
[----:B------:R3:W-:Y:S04]  /*10f0*/  @!P2 STG.E desc[UR6][R10.64+-0x4], RZ ;  /* 0xfffffcff0a00a986 */ /* 0x0007e8000c101906 */
[----:B------:R-:W4:Y:S02]  /*1100*/  LDG.E.U8 R18, desc[UR6][R8.64+0x1] ;  /* 0x0000010608127981 */ /* 0x000f24000c1e1100 */
[----:B----4-:R-:W-:-:S13]  /*1110*/  ISETP.NE.AND P3, PT, R18, RZ, PT ;  /* 0x000000ff1200720c */ /* 0x010fda0003f65270 */
[----:B------:R-:W4:Y:S01]  /*1120*/  @P3 LDG.E R19, desc[UR6][R10.64] ;  /* 0x000000060a133981 */ /* 0x000f22000c1e1900 */
[----:B------:R-:W-:Y:S01]  /*1130*/  @P3 MOV R18, 0x3bbb989d ;  /* 0x3bbb989d00123802 */ /* 0x000fe20000000f00 */
[----:B------:R-:W-:Y:S02]  /*1140*/  @P3 IMAD.MOV.U32 R21, RZ, RZ, 0x437c0000 ;  /* 0x437c0000ff153424 */ /* 0x000fe400078e00ff */
[----:B----4-:R-:W-:-:S04]  /*1150*/  @P3 FADD R19, R19, -R0 ;  /* 0x8000000013133221 */ /* 0x010fc80000000000 */
[----:B------:R-:W-:-:S04]  /*1160*/  @P3 FFMA.SAT R18, R19, R18, 0.5 ;  /* 0x3f00000013123423 */ /* 0x000fc80000002012 */
[----:B------:R-:W-:-:S04]  /*1170*/  @P3 FFMA.RM R18, R18, R21, 12582913 ;  /* 0x4b40000112123423 */ /* 0x000fc80000004015 */
[C---:B------:R-:W-:Y:S01]  /*1180*/  @P3 FADD R20, R18.reuse, -12583039 ;  /* 0xcb40007f12143421 */ /* 0x040fe20000000000 */
[----:B------:R-:W-:-:S03]  /*1190*/  @P3 SHF.L.U32 R18, R18, 0x17, RZ ;  /* 0x0000001712123819 */ /* 0x000fc600000006ff */
[----:B------:R-:W-:-:S04]  /*11a0*/  @P3 FFMA R20, R19, 1.4426950216293334961, -R20 ;  /* 0x3fb8aa3b13143823 */ /* 0x000fc80000000814 */
[----:B------:R-:W-:-:S04]  /*11b0*/  @P3 FFMA R20, R19, 1.925963033500011079e-08, R20 ;  /* 0x32a5706013143823 */ /* 0x000fc80000000014 */
[----:B------:R-:W4:Y:S02]  /*11c0*/  @P3 MUFU.EX2 R19, R20 ;  /* 0x0000001400133308 */ /* 0x000f240000000800 */
[----:B----4-:R-:W-:-:S05]  /*11d0*/  @P3 FMUL R18, R18, R19 ;  /* 0x0000001312123220 */ /* 0x010fca0000400000 */
[----:B------:R3:W-:Y:S04]  /*11e0*/  @P3 STG.E desc[UR6][R10.64], R18 ;  /* 0x000000120a003986 */ /* 0x0007e8000c101906 */
[----:B------:R3:W-:Y:S04]  /*11f0*/  @!P3 STG.E desc[UR6][R10.64], RZ ;  /* 0x000000ff0a00b986 */ /* 0x0007e8000c101906 */
[----:B------:R-:W4:Y:S02]  /*1200*/  LDG.E.U8 R8, desc[UR6][R8.64+0x2] ;  /* 0x0000020608087981 */ /* 0x000f24000c1e1100 */
[----:B----4-:R-:W-:-:S13]  /*1210*/  ISETP.NE.AND P4, PT, R8, RZ, PT ;  /* 0x000000ff0800720c */ /* 0x010fda0003f85270 */
[----:B------:R-:W4:Y:S01]  /*1220*/  @P4 LDG.E R19, desc[UR6][R10.64+0x4] ;  /* 0x000004060a134981 */ /* 0x000f22000c1e1900 */
[----:B------:R-:W-:Y:S01]  /*1230*/  @P4 MOV R22, 0x3bbb989d ;  /* 0x3bbb989d00164802 */ /* 0x000fe20000000f00 */
[----:B------:R-:W-:Y:S02]  /*1240*/  @P4 IMAD.MOV.U32 R21, RZ, RZ, 0x437c0000 ;  /* 0x437c0000ff154424 */ /* 0x000fe400078e00ff */
[----:B------:R-:W-:Y:S01]  /*1250*/  @P1 FADD R3, R3, R16 ;  /* 0x0000001003031221 */ /* 0x000fe20000000000 */
[----:B------:R-:W-:Y:S02]  /*1260*/  IADD3 R14, PT, PT, R14, 0x4, RZ ;  /* 0x000000040e0e7810 */ /* 0x000fe40007ffe0ff */
[----:B0-----:R-:W-:Y:S01]  /*1270*/  IADD3 R16, P1, PT, R10, 0x10, RZ ;  /* 0x000000100a107810 */ /* 0x001fe20007f3e0ff */
[----:B------:R-:W-:Y:S01]  /*1280*/  @P2 FADD R3, R3, R17 ;  /* 0x0000001103032221 */ /* 0x000fe20000000000 */
[----:B------:R-:W-:Y:S02]  /*1290*/  ISETP.NE.AND P2, PT, R14, RZ, PT ;  /* 0x000000ff0e00720c */ /* 0x000fe40003f45270 */
[----:B------:R-:W-:Y:S01]  /*12a0*/  IADD3 R15, PT, PT, R15, 0x4, RZ ;  /* 0x000000040f0f7810 */ /* 0x000fe20007ffe0ff */
[----:B------:R-:W-:Y:S01]  /*12b0*/  @P3 FADD R3, R3, R18 ;  /* 0x0000001203033221 */ /* 0x000fe20000000000 */
[----:B--2---:R-:W-:-:S02]  /*12c0*/  IMAD.X R17, RZ, RZ, R11, P1 ;  /* 0x000000ffff117224 */ /* 0x004fc400008e060b */
[----:B----4-:R-:W-:-:S04]  /*12d0*/  @P4 FADD R19, R19, -R0 ;  /* 0x8000000013134221 */ /* 0x010fc80000000000 */
[----:B------:R-:W-:-:S04]  /*12e0*/  @P4 FFMA.SAT R20, R19, R22, 0.5 ;  /* 0x3f00000013144423 */ /* 0x000fc80000002016 */
[----:B------:R-:W-:-:S04]  /*12f0*/  @P4 FFMA.RM R20, R20, R21, 12582913 ;  /* 0x4b40000114144423 */ /* 0x000fc80000004015 */
[C---:B------:R-:W-:Y:S01]  /*1300*/  @P4 FADD R22, R20.reuse, -12583039 ;  /* 0xcb40007f14164421 */ /* 0x040fe20000000000 */
[----:B------:R-:W-:-:S03]  /*1310*/  @P4 SHF.L.U32 R20, R20, 0x17, RZ ;  /* 0x0000001714144819 */ /* 0x000fc600000006ff */
[----:B------:R-:W-:-:S04]  /*1320*/  @P4 FFMA R22, R19, 1.4426950216293334961, -R22 ;  /* 0x3fb8aa3b13164823 */ /* 0x000fc80000000816 */
[----:B------:R-:W-:-:S04]  /*1330*/  @P4 FFMA R22, R19, 1.925963033500011079e-08, R22 ;  /* 0x32a5706013164823 */ /* 0x000fc80000000016 */
[----:B------:R-:W0:Y:S02]  /*1340*/  @P4 MUFU.EX2 R9, R22 ;  /* 0x0000001600094308 */ /* 0x000e240000000800 */
[----:B0-----:R-:W-:-:S04]  /*1350*/  @P4 FMUL R9, R20, R9 ;  /* 0x0000000914094220 */ /* 0x001fc80000400000 */
[----:B------:R-:W-:Y:S01]  /*1360*/  @P4 FADD R3, R3, R9 ;  /* 0x0000000903034221 */ /* 0x000fe20000000000 */
[----:B------:R3:W-:Y:S04]  /*1370*/  @P4 STG.E desc[UR6][R10.64+0x4], R9 ;  /* 0x000004090a004986 */ /* 0x0007e8000c101906 */
[----:B------:R3:W-:Y:S01]  /*1380*/  @!P4 STG.E desc[UR6][R10.64+0x4], RZ ;  /* 0x000004ff0a00c986 */ /* 0x0007e2000c101906 */
[----:B------:R-:W-:Y:S05]  /*1390*/  @P2 BRA `(.L_x_45) ;  /* 0xfffffff800c82947 */ /* 0x000fea000383ffff */
.L_x_44:
[----:B01----:R-:W-:Y:S05]  /*13a0*/  BSYNC.RECONVERGENT B1 ;  /* 0x0000000000017941 */ /* 0x003fea0003800200 */
.L_x_43:
[----:B------:R-:W-:Y:S05]  /*13b0*/  @!P0 BRA `(.L_x_42) ;  /* 0x0000000000848947 */ /* 0x000fea0003800000 */
[----:B------:R-:W0:Y:S01]  /*13c0*/  LDCU.64 UR4, c[0x0][0x380] ;  /* 0x00007000ff0477ac */ /* 0x000e220008000a00 */
[----:B---3--:R-:W-:Y:S01]  /*13d0*/  IMAD.WIDE.U32 R8, R13, 0x4, R4 ;  /* 0x000000040d087825 */ /* 0x008fe200078e0004 */
[----:B------:R-:W-:-:S03]  /*13e0*/  IADD3 R2, PT, PT, R2, R13, RZ ;  /* 0x0000000d02027210 */ /* 0x000fc60007ffe0ff */
[----:B------:R-:W-:Y:S01]  /*13f0*/  IMAD.MOV R12, RZ, RZ, -R12 ;  /* 0x000000ffff0c7224 */ /* 0x000fe200078e0a0c */
[----:B0-----:R-:W-:-:S04]  /*1400*/  IADD3 R11, P0, PT, R8, UR4, RZ ;  /* 0x00000004080b7c10 */ /* 0x001fc8000ff1e0ff */
[----:B------:R-:W-:-:S09]  /*1410*/  IADD3.X R16, PT, PT, R9, UR5, RZ, P0, !PT ;  /* 0x0000000509107c10 */ /* 0x000fd200087fe4ff */
.L_x_46:
[----:B--2---:R-:W-:-:S04]  /*1420*/  IADD3 R8, P0, PT, R2, UR10, RZ ;  /* 0x0000000a02087c10 */ /* 0x004fc8000ff1e0ff */
[----:B------:R-:W-:-:S05]  /*1430*/  LEA.HI.X.SX32 R9, R2, UR11, 0x1, P0 ;  /* 0x0000000b02097c11 */ /* 0x000fca00080f0eff */
[----:B------:R0:W2:Y:S02]  /*1440*/  LDG.E.U8 R8, desc[UR6][R8.64] ;  /* 0x0000000608087981 */ /* 0x0000a4000c1e1100 */
[----:B0-----:R-:W-:Y:S02]  /*1450*/  MOV R9, R16 ;  /* 0x0000001000097202 */ /* 0x001fe40000000f00 */
[----:B--2---:R-:W-:Y:S02]  /*1460*/  ISETP.NE.AND P0, PT, R8, RZ, PT ;  /* 0x000000ff0800720c */ /* 0x004fe40003f05270 */
[----:B------:R-:W-:-:S11]  /*1470*/  MOV R8, R11 ;  /* 0x0000000b00087202 */ /* 0x000fd60000000f00 */
[----:B------:R-:W2:Y:S01]  /*1480*/  @P0 LDG.E R11, desc[UR6][R8.64] ;  /* 0x00000006080b0981 */ /* 0x000ea2000c1e1900 */
[----:B------:R-:W-:Y:S01]  /*1490*/  @P0 IMAD.MOV.U32 R10, RZ, RZ, 0x3bbb989d ;  /* 0x3bbb989dff0a0424 */ /* 0x000fe200078e00ff */
[----:B------:R-:W-:Y:S01]  /*14a0*/  @P0 MOV R13, 0x437c0000 ;  /* 0x437c0000000d0802 */ /* 0x000fe20000000f00 */
[----:B------:R-:W-:Y:S01]  /*14b0*/  VIADD R12, R12, 0x1 ;  /* 0x000000010c0c7836 */ /* 0x000fe20000000000 */
[----:B------:R-:W-:-:S04]  /*14c0*/  IADD3 R2, PT, PT, R2, 0x1, RZ ;  /* 0x0000000102027810 */ /* 0x000fc80007ffe0ff */
[----:B------:R-:W-:Y:S01]  /*14d0*/  ISETP.NE.AND P2, PT, R12, RZ, PT ;  /* 0x000000ff0c00720c */ /* 0x000fe20003f45270 */
        /* <DEDUP_REMOVED lines=8> */
[----:B0-----:R-:W-:Y:S01]  /*1560*/  @P0 FMUL R10, R10, R11 ;  /* 0x0000000b0a0a0220 */ /* 0x001fe20000400000 */
[----:B------:R-:W-:-:S03]  /*1570*/  IADD3 R11, P1, PT, R8, 0x4, RZ ;  /* 0x00000004080b7810 */ /* 0x000fc60007f3e0ff */
[----:B------:R-:W-:Y:S01]  /*1580*/  @P0 FADD R3, R3, R10 ;  /* 0x0000000a03030221 */ /* 0x000fe20000000000 */
[----:B------:R2:W-:Y:S01]  /*1590*/  @P0 STG.E desc[UR6][R8.64], R10 ;  /* 0x0000000a08000986 */ /* 0x0005e2000c101906 */
[----:B------:R-:W-:-:S03]  /*15a0*/  IADD3.X R16, PT, PT, RZ, R9, RZ, P1, !PT ;  /* 0x00000009ff107210 */ /* 0x000fc60000ffe4ff */
[----:B------:R2:W-:Y:S01]  /*15b0*/  @!P0 STG.E desc[UR6][R8.64], RZ ;  /* 0x000000ff08008986 */ /* 0x0005e2000c101906 */
[----:B------:R-:W-:Y:S05]  /*15c0*/  @P2 BRA `(.L_x_46) ;  /* 0xfffffffc00942947 */ /* 0x000fea000383ffff */
.L_x_42:
[----:B01----:R-:W-:Y:S05]  /*15d0*/  BSYNC.RECONVERGENT B0 ;  /* 0x0000000000007941 */ /* 0x003fea0003800200 */
.L_x_41:
[----:B------:R-:W0:Y:S02]  /*15e0*/  LDC R2, c[0x0][0x398] ;  /* 0x0000e600ff027b82 */ /* 0x000e240000000800 */
[----:B0-----:R-:W-:-:S13]  /*15f0*/  ISETP.GE.AND P0, PT, R2, 0x1, PT ;  /* 0x000000010200780c */ /* 0x001fda0003f06270 */
[----:B------:R-:W-:Y:S05]  /*1600*/  @!P0 EXIT ;  /* 0x000000000000894d */ /* 0x000fea0003800000 */
[C---:B------:R-:W-:Y:S01]  /*1610*/  ISETP.GE.U32.AND P0, PT, R2.reuse, 0x10, PT ;  /* 0x000000100200780c */ /* 0x040fe20003f06070 */
[----:B---3--:R-:W-:Y:S01]  /*1620*/  IMAD.MOV.U32 R11, RZ, RZ, RZ ;  /* 0x000000ffff0b7224 */ /* 0x008fe200078e00ff */
[----:B--2---:R-:W-:-:S11]  /*1630*/  LOP3.LUT R10, R2, 0xf, RZ, 0xc0, !PT ;  /* 0x0000000f020a7812 */ /* 0x004fd600078ec0ff */
[----:B------:R-:W-:Y:S05]  /*1640*/  @!P0 BRA `(.L_x_47) ;  /* 0x0000001000088947 */ /* 0x000fea0003800000 */
[----:B------:R-:W-:Y:S02]  /*1650*/  IADD3 R0, P0, PT, R6, 0x20, RZ ;  /* 0x0000002006007810 */ /* 0x000fe40007f1e0ff */
[----:B------:R-:W-:Y:S02]  /*1660*/  LOP3.LUT R11, R2, 0x7ffffff0, RZ, 0xc0, !PT ;  /* 0x7ffffff0020b7812 */ /* 0x000fe400078ec0ff */
[----:B------:R-:W-:Y:S02]  /*1670*/  IADD3.X R13, PT, PT, RZ, R7, RZ, P0, !PT ;  /* 0x00000007ff0d7210 */ /* 0x000fe400007fe4ff */
[----:B------:R-:W-:-:S07]  /*1680*/  IADD3 R2, PT, PT, -R11, RZ, RZ ;  /* 0x000000ff0b027210 */ /* 0x000fce0007ffe1ff */
.L_x_80:
[----:B0-----:R-:W-:Y:S01]  /*1690*/  IMAD.MOV.U32 R8, RZ, RZ, R0 ;  /* 0x000000ffff087224 */ /* 0x001fe200078e0000 */
[----:B------:R-:W-:-:S05]  /*16a0*/  MOV R9, R13 ;  /* 0x0000000d00097202 */ /* 0x000fca0000000f00 */
[----:B------:R-:W2:Y:S01]  /*16b0*/  LDG.E R0, desc[UR6][R8.64+-0x20] ;  /* 0xffffe00608007981 */ /* 0x000ea2000c1e1900 */
[----:B------:R-:W0:Y:S01]  /*16c0*/  MUFU.RCP R12, R3 ;  /* 0x00000003000c7308 */ /* 0x000e220000001000 */
[----:B------:R-:W-:Y:S01]  /*16d0*/  IADD3 R2, PT, PT, R2, 0x10, RZ ;  /* 0x0000001002027810 */ /* 0x000fe20007ffe0ff */
[----:B------:R-:W-:Y:S03]  /*16e0*/  BSSY.RECONVERGENT B2, `(.L_x_48) ;  /* 0x000000c000027945 */ /* 0x000fe60003800200 */
[----:B------:R-:W-:Y:S01]  /*16f0*/  ISETP.NE.AND P2, PT, R2, RZ, PT ;  /* 0x000000ff0200720c */ /* 0x000fe20003f45270 */
[----:B0-----:R-:W-:-:S04]  /*1700*/  FFMA R13, R12, -R3, 1 ;  /* 0x3f8000000c0d7423 */ /* 0x001fc80000000803 */
[----:B------:R-:W-:Y:S01]  /*1710*/  FFMA R13, R12, R13, R12 ;  /* 0x0000000d0c0d7223 */ /* 0x000fe2000000000c */
[----:B--2---:R-:W0:Y:S03]  /*1720*/  FCHK P0, R0, R3 ;  /* 0x0000000300007302 */ /* 0x004e260000000000 */
[----:B------:R-:W-:-:S04]  /*1730*/  FFMA R12, R0, R13, RZ ;  /* 0x0000000d000c7223 */ /* 0x000fc800000000ff */
[----:B------:R-:W-:-:S04]  /*1740*/  FFMA R14, R12, -R3, R0 ;  /* 0x800000030c0e7223 */ /* 0x000fc80000000000 */
[----:B------:R-:W-:Y:S01]  /*1750*/  FFMA R13, R13, R14, R12 ;  /* 0x0000000e0d0d7223 */ /* 0x000fe2000000000c */
[----:B0-----:R-:W-:Y:S06]  /*1760*/  @!P0 BRA `(.L_x_49) ;  /* 0x00000000000c8947 */ /* 0x001fec0003800000 */
[----:B------:R-:W-:-:S07]  /*1770*/  MOV R12, 0x1790 ;  /* 0x00001790000c7802 */ /* 0x000fce0000000f00 */
[----:B------:R-:W-:Y:S05]  /*1780*/  CALL.REL.NOINC `($__internal_2_$__cuda_sm3x_div_rn_noftz_f32_slowpath) ;  /* 0x0000001c00647944 */ /* 0x000fea0003c00000 */
[----:B------:R-:W-:-:S07]  /*1790*/  IMAD.MOV.U32 R13, RZ, RZ, R15 ;  /* 0x000000ffff0d7224 */ /* 0x000fce00078e000f */
.L_x_49:
[----:B------:R-:W-:Y:S05]  /*17a0*/  BSYNC.RECONVERGENT B2 ;  /* 0x0000000000027941 */ /* 0x000fea0003800200 */
.L_x_48:
[----:B------:R-:W2:Y:S01]  /*17b0*/  LDG.E R17, desc[UR6][R8.64+-0x1c] ;  /* 0xffffe40608117981 */ /* 0x000ea2000c1e1900 */
[----:B------:R-:W0:Y:S01]  /*17c0*/  MUFU.RCP R0, R3 ;  /* 0x0000000300007308 */ /* 0x000e220000001000 */
[----:B------:R-:W-:Y:S02]  /*17d0*/  BSSY.RECONVERGENT B2, `(.L_x_50) ;  /* 0x000000c000027945 */ /* 0x000fe40003800200 */
[----:B------:R1:W-:Y:S01]  /*17e0*/  STG.E desc[UR6][R8.64+-0x20], R13 ;  /* 0xffffe00d08007986 */ /* 0x0003e2000c101906 */
[----:B0-----:R-:W-:-:S04]  /*17f0*/  FFMA R15, R0, -R3, 1 ;  /* 0x3f800000000f7423 */ /* 0x001fc80000000803 */
[----:B------:R-:W-:Y:S01]  /*1800*/  FFMA R0, R0, R15, R0 ;  /* 0x0000000f00007223 */ /* 0x000fe20000000000 */
[----:B--2---:R-:W0:Y:S03]  /*1810*/  FCHK P0, R17, R3 ;  /* 0x0000000311007302 */ /* 0x004e260000000000 */
[----:B------:R-:W-:-:S04]  /*1820*/  FFMA R12, R0, R17, RZ ;  /* 0x00000011000c7223 */ /* 0x000fc800000000ff */
[----:B------:R-:W-:-:S04]  /*1830*/  FFMA R15, R12, -R3, R17 ;  /* 0x800000030c0f7223 */ /* 0x000fc80000000011 */
[----:B------:R-:W-:Y:S01]  /*1840*/  FFMA R15, R0, R15, R12 ;  /* 0x0000000f000f7223 */ /* 0x000fe2000000000c */
[----:B01----:R-:W-:Y:S06]  /*1850*/  @!P0 BRA `(.L_x_51) ;  /* 0x00000000000c8947 */ /* 0x003fec0003800000 */
[----:B------:R-:W-:Y:S02]  /*1860*/  MOV R0, R17 ;  /* 0x0000001100007202 */ /* 0x000fe40000000f00 */
[----:B------:R-:W-:-:S07]  /*1870*/  MOV R12, 0x1890 ;  /* 0x00001890000c7802 */ /* 0x000fce0000000f00 */
[----:B------:R-:W-:Y:S05]  /*1880*/  CALL.REL.NOINC `($__internal_2_$__cuda_sm3x_div_rn_noftz_f32_slowpath) ;  /* 0x0000001c00247944 */ /* 0x000fea0003c00000 */
.L_x_51:
[----:B------:R-:W-:Y:S05]  /*1890*/  BSYNC.RECONVERGENT B2 ;  /* 0x0000000000027941 */ /* 0x000fea0003800200 */
.L_x_50:
        /* <DEDUP_REMOVED lines=14> */
[----:B------:R-:W-:-:S07]  /*1980*/  IMAD.MOV.U32 R13, RZ, RZ, R15 ;  /* 0x000000ffff0d7224 */ /* 0x000fce00078e000f */
.L_x_53:
[----:B------:R-:W-:Y:S05]  /*1990*/  BSYNC.RECONVERGENT B2 ;  /* 0x0000000000027941 */ /* 0x000fea0003800200 */
.L_x_52:
        /* <DEDUP_REMOVED lines=14> */
.L_x_55:
[----:B------:R-:W-:Y:S05]  /*1a80*/  BSYNC.RECONVERGENT B2 ;  /* 0x0000000000027941 */ /* 0x000fea0003800200 */
.L_x_54:
        /* <DEDUP_REMOVED lines=15> */
.L_x_57:
[----:B------:R-:W-:Y:S05]  /*1b80*/  BSYNC.RECONVERGENT B2 ;  /* 0x0000000000027941 */ /* 0x000fea0003800200 */
.L_x_56:
        /* <DEDUP_REMOVED lines=14> */
.L_x_59:
[----:B------:R-:W-:Y:S05]  /*1c70*/  BSYNC.RECONVERGENT B2 ;  /* 0x0000000000027941 */ /* 0x000fea0003800200 */
.L_x_58:
        /* <DEDUP_REMOVED lines=15> */
.L_x_61:
[----:B------:R-:W-:Y:S05]  /*1d70*/  BSYNC.RECONVERGENT B2 ;  /* 0x0000000000027941 */ /* 0x000fea0003800200 */
.L_x_60:
        /* <DEDUP_REMOVED lines=14> */
.L_x_63:
[----:B------:R-:W-:Y:S05]  /*1e60*/  BSYNC.RECONVERGENT B2 ;  /* 0x0000000000027941 */ /* 0x000fea0003800200 */
.L_x_62:
        /* <DEDUP_REMOVED lines=15> */
.L_x_65:
[----:B------:R-:W-:Y:S05]  /*1f60*/  BSYNC.RECONVERGENT B2 ;  /* 0x0000000000027941 */ /* 0x000fea0003800200 */
.L_x_64:
        /* <DEDUP_REMOVED lines=14> */
.L_x_67:
[----:B------:R-:W-:Y:S05]  /*2050*/  BSYNC.RECONVERGENT B2 ;  /* 0x0000000000027941 */ /* 0x000fea0003800200 */
.L_x_66:
        /* <DEDUP_REMOVED lines=15> */
.L_x_69:
[----:B------:R-:W-:Y:S05]  /*2150*/  BSYNC.RECONVERGENT B2 ;  /* 0x0000000000027941 */ /* 0x000fea0003800200 */
.L_x_68:
        /* <DEDUP_REMOVED lines=14> */
.L_x_71:
[----:B------:R-:W-:Y:S05]  /*2240*/  BSYNC.RECONVERGENT B2 ;  /* 0x0000000000027941 */ /* 0x000fea0003800200 */
.L_x_70:
        /* <DEDUP_REMOVED lines=15> */
.L_x_73:
[----:B------:R-:W-:Y:S05]  /*2340*/  BSYNC.RECONVERGENT B2 ;  /* 0x0000000000027941 */ /* 0x000fea0003800200 */
.L_x_72:
        /* <DEDUP_REMOVED lines=14> */
.L_x_75:
[----:B------:R-:W-:Y:S05]  /*2430*/  BSYNC.RECONVERGENT B2 ;  /* 0x0000000000027941 */ /* 0x000fea0003800200 */
.L_x_74:
        /* <DEDUP_REMOVED lines=15> */
.L_x_77:
[----:B------:R-:W-:Y:S05]  /*2530*/  BSYNC.RECONVERGENT B2 ;  /* 0x0000000000027941 */ /* 0x000fea0003800200 */
.L_x_76:
        /* <DEDUP_REMOVED lines=14> */
.L_x_79:
[----:B------:R-:W-:Y:S05]  /*2620*/  BSYNC.RECONVERGENT B2 ;  /* 0x0000000000027941 */ /* 0x000fea0003800200 */
.L_x_78:
[----:B------:R0:W-:Y:S01]  /*2630*/  STG.E desc[UR6][R8.64+0x1c], R15 ;  /* 0x00001c0f08007986 */ /* 0x0001e2000c101906 */
[----:B------:R-:W-:-:S04]  /*2640*/  IADD3 R0, P0, PT, R8, 0x40, RZ ;  /* 0x0000004008007810 */ /* 0x000fc80007f1e0ff */
[----:B------:R-:W-:Y:S01]  /*2650*/  IADD3.X R13, PT, PT, RZ, R9, RZ, P0, !PT ;  /* 0x00000009ff0d7210 */ /* 0x000fe200007fe4ff */
[----:B------:R-:W-:Y:S08]  /*2660*/  @P2 BRA `(.L_x_80) ;  /* 0xfffffff000082947 */ /* 0x000ff0000383ffff */
.L_x_47:
[----:B------:R-:W-:-:S13]  /*2670*/  ISETP.NE.AND P0, PT, R10, RZ, PT ;  /* 0x000000ff0a00720c */ /* 0x000fda0003f05270 */
[----:B------:R-:W-:Y:S05]  /*2680*/  @!P0 EXIT ;  /* 0x000000000000894d */ /* 0x000fea0003800000 */
[----:B------:R-:W1:Y:S01]  /*2690*/  LDCU UR4, c[0x0][0x398] ;  /* 0x00007300ff0477ac */ /* 0x000e620008000800 */
[----:B------:R-:W-:Y:S01]  /*26a0*/  ISETP.GE.U32.AND P0, PT, R10, 0x8, PT ;  /* 0x000000080a00780c */ /* 0x000fe20003f06070 */
[----:B-1----:R-:W-:-:S12]  /*26b0*/  ULOP3.LUT UR4, UR4, 0x7, URZ, 0xc0, !UPT ;  /* 0x0000000704047892 */ /* 0x002fd8000f8ec0ff */
[----:B------:R-:W-:Y:S05]  /*26c0*/  @!P0 BRA `(.L_x_81) ;  /* 0x0000000400f88947 */ /* 0x000fea0003800000 */
[----:B0-----:R-:W-:-:S05]  /*26d0*/  IMAD.WIDE.U32 R8, R11, 0x4, R6 ;  /* 0x000000040b087825 */ /* 0x001fca00078e0006 */
[----:B------:R-:W2:Y:S01]  /*26e0*/  LDG.E R15, desc[UR6][R8.64] ;  /* 0x00000006080f7981 */ /* 0x000ea2000c1e1900 */
[----:B------:R-:W0:Y:S01]  /*26f0*/  MUFU.RCP R0, R3 ;  /* 0x0000000300007308 */ /* 0x000e220000001000 */
[----:B------:R-:W-:Y:S01]  /*2700*/  BSSY.RECONVERGENT B2, `(.L_x_82) ;  /* 0x000000c000027945 */ /* 0x000fe20003800200 */
[----:B0-----:R-:W-:-:S04]  /*2710*/  FFMA R13, R0, -R3, 1 ;  /* 0x3f800000000d7423 */ /* 0x001fc80000000803 */
[----:B------:R-:W-:Y:S02]  /*2720*/  FFMA R0, R0, R13, R0 ;  /* 0x0000000d00007223 */ /* 0x000fe40000000000 */
[----:B--2---:R-:W0:Y:S02]  /*2730*/  FCHK P0, R15, R3 ;  /* 0x000000030f007302 */ /* 0x004e240000000000 */
[----:B------:R-:W-:-:S04]  /*2740*/  FFMA R2, R0, R15, RZ ;  /* 0x0000000f00027223 */ /* 0x000fc800000000ff */
[----:B------:R-:W-:-:S04]  /*2750*/  FFMA R13, R2, -R3, R15 ;  /* 0x80000003020d7223 */ /* 0x000fc8000000000f */
[----:B------:R-:W-:Y:S01]  /*2760*/  FFMA R13, R0, R13, R2 ;  /* 0x0000000d000d7223 */ /* 0x000fe20000000002 */
[----:B0-----:R-:W-:Y:S06]  /*2770*/  @!P0 BRA `(.L_x_83) ;  /* 0x0000000000108947 */ /* 0x001fec0003800000 */
[----:B------:R-:W-:Y:S01]  /*2780*/  IMAD.MOV.U32 R0, RZ, RZ, R15 ;  /* 0x000000ffff007224 */ /* 0x000fe200078e000f */
[----:B------:R-:W-:-:S07]  /*2790*/  MOV R12, 0x27b0 ;  /* 0x000027b0000c7802 */ /* 0x000fce0000000f00 */
[----:B------:R-:W-:Y:S05]  /*27a0*/  CALL.REL.NOINC `($__internal_2_$__cuda_sm3x_div_rn_noftz_f32_slowpath) ;  /* 0x0000000c005c7944 */ /* 0x000fea0003c00000 */
[----:B------:R-:W-:-:S07]  /*27b0*/  MOV R13, R15 ;  /* 0x0000000f000d7202 */ /* 0x000fce0000000f00 */
.L_x_83:
[----:B------:R-:W-:Y:S05]  /*27c0*/  BSYNC.RECONVERGENT B2 ;  /* 0x0000000000027941 */ /* 0x000fea0003800200 */
.L_x_82:
        /* <DEDUP_REMOVED lines=14> */
.L_x_85:
[----:B------:R-:W-:Y:S05]  /*28b0*/  BSYNC.RECONVERGENT B2 ;  /* 0x0000000000027941 */ /* 0x000fea0003800200 */
.L_x_84:
        /* <DEDUP_REMOVED lines=11> */
[----:B------:R-:W-:Y:S01]  /*2970*/  IMAD.MOV.U32 R0, RZ, RZ, R17 ;  /* 0x000000ffff007224 */ /* 0x000fe200078e0011 */
[----:B------:R-:W-:-:S07]  /*2980*/  MOV R12, 0x29a0 ;  /* 0x000029a0000c7802 */ /* 0x000fce0000000f00 */
[----:B------:R-:W-:Y:S05]  /*2990*/  CALL.REL.NOINC `($__internal_2_$__cuda_sm3x_div_rn_noftz_f32_slowpath) ;  /* 0x0000000800e07944 */ /* 0x000fea0003c00000 */
[----:B------:R-:W-:-:S07]  /*29a0*/  MOV R13, R15 ;  /* 0x0000000f000d7202 */ /* 0x000fce0000000f00 */
.L_x_87:
[----:B------:R-:W-:Y:S05]  /*29b0*/  BSYNC.RECONVERGENT B2 ;  /* 0x0000000000027941 */ /* 0x000fea0003800200 */
.L_x_86:
        /* <DEDUP_REMOVED lines=14> */
.L_x_89:
[----:B------:R-:W-:Y:S05]  /*2aa0*/  BSYNC.RECONVERGENT B2 ;  /* 0x0000000000027941 */ /* 0x000fea0003800200 */
.L_x_88:
        /* <DEDUP_REMOVED lines=15> */
.L_x_91:
[----:B------:R-:W-:Y:S05]  /*2ba0*/  BSYNC.RECONVERGENT B2 ;  /* 0x0000000000027941 */ /* 0x000fea0003800200 */
.L_x_90:
        /* <DEDUP_REMOVED lines=14> */
.L_x_93:
[----:B------:R-:W-:Y:S05]  /*2c90*/  BSYNC.RECONVERGENT B2 ;  /* 0x0000000000027941 */ /* 0x000fea0003800200 */
.L_x_92:
        /* <DEDUP_REMOVED lines=15> */
.L_x_95:
[----:B------:R-:W-:Y:S05]  /*2d90*/  BSYNC.RECONVERGENT B2 ;  /* 0x0000000000027941 */ /* 0x000fea0003800200 */
.L_x_94:
        /* <DEDUP_REMOVED lines=14> */
.L_x_97:
[----:B------:R-:W-:Y:S05]  /*2e80*/  BSYNC.RECONVERGENT B2 ;  /* 0x0000000000027941 */ /* 0x000fea0003800200 */
.L_x_96:
[----:B------:R1:W-:Y:S01]  /*2e90*/  STG.E desc[UR6][R8.64+0x1c], R15 ;  /* 0x00001c0f08007986 */ /* 0x0003e2000c101906 */
[----:B------:R-:W-:-:S07]  /*2ea0*/  VIADD R11, R11, 0x8 ;  /* 0x000000080b0b7836 */ /* 0x000fce0000000000 */
.L_x_81:
[----:B------:R-:W-:-:S13]  /*2eb0*/  ISETP.NE.AND P0, PT, RZ, UR4, PT ;  /* 0x00000004ff007c0c */ /* 0x000fda000bf05270 */
[----:B------:R-:W-:Y:S05]  /*2ec0*/  @!P0 EXIT ;  /* 0x000000000000894d */ /* 0x000fea0003800000 */
[----:B------:R-:W2:Y:S01]  /*2ed0*/  LDCU UR5, c[0x0][0x398] ;  /* 0x00007300ff0577ac */ /* 0x000ea20008000800 */
[----:B------:R-:W-:Y:S02]  /*2ee0*/  UISETP.GE.U32.AND UP0, UPT, UR4, 0x4, UPT ;  /* 0x000000040400788c */ /* 0x000fe4000bf06070 */
[----:B--2---:R-:W-:-:S07]  /*2ef0*/  ULOP3.LUT UR5, UR5, 0x3, URZ, 0xc0, !UPT ;  /* 0x0000000305057892 */ /* 0x004fce000f8ec0ff */
[----:B------:R-:W-:Y:S05]  /*2f00*/  BRA.U !UP0, `(.L_x_98) ;  /* 0x0000000508087547 */ /* 0x000fea000b800000 */
[----:B------:R-:W-:-:S05]  /*2f10*/  IMAD.WIDE.U32 R6, R11, 0x4, R6 ;  /* 0x000000040b067825 */ /* 0x000fca00078e0006 */
[----:B------:R-:W2:Y:S01]  /*2f20*/  LDG.E R13, desc[UR6][R6.64] ;  /* 0x00000006060d7981 */ /* 0x000ea2000c1e1900 */
[----:B------:R-:W0:Y:S01]  /*2f30*/  MUFU.RCP R0, R3 ;  /* 0x0000000300007308 */ /* 0x000e220000001000 */
[----:B------:R-:W-:Y:S01]  /*2f40*/  BSSY.RECONVERGENT B2, `(.L_x_99) ;  /* 0x000000c000027945 */ /* 0x000fe20003800200 */
[----:B01----:R-:W-:-:S04]  /*2f50*/  FFMA R9, R0, -R3, 1 ;  /* 0x3f80000000097423 */ /* 0x003fc80000000803 */
[----:B------:R-:W-:Y:S02]  /*2f60*/  FFMA R0, R0, R9, R0 ;  /* 0x0000000900007223 */ /* 0x000fe40000000000 */
[----:B--2---:R-:W0:Y:S02]  /*2f70*/  FCHK P0, R13, R3 ;  /* 0x000000030d007302 */ /* 0x004e240000000000 */
[----:B------:R-:W-:-:S04]  /*2f80*/  FFMA R2, R0, R13, RZ ;  /* 0x0000000d00027223 */ /* 0x000fc800000000ff */
[----:B------:R-:W-:-:S04]  /*2f90*/  FFMA R9, R2, -R3, R13 ;  /* 0x8000000302097223 */ /* 0x000fc8000000000d */
[----:B------:R-:W-:Y:S01]  /*2fa0*/  FFMA R9, R0, R9, R2 ;  /* 0x0000000900097223 */ /* 0x000fe20000000002 */
[----:B0-----:R-:W-:Y:S06]  /*2fb0*/  @!P0 BRA `(.L_x_100) ;  /* 0x0000000000108947 */ /* 0x001fec0003800000 */
[----:B------:R-:W-:Y:S02]  /*2fc0*/  MOV R0, R13 ;  /* 0x0000000d00007202 */ /* 0x000fe40000000f00 */
[----:B------:R-:W-:-:S07]  /*2fd0*/  MOV R12, 0x2ff0 ;  /* 0x00002ff0000c7802 */ /* 0x000fce0000000f00 */
[----:B------:R-:W-:Y:S05]  /*2fe0*/  CALL.REL.NOINC `($__internal_2_$__cuda_sm3x_div_rn_noftz_f32_slowpath) ;  /* 0x00000004004c7944 */ /* 0x000fea0003c00000 */
[----:B------:R-:W-:-:S07]  /*2ff0*/  MOV R9, R15 ;  /* 0x0000000f00097202 */ /* 0x000fce0000000f00 */
.L_x_100:
[----:B------:R-:W-:Y:S05]  /*3000*/  BSYNC.RECONVERGENT B2 ;  /* 0x0000000000027941 */ /* 0x000fea0003800200 */
.L_x_99:
        /* <DEDUP_REMOVED lines=15> */
.L_x_102:
[----:B------:R-:W-:Y:S05]  /*3100*/  BSYNC.RECONVERGENT B2 ;  /* 0x0000000000027941 */ /* 0x000fea0003800200 */
.L_x_101:
        /* <DEDUP_REMOVED lines=15> */
.L_x_104:
[----:B------:R-:W-:Y:S05]  /*3200*/  BSYNC.RECONVERGENT B2 ;  /* 0x0000000000027941 */ /* 0x000fea0003800200 */
.L_x_103:
        /* <DEDUP_REMOVED lines=14> */
[----:B------:R-:W-:-:S07]  /*32f0*/  MOV R13, R15 ;  /* 0x0000000f000d7202 */ /* 0x000fce0000000f00 */
.L_x_106:
[----:B------:R-:W-:Y:S05]  /*3300*/  BSYNC.RECONVERGENT B2 ;  /* 0x0000000000027941 */ /* 0x000fea0003800200 */
.L_x_105:
[----:B------:R2:W-:Y:S01]  /*3310*/  STG.E desc[UR6][R6.64+0xc], R13 ;  /* 0x00000c0d06007986 */ /* 0x0005e2000c101906 */
[----:B------:R-:W-:-:S07]  /*3320*/  VIADD R11, R11, 0x4 ;  /* 0x000000040b0b7836 */ /* 0x000fce0000000000 */
.L_x_98:
[----:B------:R-:W-:-:S13]  /*3330*/  ISETP.NE.AND P0, PT, RZ, UR5, PT ;  /* 0x00000005ff007c0c */ /* 0x000fda000bf05270 */
[----:B------:R-:W-:Y:S05]  /*3340*/  @!P0 EXIT ;  /* 0x000000000000894d */ /* 0x000fea0003800000 */
[----:B------:R-:W3:Y:S01]  /*3350*/  LDCU.64 UR8, c[0x0][0x380] ;  /* 0x00007000ff0877ac */ /* 0x000ee20008000a00 */
[----:B------:R-:W-:Y:S01]  /*3360*/  IMAD.WIDE.U32 R4, R11, 0x4, R4 ;  /* 0x000000040b047825 */ /* 0x000fe200078e0004 */
[----:B------:R-:W-:Y:S02]  /*3370*/  UIADD3 UR4, UPT, UPT, -UR5, URZ, URZ ;  /* 0x000000ff05047290 */ /* 0x000fe4000fffe1ff */
[----:B---3--:R-:W-:-:S04]  /*3380*/  IADD3 R0, P0, PT, R4, UR8, RZ ;  /* 0x0000000804007c10 */ /* 0x008fc8000ff1e0ff */
[----:B01----:R-:W-:-:S09]  /*3390*/  IADD3.X R9, PT, PT, R5, UR9, RZ, P0, !PT ;  /* 0x0000000905097c10 */ /* 0x003fd200087fe4ff */
.L_x_109:
[----:B0-----:R-:W-:Y:S02]  /*33a0*/  MOV R4, R0 ;  /* 0x0000000000047202 */ /* 0x001fe40000000f00 */
[----:B------:R-:W-:-:S05]  /*33b0*/  MOV R5, R9 ;  /* 0x0000000900057202 */ /* 0x000fca0000000f00 */
[----:B------:R-:W3:Y:S01]  /*33c0*/  LDG.E R9, desc[UR6][R4.64] ;  /* 0x0000000604097981 */ /* 0x000ee2000c1e1900 */
[----:B------:R-:W2:Y:S01]  /*33d0*/  MUFU.RCP R0, R3 ;  /* 0x0000000300007308 */ /* 0x000ea20000001000 */
[----:B------:R-:W-:Y:S01]  /*33e0*/  UIADD3 UR4, UPT, UPT, UR4, 0x1, URZ ;  /* 0x0000000104047890 */ /* 0x000fe2000fffe0ff */
[----:B------:R-:W-:Y:S03]  /*33f0*/  BSSY.RECONVERGENT B2, `(.L_x_107) ;  /* 0x000000d000027945 */ /* 0x000fe60003800200 */
[----:B------:R-:W-:Y:S01]  /*3400*/  UISETP.NE.AND UP0, UPT, UR4, URZ, UPT ;  /* 0x000000ff0400728c */ /* 0x000fe2000bf05270 */
[----:B--2---:R-:W-:-:S04]  /*3410*/  FFMA R7, R0, -R3, 1 ;  /* 0x3f80000000077423 */ /* 0x004fc80000000803 */
[----:B------:R-:W-:Y:S01]  /*3420*/  FFMA R0, R0, R7, R0 ;  /* 0x0000000700007223 */ /* 0x000fe20000000000 */
[----:B---3--:R-:W0:Y:S03]  /*3430*/  FCHK P0, R9, R3 ;  /* 0x0000000309007302 */ /* 0x008e260000000000 */
        /* <DEDUP_REMOVED lines=8> */
.L_x_108:
[----:B------:R-:W-:Y:S05]  /*34c0*/  BSYNC.RECONVERGENT B2 ;  /* 0x0000000000027941 */ /* 0x000fea0003800200 */
.L_x_107:
[----:B------:R0:W-:Y:S01]  /*34d0*/  STG.E desc[UR6][R4.64], R7 ;  /* 0x0000000704007986 */ /* 0x0001e2000c101906 */
[----:B------:R-:W-:-:S04]  /*34e0*/  IADD3 R0, P0, PT, R4, 0x4, RZ ;  /* 0x0000000404007810 */ /* 0x000fc80007f1e0ff */
[----:B------:R-:W-:Y:S01]  /*34f0*/  IADD3.X R9, PT, PT, RZ, R5, RZ, P0, !PT ;  /* 0x00000005ff097210 */ /* 0x000fe200007fe4ff */
[----:B------:R-:W-:Y:S08]  /*3500*/  BRA.U UP0, `(.L_x_109) ;  /* 0xfffffffd00a47547 */ /* 0x000ff0000b83ffff */
[----:B------:R-:W-:Y:S05]  /*3510*/  EXIT ;  /* 0x000000000000794d */ /* 0x000fea0003800000 */
        .weak           $__internal_2_$__cuda_sm3x_div_rn_noftz_f32_slowpath
        .type           $__internal_2_$__cuda_sm3x_div_rn_noftz_f32_slowpath,@function
        .size           $__internal_2_$__cuda_sm3x_div_rn_noftz_f32_slowpath,(.L_x_602 - $__internal_2_$__cuda_sm3x_div_rn_noftz_f32_slowpath)
$__internal_2_$__cuda_sm3x_div_rn_noftz_f32_slowpath:
[----:B------:R-:W-:Y:S01]  /*3520*/  SHF.R.U32.HI R13, RZ, 0x17, R3 ;  /* 0x00000017ff0d7819 */ /* 0x000fe20000011603 */
[----:B------:R-:W-:Y:S01]  /*3530*/  BSSY.RECONVERGENT B0, `(.L_x_110) ;  /* 0x0000063000007945 */ /* 0x000fe20003800200 */
[----:B------:R-:W-:Y:S02]  /*3540*/  SHF.R.U32.HI R16, RZ, 0x17, R0 ;  /* 0x00000017ff107819 */ /* 0x000fe40000011600 */
[----:B------:R-:W-:Y:S02]  /*3550*/  LOP3.LUT R13, R13, 0xff, RZ, 0xc0, !PT ;  /* 0x000000ff0d0d7812 */ /* 0x000fe400078ec0ff */
[----:B------:R-:W-:Y:S02]  /*3560*/  LOP3.LUT R16, R16, 0xff, RZ, 0xc0, !PT ;  /* 0x000000ff10107812 */ /* 0x000fe400078ec0ff */
[----:B------:R-:W-:Y:S01]  /*3570*/  MOV R15, R3 ;  /* 0x00000003000f7202 */ /* 0x000fe20000000f00 */
        /* <DEDUP_REMOVED lines=25> */
[----:B------:R-:W-:Y:S01]  /*3710*/  @!P0 FFMA R0, R0, 1.84467440737095516160e+19, RZ ;  /* 0x5f80000000008823 */ /* 0x000fe200000000ff */
[----:B------:R-:W-:Y:S01]  /*3720*/  @!P0 MOV R14, 0xffffffc0 ;  /* 0xffffffc0000e8802 */ /* 0x000fe20000000f00 */
[----:B------:R-:W-:-:S04]  /*3730*/  @!P1 FFMA R15, R3, 1.84467440737095516160e+19, RZ ;  /* 0x5f800000030f9823 */ /* 0x000fc800000000ff */
[----:B------:R-:W-:-:S07]  /*3740*/  @!P1 VIADD R14, R14, 0x40 ;  /* 0x000000400e0e9836 */ /* 0x000fce0000000000 */
.L_x_111:
[----:B------:R-:W-:Y:S01]  /*3750*/  LEA R18, R13, 0xc0800000, 0x17 ;  /* 0xc08000000d127811 */ /* 0x000fe200078eb8ff */
[----:B------:R-:W-:Y:S01]  /*3760*/  BSSY.RECONVERGENT B1, `(.L_x_116) ;  /* 0x0000036000017945 */ /* 0x000fe20003800200 */
[----:B------:R-:W-:Y:S02]  /*3770*/  IADD3 R16, PT, PT, R16, -0x7f, RZ ;  /* 0xffffff8110107810 */ /* 0x000fe40007ffe0ff */
[----:B------:R-:W-:-:S03]  /*3780*/  IADD3 R19, PT, PT, -R18, R15, RZ ;  /* 0x0000000f12137210 */ /* 0x000fc60007ffe1ff */
[C---:B------:R-:W-:Y:S01]  /*3790*/  IMAD R0, R16.reuse, -0x800000, R0 ;  /* 0xff80000010007824 */ /* 0x040fe200078e0200 */
        /* <DEDUP_REMOVED lines=13> */
[----:B------:R-:W-:-:S04]  /*3870*/  IADD3 R13, PT, PT, R13, R19, RZ ;  /* 0x000000130d0d7210 */ /* 0x000fc80007ffe0ff */
[----:B------:R-:W-:-:S04]  /*3880*/  IADD3 R14, PT, PT, R13, -0x1, RZ ;  /* 0xffffffff0d0e7810 */ /* 0x000fc80007ffe0ff */
        /* <DEDUP_REMOVED lines=9> */
[-CC-:B------:R-:W-:Y:S01]  /*3920*/  FFMA.RZ R14, R17, R15.reuse, R18.reuse ;  /* 0x0000000f110e7223 */ /* 0x180fe2000000c012 */
        /* <DEDUP_REMOVED lines=17> */
[----:B------:R-:W-:-:S04]  /*3a40*/  LOP3.LUT R14, R14, R13, RZ, 0xc0, !PT ;  /* 0x0000000d0e0e7212 */ /* 0x000fc800078ec0ff */
[----:B------:R-:W-:-:S04]  /*3a50*/  IADD3 R15, PT, PT, R15, R14, RZ ;  /* 0x0000000e0f0f7210 */ /* 0x000fc80007ffe0ff */
[----:B------:R-:W-:Y:S01]  /*3a60*/  LOP3.LUT R0, R15, R0, RZ, 0xfc, !PT ;  /* 0x000000000f007212 */ /* 0x000fe200078efcff */
[----:B------:R-:W-:Y:S06]  /*3a70*/  BRA `(.L_x_119) ;  /* 0x0000000000107947 */ /* 0x000fec0003800000 */
.L_x_118:
[----:B------:R-:W-:-:S04]  /*3a80*/  LOP3.LUT R0, R0, 0x80000000, RZ, 0xc0, !PT ;  /* 0x8000000000007812 */ /* 0x000fc800078ec0ff */
[----:B------:R-:W-:Y:S01]  /*3a90*/  LOP3.LUT R0, R0, 0x7f800000, RZ, 0xfc, !PT ;  /* 0x7f80000000007812 */ /* 0x000fe200078efcff */
[----:B------:R-:W-:Y:S06]  /*3aa0*/  BRA `(.L_x_119) ;  /* 0x0000000000047947 */ /* 0x000fec0003800000 */
.L_x_117:
[----:B------:R-:W-:-:S07]  /*3ab0*/  IMAD R0, R19, 0x800000, R0 ;  /* 0x0080000013007824 */ /* 0x000fce00078e0200 */
.L_x_119:
[----:B------:R-:W-:Y:S05]  /*3ac0*/  BSYNC.RECONVERGENT B1 ;  /* 0x0000000000017941 */ /* 0x000fea0003800200 */
.L_x_116:
[----:B------:R-:W-:Y:S05]  /*3ad0*/  BRA `(.L_x_120) ;  /* 0x0000000000207947 */ /* 0x000fea0003800000 */
.L_x_115:
[----:B------:R-:W-:-:S04]  /*3ae0*/  LOP3.LUT R0, R15, 0x80000000, R0, 0x48, !PT ;  /* 0x800000000f007812 */ /* 0x000fc800078e4800 */
[----:B------:R-:W-:Y:S01]  /*3af0*/  LOP3.LUT R0, R0, 0x7f800000, RZ, 0xfc, !PT ;  /* 0x7f80000000007812 */ /* 0x000fe200078efcff */
[----:B------:R-:W-:Y:S06]  /*3b00*/  BRA `(.L_x_120) ;  /* 0x0000000000147947 */ /* 0x000fec0003800000 */
.L_x_114:
[----:B------:R-:W-:Y:S01]  /*3b10*/  LOP3.LUT R0, R15, 0x80000000, R0, 0x48, !PT ;  /* 0x800000000f007812 */ /* 0x000fe200078e4800 */
[----:B------:R-:W-:Y:S06]  /*3b20*/  BRA `(.L_x_120) ;  /* 0x00000000000c7947 */ /* 0x000fec0003800000 */
.L_x_113:
[----:B------:R-:W0:Y:S01]  /*3b30*/  MUFU.RSQ R0, -QNAN ;  /* 0xffc0000000007908 */ /* 0x000e220000001400 */
[----:B------:R-:W-:Y:S05]  /*3b40*/  BRA `(.L_x_120) ;  /* 0x0000000000047947 */ /* 0x000fea0003800000 */
.L_x_112:
[----:B------:R-:W-:-:S07]  /*3b50*/  FADD.FTZ R0, R0, R3 ;  /* 0x0000000300007221 */ /* 0x000fce0000010000 */
.L_x_120:
[----:B------:R-:W-:Y:S05]  /*3b60*/  BSYNC.RECONVERGENT B0 ;  /* 0x0000000000007941 */ /* 0x000fea0003800200 */
.L_x_110:
[----:B------:R-:W-:Y:S01]  /*3b70*/  HFMA2 R13, -RZ, RZ, 0, 0 ;  /* 0x00000000ff0d7431 */ /* 0x000fe200000001ff */
[----:B0-----:R-:W-:-:S03]  /*3b80*/  MOV R15, R0 ;  /* 0x00000000000f7202 */ /* 0x001fc60000000f00 */
[----:B------:R-:W-:Y:S05]  /*3b90*/  RET.REL.NODEC R12 `(_ZN7cuda_nn14softmax_kernelEPfPKbiiii) ;  /* 0xffffffc40c187950 */ /* 0x000fea0003c3ffff */
.L_x_121:
        /* <DEDUP_REMOVED lines=14> */
.L_x_602:


//--------------------- .text._ZN7cuda_nn8add_biasEPfPKfii --------------------------
	.section	.text._ZN7cuda_nn8add_biasEPfPKfii,"ax",@progbits
	.align	128
        .global         _ZN7cuda_nn8add_biasEPfPKfii
        .type           _ZN7cuda_nn8add_biasEPfPKfii,@function
        .size           _ZN7cuda_nn8add_biasEPfPKfii,(.L_x_607 - _ZN7cuda_nn8add_biasEPfPKfii)
        .other          _ZN7cuda_nn8add_biasEPfPKfii,@"STO_CUDA_ENTRY STV_DEFAULT"
_ZN7cuda_nn8add_biasEPfPKfii:
.text._ZN7cuda_nn8add_biasEPfPKfii:
        /* <DEDUP_REMOVED lines=8> */
[----:B------:R-:W0:Y:S01]  /*0080*/  LDC R6, c[0x0][0x390] ;  /* 0x0000e400ff067b82 */ /* 0x000e220000000800 */
[----:B------:R-:W-:Y:S01]  /*0090*/  ISETP.GE.AND P2, PT, R7, RZ, PT ;  /* 0x000000ff0700720c */ /* 0x000fe20003f46270 */
[----:B------:R-:W1:Y:S01]  /*00a0*/  LDCU.64 UR4, c[0x0][0x358] ;  /* 0x00006b00ff0477ac */ /* 0x000e620008000a00 */
[----:B0-----:R-:W-:-:S04]  /*00b0*/  IABS R9, R6 ;  /* 0x0000000600097213 */ /* 0x001fc80000000000 */
[----:B------:R-:W0:Y:S08]  /*00c0*/  I2F.RP R0, R9 ;  /* 0x0000000900007306 */ /* 0x000e300000209400 */
[----:B0-----:R-:W0:Y:S02]  /*00d0*/  MUFU.RCP R0, R0 ;  /* 0x0000000000007308 */ /* 0x001e240000001000 */
[----:B0-----:R-:W-:-:S06]  /*00e0*/  IADD3 R2, PT, PT, R0, 0xffffffe, RZ ;  /* 0x0ffffffe00027810 */ /* 0x001fcc0007ffe0ff */
[----:B------:R0:W2:Y:S02]  /*00f0*/  F2I.FTZ.U32.TRUNC.NTZ R3, R2 ;  /* 0x0000000200037305 */ /* 0x0000a4000021f000 */
[----:B0-----:R-:W-:Y:S01]  /*0100*/  IMAD.MOV.U32 R2, RZ, RZ, RZ ;  /* 0x000000ffff027224 */ /* 0x001fe200078e00ff */
[----:B--2---:R-:W-:-:S05]  /*0110*/  IADD3 R4, PT, PT, RZ, -R3, RZ ;  /* 0x80000003ff047210 */ /* 0x004fca0007ffe0ff */
[----:B------:R-:W-:Y:S01]  /*0120*/  IMAD R5, R4, R9, RZ ;  /* 0x0000000904057224 */ /* 0x000fe200078e02ff */
[----:B------:R-:W-:-:S03]  /*0130*/  IABS R4, R7 ;  /* 0x0000000700047213 */ /* 0x000fc60000000000 */
[----:B------:R-:W-:-:S06]  /*0140*/  IMAD.HI.U32 R3, R3, R5, R2 ;  /* 0x0000000503037227 */ /* 0x000fcc00078e0002 */
[----:B------:R-:W-:-:S05]  /*0150*/  IMAD.HI.U32 R3, R3, R4, RZ ;  /* 0x0000000403037227 */ /* 0x000fca00078e00ff */
[----:B------:R-:W-:-:S05]  /*0160*/  IADD3 R3, PT, PT, -R3, RZ, RZ ;  /* 0x000000ff03037210 */ /* 0x000fca0007ffe1ff */
[C---:B------:R-:W-:Y:S02]  /*0170*/  IMAD R0, R9.reuse, R3, R4 ;  /* 0x0000000309007224 */ /* 0x040fe400078e0204 */
[----:B------:R-:W0:Y:S03]  /*0180*/  LDC.64 R2, c[0x0][0x388] ;  /* 0x0000e200ff027b82 */ /* 0x000e260000000a00 */
[----:B------:R-:W-:-:S05]  /*0190*/  ISETP.GT.U32.AND P0, PT, R9, R0, PT ;  /* 0x000000000900720c */ /* 0x000fca0003f04070 */
[----:B------:R-:W2:Y:S08]  /*01a0*/  LDC.64 R4, c[0x0][0x380] ;  /* 0x0000e000ff047b82 */ /* 0x000eb00000000a00 */
[----:B------:R-:W-:Y:S01]  /*01b0*/  @!P0 IMAD.IADD R0, R0, 0x1, -R9 ;  /* 0x0000000100008824 */ /* 0x000fe200078e0a09 */
[----:B------:R-:W-:-:S04]  /*01c0*/  ISETP.NE.AND P0, PT, R6, RZ, PT ;  /* 0x000000ff0600720c */ /* 0x000fc80003f05270 */
[----:B------:R-:W-:Y:S01]  /*01d0*/  ISETP.GT.U32.AND P1, PT, R9, R0, PT ;  /* 0x000000000900720c */ /* 0x000fe20003f24070 */
[----:B--2---:R-:W-:-:S12]  /*01e0*/  IMAD.WIDE R4, R7, 0x4, R4 ;  /* 0x0000000407047825 */ /* 0x004fd800078e0204 */
[----:B------:R-:W-:Y:S01]  /*01f0*/  @!P1 IADD3 R0, PT, PT, R0, -R9, RZ ;  /* 0x8000000900009210 */ /* 0x000fe20007ffe0ff */
[----:B-1----:R-:W2:Y:S04]  /*0200*/  LDG.E R7, desc[UR4][R4.64] ;  /* 0x0000000404077981 */ /* 0x002ea8000c1e1900 */
[----:B------:R-:W-:Y:S01]  /*0210*/  @!P2 IMAD.MOV R0, RZ, RZ, -R0 ;  /* 0x000000ffff00a224 */ /* 0x000fe200078e0a00 */
[----:B------:R-:W-:-:S05]  /*0220*/  @!P0 LOP3.LUT R0, RZ, R6, RZ, 0x33, !PT ;  /* 0x00000006ff008212 */ /* 0x000fca00078e33ff */
[----:B0-----:R-:W-:-:S06]  /*0230*/  IMAD.WIDE R2, R0, 0x4, R2 ;  /* 0x0000000400027825 */ /* 0x001fcc00078e0202 */
[----:B------:R-:W2:Y:S02]  /*0240*/  LDG.E R2, desc[UR4][R2.64] ;  /* 0x0000000402027981 */ /* 0x000ea4000c1e1900 */
[----:B--2---:R-:W-:-:S05]  /*0250*/  FADD R7, R2, R7 ;  /* 0x0000000702077221 */ /* 0x004fca0000000000 */
[----:B------:R-:W-:Y:S01]  /*0260*/  STG.E desc[UR4][R4.64], R7 ;  /* 0x0000000704007986 */ /* 0x000fe2000c101904 */
[----:B------:R-:W-:Y:S05]  /*0270*/  EXIT ;  /* 0x000000000000794d */ /* 0x000fea0003800000 */
.L_x_122:
        /* <DEDUP_REMOVED lines=16> */
.L_x_607:


//--------------------- .text._ZN7cuda_nn24embedding_forward_kernelEPKiiiiPKfPf --------------------------
	.section	.text._ZN7cuda_nn24embedding_forward_kernelEPKiiiiPKfPf,"ax",@progbits
	.align	128
        .global         _ZN7cuda_nn24embedding_forward_kernelEPKiiiiPKfPf
        .type           _ZN7cuda_nn24embedding_forward_kernelEPKiiiiPKfPf,@function
        .size           _ZN7cuda_nn24embedding_forward_kernelEPKiiiiPKfPf,(.L_x_608 - _ZN7cuda_nn24embedding_forward_kernelEPKiiiiPKfPf)
        .other          _ZN7cuda_nn24embedding_forward_kernelEPKiiiiPKfPf,@"STO_CUDA_ENTRY STV_DEFAULT"
_ZN7cuda_nn24embedding_forward_kernelEPKiiiiPKfPf:
.text._ZN7cuda_nn24embedding_forward_kernelEPKiiiiPKfPf:
[----:B------:R-:W-:Y:S01]  /*0000*/  LDC R1, c[0x0][0x37c] ;  /* 0x0000df00ff017b82 */ /* 0x000fe20000000800 */
[----:B------:R-:W0:Y:S07]  /*0010*/  S2R R2, SR_TID.X ;  /* 0x0000000000027919 */ /* 0x000e2e0000002100 */
[----:B------:R-:W1:Y:S01]  /*0020*/  LDC R0, c[0x0][0x364] ;  /* 0x0000d900ff007b82 */ /* 0x000e620000000800 */
[----:B------:R-:W2:Y:S01]  /*0030*/  LDCU.64 UR6, c[0x0][0x388] ;  /* 0x00007100ff0677ac */ /* 0x000ea20008000a00 */
[----:B------:R-:W1:Y:S06]  /*0040*/  S2R R5, SR_TID.Y ;  /* 0x0000000000057919 */ /* 0x000e6c0000002200 */
[----:B------:R-:W0:Y:S08]  /*0050*/  S2UR UR5, SR_CTAID.X ;  /* 0x00000000000579c3 */ /* 0x000e300000002500 */
[----:B------:R-:W0:Y:S08]  /*0060*/  LDC R3, c[0x0][0x360] ;  /* 0x0000d800ff037b82 */ /* 0x000e300000000800 */
[----:B------:R-:W1:Y:S01]  /*0070*/  S2UR UR4, SR_CTAID.Y ;  /* 0x00000000000479c3 */ /* 0x000e620000002600 */
[----:B0-----:R-:W-:-:S05]  /*0080*/  IMAD R3, R3, UR5, R2 ;  /* 0x0000000503037c24 */ /* 0x001fca000f8e0202 */
[----:B--2---:R-:W-:Y:S01]  /*0090*/  ISETP.GE.AND P0, PT, R3, UR7, PT ;  /* 0x0000000703007c0c */ /* 0x004fe2000bf06270 */
[----:B-1----:R-:W-:-:S05]  /*00a0*/  IMAD R0, R0, UR4, R5 ;  /* 0x0000000400007c24 */ /* 0x002fca000f8e0205 */
[----:B------:R-:W-:-:S13]  /*00b0*/  ISETP.GE.OR P0, PT, R0, UR6, P0 ;  /* 0x0000000600007c0c */ /* 0x000fda0008706670 */
[----:B------:R-:W-:Y:S05]  /*00c0*/  @P0 EXIT ;  /* 0x000000000000094d */ /* 0x000fea0003800000 */
[----:B------:R-:W0:Y:S01]  /*00d0*/  LDC R11, c[0x0][0x390] ;  /* 0x0000e400ff0b7b82 */ /* 0x000e220000000800 */
[----:B------:R-:W-:Y:S01]  /*00e0*/  IMAD R7, R0, UR7, R3 ;  /* 0x0000000700077c24 */ /* 0x000fe2000f8e0203 */
[----:B0-----:R-:W-:-:S13]  /*00f0*/  ISETP.GE.AND P0, PT, R11, 0x1, PT ;  /* 0x000000010b00780c */ /* 0x001fda0003f06270 */
[----:B------:R-:W-:Y:S05]  /*0100*/  @!P0 EXIT ;  /* 0x000000000000894d */ /* 0x000fea0003800000 */
[----:B------:R-:W0:Y:S01]  /*0110*/  LDC.64 R4, c[0x0][0x380] ;  /* 0x0000e000ff047b82 */ /* 0x000e220000000a00 */
[----:B------:R-:W1:Y:S07]  /*0120*/  LDCU.64 UR8, c[0x0][0x358] ;  /* 0x00006b00ff0877ac */ /* 0x000e6e0008000a00 */
[----:B------:R-:W2:Y:S08]  /*0130*/  LDC.64 R2, c[0x0][0x3a0] ;  /* 0x0000e800ff027b82 */ /* 0x000eb00000000a00 */
[----:B------:R-:W3:Y:S01]  /*0140*/  LDC.64 R8, c[0x0][0x398] ;  /* 0x0000e600ff087b82 */ /* 0x000ee20000000a00 */
[----:B0-----:R-:W-:-:S06]  /*0150*/  IMAD.WIDE R4, R7, 0x4, R4 ;  /* 0x0000000407047825 */ /* 0x001fcc00078e0204 */
[----:B-1----:R-:W4:Y:S01]  /*0160*/  LDG.E R4, desc[UR8][R4.64] ;  /* 0x0000000804047981 */ /* 0x002f22000c1e1900 */
[-C--:B------:R-:W-:Y:S01]  /*0170*/  IMAD R7, R7, R11.reuse, RZ ;  /* 0x0000000b07077224 */ /* 0x080fe200078e02ff */
[----:B------:R-:W-:Y:S01]  /*0180*/  PRMT R0, RZ, 0x7610, R0 ;  /* 0x00007610ff007816 */ /* 0x000fe20000000000 */
[----:B------:R-:W-:Y:S01]  /*0190*/  IMAD.MOV.U32 R16, RZ, RZ, RZ ;  /* 0x000000ffff107224 */ /* 0x000fe200078e00ff */
[----:B------:R-:W-:Y:S01]  /*01a0*/  PRMT R14, RZ, 0x7610, R14 ;  /* 0x00007610ff0e7816 */ /* 0x000fe2000000000e */
[----:B--2---:R-:W-:Y:S01]  /*01b0*/  IMAD.WIDE R2, R7, 0x4, R2 ;  /* 0x0000000407027825 */ /* 0x004fe200078e0202 */
[----:B------:R-:W0:Y:S02]  /*01c0*/  LDCU.U16 UR6, c[0x0][0x390] ;  /* 0x00007200ff0677ac */ /* 0x000e240008000400 */
[----:B------:R-:W-:Y:S01]  /*01d0*/  IADD3 R10, P1, PT, R2, 0x20, RZ ;  /* 0x00000020020a7810 */ /* 0x000fe20007f3e0ff */
[----:B------:R-:W-:Y:S01]  /*01e0*/  UMOV UR4, URZ ;  /* 0x000000ff00047c82 */ /* 0x000fe20008000000 */
[----:B----4-:R-:W-:-:S04]  /*01f0*/  IMAD R11, R4, R11, RZ ;  /* 0x0000000b040b7224 */ /* 0x010fc800078e02ff */
[----:B---3--:R-:W-:-:S04]  /*0200*/  IMAD.WIDE R8, R11, 0x4, R8 ;  /* 0x000000040b087825 */ /* 0x008fc800078e0208 */
[----:B------:R-:W-:Y:S01]  /*0210*/  IMAD.X R11, RZ, RZ, R3, P1 ;  /* 0x000000ffff0b7224 */ /* 0x000fe200008e0603 */
[----:B------:R-:W-:-:S04]  /*0220*/  IADD3 R12, P0, PT, R8, 0x20, RZ ;  /* 0x00000020080c7810 */ /* 0x000fc80007f1e0ff */
[----:B0-----:R-:W-:-:S09]  /*0230*/  IADD3.X R13, PT, PT, RZ, R9, RZ, P0, !PT ;  /* 0x00000009ff0d7210 */ /* 0x001fd200007fe4ff */
.L_x_128:
[----:B0-----:R-:W0:Y:S01]  /*0240*/  LDCU UR5, c[0x0][0x390] ;  /* 0x00007200ff0577ac */ /* 0x001e220008000800 */
[----:B--23--:R-:W-:Y:S02]  /*0250*/  VIADD R17, R16, 0x4 ;  /* 0x0000000410117836 */ /* 0x00cfe40000000000 */
[----:B----4-:R-:W-:-:S03]  /*0260*/  IMAD.MOV.U32 R15, RZ, RZ, R16 ;  /* 0x000000ffff0f7224 */ /* 0x010fc600078e0010 */
[----:B0-----:R-:W-:-:S13]  /*0270*/  ISETP.GT.AND P1, PT, R17, UR5, PT ;  /* 0x0000000511007c0c */ /* 0x001fda000bf24270 */
[----:B------:R-:W-:-:S06]  /*0280*/  @!P1 IMAD.WIDE.U32 R4, R15, 0x4, R8 ;  /* 0x000000040f049825 */ /* 0x000fcc00078e0008 */
[----:B-1----:R-:W2:Y:S01]  /*0290*/  @!P1 LDG.E.128 R4, desc[UR8][R4.64] ;  /* 0x0000000804049981 */ /* 0x002ea2000c1e1d00 */
[----:B------:R-:W-:Y:S01]  /*02a0*/  @!P1 IMAD.WIDE.U32 R18, R15, 0x4, R2 ;  /* 0x000000040f129825 */ /* 0x000fe200078e0002 */
[----:B------:R-:W-:Y:S02]  /*02b0*/  ISETP.GE.AND P0, PT, R17, UR5, PT ;  /* 0x0000000511007c0c */ /* 0x000fe4000bf06270 */
[----:B------:R-:W-:Y:S02]  /*02c0*/  MOV R16, R17 ;  /* 0x0000001100107202 */ /* 0x000fe40000000f00 */
[----:B--2---:R0:W-:Y:S01]  /*02d0*/  @!P1 STG.E.128 desc[UR8][R18.64], R4 ;  /* 0x0000000412009986 */ /* 0x0041e2000c101d08 */
[----:B------:R-:W-:Y:S08]  /*02e0*/  @!P1 BRA `(.L_x_123) ;  /* 0x0000000400dc9947 */ /* 0x000ff00003800000 */
[----:B------:R-:W-:-:S04]  /*02f0*/  UIMAD UR5, UR4, -0x4, UR5 ;  /* 0xfffffffc040578a4 */ /* 0x000fc8000f8e0205 */
[----:B------:R-:W-:Y:S02]  /*0300*/  UIADD3 UR7, UPT, UPT, UR5, -0x1, URZ ;  /* 0xffffffff05077890 */ /* 0x000fe4000fffe0ff */
[----:B------:R-:W-:Y:S02]  /*0310*/  ULOP3.LUT UP0, URZ, UR5, 0xf, URZ, 0xc0, !UPT ;  /* 0x0000000f05ff7892 */ /* 0x000fe4000f80c0ff */
[----:B------:R-:W-:-:S09]  /*0320*/  UISETP.GE.U32.AND UP1, UPT, UR7, 0xf, UPT ;  /* 0x0000000f0700788c */ /* 0x000fd2000bf26070 */
[----:B------:R-:W-:Y:S05]  /*0330*/  BRA.U !UP1, `(.L_x_124) ;  /* 0x0000000109d07547 */ /* 0x000fea000b800000 */
[----:B0-----:R-:W-:Y:S01]  /*0340*/  IMAD.WIDE.U32 R4, R15, 0x4, R12 ;  /* 0x000000040f047825 */ /* 0x001fe200078e000c */
[----:B------:R-:W-:-:S03]  /*0350*/  ULOP3.LUT UR5, UR5, 0xfffffff0, URZ, 0xc0, !UPT ;  /* 0xfffffff005057892 */ /* 0x000fc6000f8ec0ff */
[----:B------:R-:W-:Y:S01]  /*0360*/  IMAD.WIDE.U32 R6, R15, 0x4, R10 ;  /* 0x000000040f067825 */ /* 0x000fe200078e000a */
[----:B------:R-:W-:Y:S01]  /*0370*/  MOV R17, R5 ;  /* 0x0000000500117202 */ /* 0x000fe20000000f00 */
[----:B------:R-:W-:Y:S02]  /*0380*/  UIADD3 UR5, UPT, UPT, -UR5, URZ, URZ ;  /* 0x000000ff05057290 */ /* 0x000fe4000fffe1ff */
[----:B------:R-:W-:Y:S01]  /*0390*/  IMAD.MOV.U32 R20, RZ, RZ, R4 ;  /* 0x000000ffff147224 */ /* 0x000fe200078e0004 */
[----:B------:R-:W-:Y:S01]  /*03a0*/  MOV R25, R7 ;  /* 0x0000000700197202 */ /* 0x000fe20000000f00 */
[----:B------:R-:W-:-:S08]  /*03b0*/  IMAD.MOV.U32 R18, RZ, RZ, R6 ;  /* 0x000000ffff127224 */ /* 0x000fd000078e0006 */
.L_x_125:
[----:B------:R-:W-:Y:S01]  /*03c0*/  IMAD.MOV.U32 R4, RZ, RZ, R20 ;  /* 0x000000ffff047224 */ /* 0x000fe200078e0014 */
[----:B------:R-:W-:-:S05]  /*03d0*/  MOV R5, R17 ;  /* 0x0000001100057202 */ /* 0x000fca0000000f00 */
[----:B------:R-:W2:Y:S01]  /*03e0*/  LDG.E R17, desc[UR8][R4.64+-0x20] ;  /* 0xffffe00804117981 */ /* 0x000ea2000c1e1900 */
[----:B-1----:R-:W-:Y:S01]  /*03f0*/  IMAD.MOV.U32 R6, RZ, RZ, R18 ;  /* 0x000000ffff067224 */ /* 0x002fe200078e0012 */
[----:B------:R-:W-:-:S05]  /*0400*/  MOV R7, R25 ;  /* 0x0000001900077202 */ /* 0x000fca0000000f00 */
[----:B--2---:R0:W-:Y:S04]  /*0410*/  STG.E desc[UR8][R6.64+-0x20], R17 ;  /* 0xffffe01106007986 */ /* 0x0041e8000c101908 */
[----:B------:R-:W2:Y:S04]  /*0420*/  LDG.E R19, desc[UR8][R4.64+-0x1c] ;  /* 0xffffe40804137981 */ /* 0x000ea8000c1e1900 */
[----:B--2---:R1:W-:Y:S04]  /*0430*/  STG.E desc[UR8][R6.64+-0x1c], R19 ;  /* 0xffffe41306007986 */ /* 0x0043e8000c101908 */
[----:B------:R-:W2:Y:S04]  /*0440*/  LDG.E R21, desc[UR8][R4.64+-0x18] ;  /* 0xffffe80804157981 */ /* 0x000ea8000c1e1900 */
[----:B--2---:R2:W-:Y:S04]  /*0450*/  STG.E desc[UR8][R6.64+-0x18], R21 ;  /* 0xffffe81506007986 */ /* 0x0045e8000c101908 */
[----:B------:R-:W3:Y:S04]  /*0460*/  LDG.E R23, desc[UR8][R4.64+-0x14] ;  /* 0xffffec0804177981 */ /* 0x000ee8000c1e1900 */
[----:B---3--:R3:W-:Y:S04]  /*0470*/  STG.E desc[UR8][R6.64+-0x14], R23 ;  /* 0xffffec1706007986 */ /* 0x0087e8000c101908 */
[----:B------:R-:W4:Y:S04]  /*0480*/  LDG.E R25, desc[UR8][R4.64+-0x10] ;  /* 0xfffff00804197981 */ /* 0x000f28000c1e1900 */
[----:B----4-:R4:W-:Y:S04]  /*0490*/  STG.E desc[UR8][R6.64+-0x10], R25 ;  /* 0xfffff01906007986 */ /* 0x0109e8000c101908 */
[----:B------:R-:W5:Y:S04]  /*04a0*/  LDG.E R27, desc[UR8][R4.64+-0xc] ;  /* 0xfffff408041b7981 */ /* 0x000f68000c1e1900 */
[----:B-----5:R5:W-:Y:S04]  /*04b0*/  STG.E desc[UR8][R6.64+-0xc], R27 ;  /* 0xfffff41b06007986 */ /* 0x020be8000c101908 */
[----:B0-----:R-:W2:Y:S04]  /*04c0*/  LDG.E R17, desc[UR8][R4.64+-0x8] ;  /* 0xfffff80804117981 */ /* 0x001ea8000c1e1900 */
[----:B--2---:R0:W-:Y:S04]  /*04d0*/  STG.E desc[UR8][R6.64+-0x8], R17 ;  /* 0xfffff81106007986 */ /* 0x0041e8000c101908 */
[----:B-1----:R-:W2:Y:S04]  /*04e0*/  LDG.E R19, desc[UR8][R4.64+-0x4] ;  /* 0xfffffc0804137981 */ /* 0x002ea8000c1e1900 */
[----:B--2---:R1:W-:Y:S04]  /*04f0*/  STG.E desc[UR8][R6.64+-0x4], R19 ;  /* 0xfffffc1306007986 */ /* 0x0043e8000c101908 */
[----:B------:R-:W2:Y:S04]  /*0500*/  LDG.E R21, desc[UR8][R4.64] ;  /* 0x0000000804157981 */ /* 0x000ea8000c1e1900 */
[----:B--2---:R2:W-:Y:S04]  /*0510*/  STG.E desc[UR8][R6.64], R21 ;  /* 0x0000001506007986 */ /* 0x0045e8000c101908 */
[----:B---3--:R-:W3:Y:S04]  /*0520*/  LDG.E R23, desc[UR8][R4.64+0x4] ;  /* 0x0000040804177981 */ /* 0x008ee8000c1e1900 */
[----:B---3--:R3:W-:Y:S04]  /*0530*/  STG.E desc[UR8][R6.64+0x4], R23 ;  /* 0x0000041706007986 */ /* 0x0087e8000c101908 */
[----:B----4-:R-:W4:Y:S04]  /*0540*/  LDG.E R25, desc[UR8][R4.64+0x8] ;  /* 0x0000080804197981 */ /* 0x010f28000c1e1900 */
[----:B----4-:R-:W-:Y:S04]  /*0550*/  STG.E desc[UR8][R6.64+0x8], R25 ;  /* 0x0000081906007986 */ /* 0x010fe8000c101908 */
[----:B-----5:R-:W4:Y:S04]  /*0560*/  LDG.E R27, desc[UR8][R4.64+0xc] ;  /* 0x00000c08041b7981 */ /* 0x020f28000c1e1900 */
[----:B----4-:R-:W-:Y:S04]  /*0570*/  STG.E desc[UR8][R6.64+0xc], R27 ;  /* 0x00000c1b06007986 */ /* 0x010fe8000c101908 */
[----:B0-----:R-:W4:Y:S04]  /*0580*/  LDG.E R17, desc[UR8][R4.64+0x10] ;  /* 0x0000100804117981 */ /* 0x001f28000c1e1900 */
[----:B----4-:R0:W-:Y:S04]  /*0590*/  STG.E desc[UR8][R6.64+0x10], R17 ;  /* 0x0000101106007986 */ /* 0x0101e8000c101908 */
[----:B-1----:R-:W4:Y:S04]  /*05a0*/  LDG.E R19, desc[UR8][R4.64+0x14] ;  /* 0x0000140804137981 */ /* 0x002f28000c1e1900 */
[----:B----4-:R1:W-:Y:S04]  /*05b0*/  STG.E desc[UR8][R6.64+0x14], R19 ;  /* 0x0000141306007986 */ /* 0x0103e8000c101908 */
[----:B--2---:R-:W2:Y:S04]  /*05c0*/  LDG.E R21, desc[UR8][R4.64+0x18] ;  /* 0x0000180804157981 */ /* 0x004ea8000c1e1900 */
[----:B--2---:R1:W-:Y:S04]  /*05d0*/  STG.E desc[UR8][R6.64+0x18], R21 ;  /* 0x0000181506007986 */ /* 0x0043e8000c101908 */
[----:B---3--:R-:W2:Y:S01]  /*05e0*/  LDG.E R23, desc[UR8][R4.64+0x1c] ;  /* 0x00001c0804177981 */ /* 0x008ea2000c1e1900 */
[----:B------:R-:W-:Y:S01]  /*05f0*/  UIADD3 UR5, UPT, UPT, UR5, 0x10, URZ ;  /* 0x0000001005057890 */ /* 0x000fe2000fffe0ff */
[----:B------:R-:W-:Y:S01]  /*0600*/  IADD3 R20, P1, PT, R4, 0x40, RZ ;  /* 0x0000004004147810 */ /* 0x000fe20007f3e0ff */
[----:B------:R-:W-:Y:S01]  /*0610*/  VIADD R15, R15, 0x10 ;  /* 0x000000100f0f7836 */ /* 0x000fe20000000000 */
[----:B------:R-:W-:Y:S01]  /*0620*/  IADD3 R18, P2, PT, R6, 0x40, RZ ;  /* 0x0000004006127810 */ /* 0x000fe20007f5e0ff */
[----:B------:R-:W-:-:S02]  /*0630*/  UISETP.NE.AND UP1, UPT, UR5, URZ, UPT ;  /* 0x000000ff0500728c */ /* 0x000fc4000bf25270 */
[----:B0-----:R-:W-:Y:S01]  /*0640*/  IMAD.X R17, RZ, RZ, R5, P1 ;  /* 0x000000ffff117224 */ /* 0x001fe200008e0605 */
[----:B------:R-:W-:Y:S01]  /*0650*/  IADD3.X R25, PT, PT, RZ, R7, RZ, P2, !PT ;  /* 0x00000007ff197210 */ /* 0x000fe200017fe4ff */
[----:B--2---:R1:W-:Y:S05]  /*0660*/  STG.E desc[UR8][R6.64+0x1c], R23 ;  /* 0x00001c1706007986 */ /* 0x0043ea000c101908 */
[----:B------:R-:W-:Y:S05]  /*0670*/  BRA.U UP1, `(.L_x_125) ;  /* 0xfffffffd01507547 */ /* 0x000fea000b83ffff */
.L_x_124:
[----:B------:R-:W-:Y:S05]  /*0680*/  BRA.U !UP0, `(.L_x_123) ;  /* 0x0000000108f47547 */ /* 0x000fea000b800000 */
[----:B0-----:R-:W-:-:S05]  /*0690*/  SHF.L.U32 R4, R14, 0x2, RZ ;  /* 0x000000020e047819 */ /* 0x001fca00000006ff */
[----:B------:R-:W-:-:S05]  /*06a0*/  IMAD.MOV R4, RZ, RZ, -R4 ;  /* 0x000000ffff047224 */ /* 0x000fca00078e0a04 */
[----:B------:R-:W-:-:S04]  /*06b0*/  PRMT R4, R4, 0x7710, RZ ;  /* 0x0000771004047816 */ /* 0x000fc800000000ff */
[----:B------:R-:W-:-:S04]  /*06c0*/  IADD3 R4, PT, PT, R4, UR6, RZ ;  /* 0x0000000604047c10 */ /* 0x000fc8000fffe0ff */
[----:B------:R-:W-:-:S04]  /*06d0*/  LOP3.LUT R4, R4, 0xf, RZ, 0xc0, !PT ;  /* 0x0000000f04047812 */ /* 0x000fc800078ec0ff */
[C---:B------:R-:W-:Y:S01]  /*06e0*/  LOP3.LUT P2, RZ, R4.reuse, 0x7, RZ, 0xc0, !PT ;  /* 0x0000000704ff7812 */ /* 0x040fe2000784c0ff */
[----:B------:R-:W-:-:S05]  /*06f0*/  VIADD R5, R4, 0xffffffff ;  /* 0xffffffff04057836 */ /* 0x000fca0000000000 */
[----:B------:R-:W-:-:S13]  /*0700*/  ISETP.GE.U32.AND P1, PT, R5, 0x7, PT ;  /* 0x000000070500780c */ /* 0x000fda0003f26070 */
[----:B------:R-:W-:Y:S05]  /*0710*/  @!P1 BRA `(.L_x_126) ;  /* 0x00000000004c9947 */ /* 0x000fea0003800000 */
[----:B-1----:R-:W-:-:S05]  /*0720*/  IMAD.WIDE.U32 R6, R15, 0x4, R8 ;  /* 0x000000040f067825 */ /* 0x002fca00078e0008 */
[----:B------:R-:W2:Y:S01]  /*0730*/  LDG.E R17, desc[UR8][R6.64] ;  /* 0x0000000806117981 */ /* 0x000ea2000c1e1900 */
[----:B------:R-:W-:-:S05]  /*0740*/  IMAD.WIDE.U32 R4, R15, 0x4, R2 ;  /* 0x000000040f047825 */ /* 0x000fca00078e0002 */
[----:B--2---:R0:W-:Y:S04]  /*0750*/  STG.E desc[UR8][R4.64], R17 ;  /* 0x0000001104007986 */ /* 0x0041e8000c101908 */
[----:B------:R-:W2:Y:S04]  /*0760*/  LDG.E R19, desc[UR8][R6.64+0x4] ;  /* 0x0000040806137981 */ /* 0x000ea8000c1e1900 */
[----:B--2---:R1:W-:Y:S04]  /*0770*/  STG.E desc[UR8][R4.64+0x4], R19 ;  /* 0x0000041304007986 */ /* 0x0043e8000c101908 */
[----:B------:R-:W2:Y:S04]  /*0780*/  LDG.E R21, desc[UR8][R6.64+0x8] ;  /* 0x0000080806157981 */ /* 0x000ea8000c1e1900 */
[----:B--2---:R2:W-:Y:S04]  /*0790*/  STG.E desc[UR8][R4.64+0x8], R21 ;  /* 0x0000081504007986 */ /* 0x0045e8000c101908 */
[----:B------:R-:W3:Y:S04]  /*07a0*/  LDG.E R23, desc[UR8][R6.64+0xc] ;  /* 0x00000c0806177981 */ /* 0x000ee8000c1e1900 */
[----:B---3--:R2:W-:Y:S04]  /*07b0*/  STG.E desc[UR8][R4.64+0xc], R23 ;  /* 0x00000c1704007986 */ /* 0x0085e8000c101908 */
[----:B------:R-:W3:Y:S04]  /*07c0*/  LDG.E R25, desc[UR8][R6.64+0x10] ;  /* 0x0000100806197981 */ /* 0x000ee8000c1e1900 */
[----:B---3--:R2:W-:Y:S04]  /*07d0*/  STG.E desc[UR8][R4.64+0x10], R25 ;  /* 0x0000101904007986 */ /* 0x0085e8000c101908 */
[----:B------:R-:W3:Y:S04]  /*07e0*/  LDG.E R27, desc[UR8][R6.64+0x14] ;  /* 0x00001408061b7981 */ /* 0x000ee8000c1e1900 */
[----:B---3--:R2:W-:Y:S04]  /*07f0*/  STG.E desc[UR8][R4.64+0x14], R27 ;  /* 0x0000141b04007986 */ /* 0x0085e8000c101908 */
[----:B0-----:R-:W3:Y:S04]  /*0800*/  LDG.E R17, desc[UR8][R6.64+0x18] ;  /* 0x0000180806117981 */ /* 0x001ee8000c1e1900 */
[----:B---3--:R2:W-:Y:S04]  /*0810*/  STG.E desc[UR8][R4.64+0x18], R17 ;  /* 0x0000181104007986 */ /* 0x0085e8000c101908 */
[----:B-1----:R-:W3:Y:S01]  /*0820*/  LDG.E R19, desc[UR8][R6.64+0x1c] ;  /* 0x00001c0806137981 */ /* 0x002ee2000c1e1900 */
[----:B------:R-:W-:-:S03]  /*0830*/  IADD3 R15, PT, PT, R15, 0x8, RZ ;  /* 0x000000080f0f7810 */ /* 0x000fc60007ffe0ff */
[----:B---3--:R2:W-:Y:S04]  /*0840*/  STG.E desc[UR8][R4.64+0x1c], R19 ;  /* 0x00001c1304007986 */ /* 0x0085e8000c101908 */
.L_x_126:
[----:B------:R-:W-:Y:S05]  /*0850*/  @!P2 BRA `(.L_x_123) ;  /* 0x000000000080a947 */ /* 0x000fea0003800000 */
[----:B--2---:R-:W-:-:S04]  /*0860*/  LEA R4, R0, UR6, 0x2 ;  /* 0x0000000600047c11 */ /* 0x004fc8000f8e10ff */
[----:B------:R-:W-:-:S04]  /*0870*/  LOP3.LUT R4, R4, 0xffff, RZ, 0xc0, !PT ;  /* 0x0000ffff04047812 */ /* 0x000fc800078ec0ff */
[C---:B------:R-:W-:Y:S02]  /*0880*/  LOP3.LUT R5, R4.reuse, 0x7, RZ, 0xc0, !PT ;  /* 0x0000000704057812 */ /* 0x040fe400078ec0ff */
[----:B------:R-:W-:-:S03]  /*0890*/  LOP3.LUT R18, R4, 0x3, RZ, 0xc0, !PT ;  /* 0x0000000304127812 */ /* 0x000fc600078ec0ff */
[----:B------:R-:W-:Y:S01]  /*08a0*/  VIADD R5, R5, 0xffffffff ;  /* 0xffffffff05057836 */ /* 0x000fe20000000000 */
[----:B------:R-:W-:-:S04]  /*08b0*/  ISETP.NE.AND P2, PT, R18, RZ, PT ;  /* 0x000000ff1200720c */ /* 0x000fc80003f45270 */
        /* <DEDUP_REMOVED lines=10> */
[----:B------:R-:W2:Y:S01]  /*0960*/  LDG.E R23, desc[UR8][R6.64+0xc] ;  /* 0x00000c0806177981 */ /* 0x000ea2000c1e1900 */
[----:B------:R-:W-:-:S03]  /*0970*/  IADD3 R15, PT, PT, R15, 0x4, RZ ;  /* 0x000000040f0f7810 */ /* 0x000fc60007ffe0ff */
[----:B--2---:R0:W-:Y:S04]  /*0980*/  STG.E desc[UR8][R4.64+0xc], R23 ;  /* 0x00000c1704007986 */ /* 0x0041e8000c101908 */
.L_x_127:
[----:B------:R-:W-:Y:S05]  /*0990*/  @!P2 BRA `(.L_x_123) ;  /* 0x000000000030a947 */ /* 0x000fea0003800000 */
[----:B0-----:R-:W-:-:S05]  /*09a0*/  IMAD.WIDE.U32 R4, R15, 0x4, R8 ;  /* 0x000000040f047825 */ /* 0x001fca00078e0008 */
[----:B------:R-:W2:Y:S01]  /*09b0*/  LDG.E R17, desc[UR8][R4.64] ;  /* 0x0000000804117981 */ /* 0x000ea2000c1e1900 */
[----:B------:R-:W-:Y:S01]  /*09c0*/  ISETP.NE.AND P1, PT, R18, 0x1, PT ;  /* 0x000000011200780c */ /* 0x000fe20003f25270 */
[----:B-1----:R-:W-:-:S05]  /*09d0*/  IMAD.WIDE.U32 R6, R15, 0x4, R2 ;  /* 0x000000040f067825 */ /* 0x002fca00078e0002 */
[----:B--2---:R3:W-:Y:S07]  /*09e0*/  STG.E desc[UR8][R6.64], R17 ;  /* 0x0000001106007986 */ /* 0x0047ee000c101908 */
[----:B------:R-:W-:Y:S05]  /*09f0*/  @!P1 BRA `(.L_x_123) ;  /* 0x0000000000189947 */ /* 0x000fea0003800000 */
[----:B------:R-:W2:Y:S01]  /*0a00*/  LDG.E R15, desc[UR8][R4.64+0x4] ;  /* 0x00000408040f7981 */ /* 0x000ea2000c1e1900 */
[----:B------:R-:W-:-:S03]  /*0a10*/  ISETP.NE.AND P1, PT, R18, 0x2, PT ;  /* 0x000000021200780c */ /* 0x000fc60003f25270 */
[----:B--2---:R4:W-:Y:S10]  /*0a20*/  STG.E desc[UR8][R6.64+0x4], R15 ;  /* 0x0000040f06007986 */ /* 0x0049f4000c101908 */
[----:B------:R-:W-:Y:S05]  /*0a30*/  @!P1 BRA `(.L_x_123) ;  /* 0x0000000000089947 */ /* 0x000fea0003800000 */
[----:B------:R-:W2:Y:S04]  /*0a40*/  LDG.E R5, desc[UR8][R4.64+0x8] ;  /* 0x0000080804057981 */ /* 0x000ea8000c1e1900 */
[----:B--2---:R0:W-:Y:S02]  /*0a50*/  STG.E desc[UR8][R6.64+0x8], R5 ;  /* 0x0000080506007986 */ /* 0x0041e4000c101908 */
.L_x_123:
[----:B------:R-:W-:Y:S01]  /*0a60*/  UIADD3 UR4, UPT, UPT, UR4, 0x1, URZ ;  /* 0x0000000104047890 */ /* 0x000fe2000fffe0ff */
[----:B------:R-:W-:Y:S01]  /*0a70*/  VIADD R14, R14, 0x1 ;  /* 0x000000010e0e7836 */ /* 0x000fe20000000000 */
[----:B------:R-:W-:Y:S01]  /*0a80*/  IADD3 R0, PT, PT, R0, 0x1, RZ ;  /* 0x0000000100007810 */ /* 0x000fe20007ffe0ff */
[----:B------:R-:W-:Y:S09]  /*0a90*/  @!P0 BRA `(.L_x_128) ;  /* 0xfffffff400e88947 */ /* 0x000ff2000383ffff */
[----:B------:R-:W-:Y:S05]  /*0aa0*/  EXIT ;  /* 0x000000000000794d */ /* 0x000fea0003800000 */
.L_x_129:
        /* <DEDUP_REMOVED lines=13> */
.L_x_608:


//--------------------- .text._ZN10cuda_utils13sample_kernelEPfPiS0_iiiS1_y --------------------------
	.section	.text._ZN10cuda_utils13sample_kernelEPfPiS0_iiiS1_y,"ax",@progbits
	.align	128
        .global         _ZN10cuda_utils13sample_kernelEPfPiS0_iiiS1_y
        .type           _ZN10cuda_utils13sample_kernelEPfPiS0_iiiS1_y,@function
        .size           _ZN10cuda_utils13sample_kernelEPfPiS0_iiiS1_y,(.L_x_609 - _ZN10cuda_utils13sample_kernelEPfPiS0_iiiS1_y)
        .other          _ZN10cuda_utils13sample_kernelEPfPiS0_iiiS1_y,@"STO_CUDA_ENTRY STV_DEFAULT"
_ZN10cuda_utils13sample_kernelEPfPiS0_iiiS1_y:
.text._ZN10cuda_utils13sample_kernelEPfPiS0_iiiS1_y:
[----:B------:R-:W0:Y:S01]  /*0000*/  LDC R1, c[0x0][0x37c] ;  /* 0x0000df00ff017b82 */ /* 0x000e220000000800 */
[----:B------:R-:W1:Y:S07]  /*0010*/  S2R R3, SR_TID.X ;  /* 0x0000000000037919 */ /* 0x000e6e0000002100 */
[----:B------:R-:W1:Y:S01]  /*0020*/  S2UR UR4, SR_CTAID.X ;  /* 0x00000000000479c3 */ /* 0x000e620000002500 */
[----:B------:R-:W2:Y:S01]  /*0030*/  LDCU UR5, c[0x0][0x3a0] ;  /* 0x00007400ff0577ac */ /* 0x000ea20008000800 */
[----:B0-----:R-:W-:-:S06]  /*0040*/  VIADD R1, R1, 0xffffffd0 ;  /* 0xffffffd001017836 */ /* 0x001fcc0000000000 */
[----:B------:R-:W1:Y:S02]  /*0050*/  LDC R10, c[0x0][0x360] ;  /* 0x0000d800ff0a7b82 */ /* 0x000e640000000800 */
[----:B-1----:R-:W-:-:S05]  /*0060*/  IMAD R10, R10, UR4, R3 ;  /* 0x000000040a0a7c24 */ /* 0x002fca000f8e0203 */
[----:B--2---:R-:W-:-:S13]  /*0070*/  ISETP.GE.AND P0, PT, R10, UR5, PT ;  /* 0x000000050a007c0c */ /* 0x004fda000bf06270 */
[----:B------:R-:W-:Y:S05]  /*0080*/  @P0 EXIT ;  /* 0x000000000000094d */ /* 0x000fea0003800000 */
[----:B------:R-:W0:Y:S01]  /*0090*/  LDC.64 R2, c[0x0][0x3b0] ;  /* 0x0000ec00ff027b82 */ /* 0x000e220000000a00 */
[----:B------:R-:W-:Y:S01]  /*00a0*/  ISETP.NE.AND P0, PT, R10, RZ, PT ;  /* 0x000000ff0a00720c */ /* 0x000fe20003f05270 */
[----:B------:R-:W1:Y:S01]  /*00b0*/  LDCU.64 UR6, c[0x0][0x358] ;  /* 0x00006b00ff0677ac */ /* 0x000e620008000a00 */
[----:B------:R-:W-:Y:S01]  /*00c0*/  BSSY.RECONVERGENT B0, `(.L_x_130) ;  /* 0x000025e000007945 */ /* 0x000fe20003800200 */
[----:B0-----:R-:W-:Y:S02]  /*00d0*/  LOP3.LUT R0, R2, 0xaad26b49, RZ, 0x3c, !PT ;  /* 0xaad26b4902007812 */ /* 0x001fe400078e3cff */
[----:B------:R-:W-:-:S03]  /*00e0*/  LOP3.LUT R2, R3, 0xf7dcefdd, RZ, 0x3c, !PT ;  /* 0xf7dcefdd03027812 */ /* 0x000fc600078e3cff */
[----:B------:R-:W-:Y:S02]  /*00f0*/  IMAD R0, R0, 0x4182bed5, RZ ;  /* 0x4182bed500007824 */ /* 0x000fe400078e02ff */
[----:B------:R-:W-:Y:S02]  /*0100*/  IMAD R9, R2, -0x658354e5, RZ ;  /* 0x9a7cab1b02097824 */ /* 0x000fe400078e02ff */
[C---:B------:R-:W-:Y:S01]  /*0110*/  VIADD R5, R0.reuse, 0x583f19 ;  /* 0x00583f1900057836 */ /* 0x040fe20000000000 */
[C---:B------:R-:W-:Y:S01]  /*0120*/  LOP3.LUT R6, R0.reuse, 0x159a55e5, RZ, 0x3c, !PT ;  /* 0x159a55e500067812 */ /* 0x040fe200078e3cff */
[C---:B------:R-:W-:Y:S01]  /*0130*/  VIADD R3, R0.reuse, 0x75bcd15 ;  /* 0x075bcd1500037836 */ /* 0x040fe20000000000 */
[----:B------:R-:W-:Y:S01]  /*0140*/  IADD3 R2, PT, PT, R0, 0x64f0c9, R9 ;  /* 0x0064f0c900027810 */ /* 0x000fe20007ffe009 */
[C---:B------:R-:W-:Y:S01]  /*0150*/  VIADD R7, R9.reuse, 0x1f123bb5 ;  /* 0x1f123bb509077836 */ /* 0x040fe20000000000 */
[----:B------:R-:W-:Y:S02]  /*0160*/  LOP3.LUT R4, R9, 0x5491333, RZ, 0x3c, !PT ;  /* 0x0549133309047812 */ /* 0x000fe400078e3cff */
[----:B------:R-:W-:Y:S01]  /*0170*/  SHF.R.S32.HI R0, RZ, 0x1f, R10 ;  /* 0x0000001fff007819 */ /* 0x000fe2000001140a */
[----:B------:R0:W-:Y:S04]  /*0180*/  STL.64 [R1], R2 ;  /* 0x0000000201007387 */ /* 0x0001e80000100a00 */
[----:B------:R0:W-:Y:S04]  /*0190*/  STL.64 [R1+0x8], R6 ;  /* 0x0000080601007387 */ /* 0x0001e80000100a00 */
[----:B------:R0:W-:Y:S01]  /*01a0*/  STL.64 [R1+0x10], R4 ;  /* 0x0000100401007387 */ /* 0x0001e20000100a00 */
[----:B-1----:R-:W-:Y:S05]  /*01b0*/  @!P0 BRA `(.L_x_131) ;  /* 0x0000002400388947 */ /* 0x002fea0003800000 */
[----:B------:R-:W-:Y:S02]  /*01c0*/  IMAD.MOV.U32 R13, RZ, RZ, R0 ;  /* 0x000000ffff0d7224 */ /* 0x000fe400078e0000 */
[----:B------:R-:W-:Y:S02]  /*01d0*/  IMAD.MOV.U32 R11, RZ, RZ, RZ ;  /* 0x000000ffff0b7224 */ /* 0x000fe400078e00ff */
[----:B0-----:R-:W-:-:S07]  /*01e0*/  IMAD.MOV.U32 R2, RZ, RZ, R10 ;  /* 0x000000ffff027224 */ /* 0x001fce00078e000a */
.L_x_140:
[----:B------:R-:W-:Y:S01]  /*01f0*/  LOP3.LUT R0, R2, 0x3, RZ, 0xc0, !PT ;  /* 0x0000000302007812 */ /* 0x000fe200078ec0ff */
[----:B------:R-:W-:Y:S03]  /*0200*/  BSSY.RECONVERGENT B1, `(.L_x_132) ;  /* 0x0000243000017945 */ /* 0x000fe60003800200 */
[----:B------:R-:W-:-:S04]  /*0210*/  ISETP.NE.U32.AND P0, PT, R0, RZ, PT ;  /* 0x000000ff0000720c */ /* 0x000fc80003f05070 */
[----:B------:R-:W-:-:S13]  /*0220*/  ISETP.NE.AND.EX P0, PT, RZ, RZ, PT, P0 ;  /* 0x000000ffff00720c */ /* 0x000fda0003f05300 */
[----:B0-----:R-:W-:Y:S05]  /*0230*/  @!P0 BRA `(.L_x_133) ;  /* 0x0000002000fc8947 */ /* 0x001fea0003800000 */
[----:B------:R-:W0:Y:S01]  /*0240*/  LDC.64 R8, c[0x4][RZ] ;  /* 0x01000000ff087b82 */ /* 0x000e220000000a00 */
[----:B------:R-:W-:Y:S01]  /*0250*/  IMAD.MOV.U32 R0, RZ, RZ, RZ ;  /* 0x000000ffff007224 */ /* 0x000fe200078e00ff */
[----:B------:R-:W-:Y:S02]  /*0260*/  CS2R R4, SRZ ;  /* 0x0000000000047805 */ /* 0x000fe4000001ff00 */
[----:B------:R-:W-:Y:S01]  /*0270*/  CS2R R6, SRZ ;  /* 0x0000000000067805 */ /* 0x000fe2000001ff00 */
[----:B------:R-:W-:Y:S02]  /*0280*/  IMAD.MOV.U32 R3, RZ, RZ, RZ ;  /* 0x000000ffff037224 */ /* 0x000fe400078e00ff */
[----:B0-----:R-:W-:-:S07]  /*0290*/  IMAD.WIDE.U32 R8, R11, 0xc80, R8 ;  /* 0x00000c800b087825 */ /* 0x001fce00078e0008 */
.L_x_135:
[----:B------:R-:W-:-:S06]  /*02a0*/  IMAD R12, R0, 0x4, R1 ;  /* 0x00000004000c7824 */ /* 0x000fcc00078e0201 */
[----:B------:R-:W5:Y:S01]  /*02b0*/  LDL R12, [R12+0x4] ;  /* 0x000004000c0c7983 */ /* 0x000f620000100800 */
[----:B------:R-:W-:-:S05]  /*02c0*/  UMOV UR4, URZ ;  /* 0x000000ff00047c82 */ /* 0x000fca0008000000 */
.L_x_134:
[----:B-----5:R-:W-:Y:S01]  /*02d0*/  SHF.R.U32.HI R22, RZ, UR4, R12 ;  /* 0x00000004ff167c19 */ /* 0x020fe2000801160c */
[----:B------:R-:W-:-:S03]  /*02e0*/  IMAD.SHL.U32 R14, R0, 0x20, RZ ;  /* 0x00000020000e7824 */ /* 0x000fc600078e00ff */
[----:B------:R-:W-:Y:S01]  /*02f0*/  LOP3.LUT R15, R22, 0x1, RZ, 0xc0, !PT ;  /* 0x00000001160f7812 */ /* 0x000fe200078ec0ff */
[----:B------:R-:W-:-:S03]  /*0300*/  VIADD R14, R14, UR4 ;  /* 0x000000040e0e7c36 */ /* 0x000fc60008000000 */
[----:B------:R-:W-:Y:S01]  /*0310*/  ISETP.NE.U32.AND P0, PT, R15, 0x1, PT ;  /* 0x000000010f00780c */ /* 0x000fe20003f05070 */
[----:B------:R-:W-:-:S03]  /*0320*/  IMAD R15, R14, 0x5, RZ ;  /* 0x000000050e0f7824 */ /* 0x000fc600078e02ff */
[----:B------:R-:W-:Y:S01]  /*0330*/  R2P PR, R22, 0x7e ;  /* 0x0000007e16007804 */ /* 0x000fe20000000000 */
[----:B------:R-:W-:-:S08]  /*0340*/  IMAD.WIDE.U32 R14, R15, 0x4, R8 ;  /* 0x000000040f0e7825 */ /* 0x000fd000078e0008 */
[----:B------:R-:W2:Y:S04]  /*0350*/  @!P0 LDG.E R16, desc[UR6][R14.64+0x10] ;  /* 0x000010060e108981 */ /* 0x000ea8000c1e1900 */
[----:B------:R-:W3:Y:S04]  /*0360*/  @P1 LDG.E R18, desc[UR6][R14.64+0x24] ;  /* 0x000024060e121981 */ /* 0x000ee8000c1e1900 */
[----:B------:R-:W4:Y:S04]  /*0370*/  @P2 LDG.E R20, desc[UR6][R14.64+0x38] ;  /* 0x000038060e142981 */ /* 0x000f28000c1e1900 */
[----:B------:R-:W4:Y:S04]  /*0380*/  @P3 LDG.E R24, desc[UR6][R14.64+0x4c] ;  /* 0x00004c060e183981 */ /* 0x000f28000c1e1900 */
[----:B------:R-:W4:Y:S04]  /*0390*/  @P4 LDG.E R26, desc[UR6][R14.64+0x60] ;  /* 0x000060060e1a4981 */ /* 0x000f28000c1e1900 */
[----:B------:R-:W4:Y:S04]  /*03a0*/  @!P0 LDG.E R17, desc[UR6][R14.64+0x4] ;  /* 0x000004060e118981 */ /* 0x000f28000c1e1900 */
[----:B------:R-:W4:Y:S04]  /*03b0*/  @!P0 LDG.E R19, desc[UR6][R14.64+0xc] ;  /* 0x00000c060e138981 */ /* 0x000f28000c1e1900 */
[----:B------:R-:W4:Y:S04]  /*03c0*/  @P1 LDG.E R21, desc[UR6][R14.64+0x18] ;  /* 0x000018060e151981 */ /* 0x000f28000c1e1900 */
[----:B------:R-:W4:Y:S04]  /*03d0*/  @P3 LDG.E R23, desc[UR6][R14.64+0x40] ;  /* 0x000040060e173981 */ /* 0x000f28000c1e1900 */
[----:B------:R-:W4:Y:S04]  /*03e0*/  @P5 LDG.E R25, desc[UR6][R14.64+0x70] ;  /* 0x000070060e195981 */ /* 0x000f28000c1e1900 */
[----:B------:R-:W4:Y:S01]  /*03f0*/  @P6 LDG.E R28, desc[UR6][R14.64+0x88] ;  /* 0x000088060e1c6981 */ /* 0x000f22000c1e1900 */
[----:B--2---:R-:W-:-:S03]  /*0400*/  @!P0 LOP3.LUT R5, R5, R16, RZ, 0x3c, !PT ;  /* 0x0000001005058212 */ /* 0x004fc600078e3cff */
[----:B------:R-:W2:Y:S01]  /*0410*/  @!P0 LDG.E R16, desc[UR6][R14.64] ;  /* 0x000000060e108981 */ /* 0x000ea2000c1e1900 */
[----:B---3--:R-:W-:-:S03]  /*0420*/  @P1 LOP3.LUT R5, R5, R18, RZ, 0x3c, !PT ;  /* 0x0000001205051212 */ /* 0x008fc600078e3cff */
[----:B------:R-:W3:Y:S01]  /*0430*/  @!P0 LDG.E R18, desc[UR6][R14.64+0x8] ;  /* 0x000008060e128981 */ /* 0x000ee2000c1e1900 */
[----:B----4-:R-:W-:-:S03]  /*0440*/  @P2 LOP3.LUT R5, R5, R20, RZ, 0x3c, !PT ;  /* 0x0000001405052212 */ /* 0x010fc600078e3cff */
[----:B------:R-:W4:Y:S01]  /*0450*/  @P1 LDG.E R20, desc[UR6][R14.64+0x14] ;  /* 0x000014060e141981 */ /* 0x000f22000c1e1900 */
[----:B------:R-:W-:-:S03]  /*0460*/  @P3 LOP3.LUT R5, R5, R24, RZ, 0x3c, !PT ;  /* 0x0000001805053212 */ /* 0x000fc600078e3cff */
[----:B------:R-:W4:Y:S01]  /*0470*/  @P5 LDG.E R24, desc[UR6][R14.64+0x74] ;  /* 0x000074060e185981 */ /* 0x000f22000c1e1900 */
[----:B------:R-:W-:-:S03]  /*0480*/  @P4 LOP3.LUT R5, R5, R26, RZ, 0x3c, !PT ;  /* 0x0000001a05054212 */ /* 0x000fc600078e3cff */
[----:B------:R-:W4:Y:S01]  /*0490*/  @P3 LDG.E R26, desc[UR6][R14.64+0x44] ;  /* 0x000044060e1a3981 */ /* 0x000f22000c1e1900 */
[----:B------:R-:W-:-:S03]  /*04a0*/  @!P0 LOP3.LUT R6, R6, R17, RZ, 0x3c, !PT ;  /* 0x0000001106068212 */ /* 0x000fc600078e3cff */
[----:B------:R-:W4:Y:S01]  /*04b0*/  @P1 LDG.E R17, desc[UR6][R14.64+0x20] ;  /* 0x000020060e111981 */ /* 0x000f22000c1e1900 */
[----:B------:R-:W-:-:S03]  /*04c0*/  @!P0 LOP3.LUT R4, R4, R19, RZ, 0x3c, !PT ;  /* 0x0000001304048212 */ /* 0x000fc600078e3cff */
[----:B------:R-:W4:Y:S01]  /*04d0*/  @P2 LDG.E R19, desc[UR6][R14.64+0x2c] ;  /* 0x00002c060e132981 */ /* 0x000f22000c1e1900 */
[----:B------:R-:W-:-:S03]  /*04e0*/  @P1 LOP3.LUT R6, R6, R21, RZ, 0x3c, !PT ;  /* 0x0000001506061212 */ /* 0x000fc600078e3cff */
[----:B------:R-:W4:Y:S01]  /*04f0*/  @P2 LDG.E R21, desc[UR6][R14.64+0x34] ;  /* 0x000034060e152981 */ /* 0x000f22000c1e1900 */
[----:B--2---:R-:W-:-:S03]  /*0500*/  @!P0 LOP3.LUT R3, R3, R16, RZ, 0x3c, !PT ;  /* 0x0000001003038212 */ /* 0x004fc600078e3cff */
[----:B------:R-:W2:Y:S01]  /*0510*/  @P1 LDG.E R16, desc[UR6][R14.64+0x1c] ;  /* 0x00001c060e101981 */ /* 0x000ea2000c1e1900 */
[----:B---3--:R-:W-:-:S03]  /*0520*/  @!P0 LOP3.LUT R7, R7, R18, RZ, 0x3c, !PT ;  /* 0x0000001207078212 */ /* 0x008fc600078e3cff */
[----:B------:R-:W3:Y:S01]  /*0530*/  @P2 LDG.E R18, desc[UR6][R14.64+0x28] ;  /* 0x000028060e122981 */ /* 0x000ee2000c1e1900 */
[----:B----4-:R-:W-:-:S03]  /*0540*/  @P1 LOP3.LUT R3, R3, R20, RZ, 0x3c, !PT ;  /* 0x0000001403031212 */ /* 0x010fc600078e3cff */
[----:B------:R-:W4:Y:S01]  /*0550*/  @P2 LDG.E R20, desc[UR6][R14.64+0x30] ;  /* 0x000030060e142981 */ /* 0x000f22000c1e1900 */
[----:B------:R-:W-:-:S03]  /*0560*/  @P5 LOP3.LUT R5, R5, R24, RZ, 0x3c, !PT ;  /* 0x0000001805055212 */ /* 0x000fc600078e3cff */
[----:B------:R-:W4:Y:S01]  /*0570*/  @P3 LDG.E R24, desc[UR6][R14.64+0x3c] ;  /* 0x00003c060e183981 */ /* 0x000f22000c1e1900 */
[----:B------:R-:W-:-:S03]  /*0580*/  @P1 LOP3.LUT R4, R4, R17, RZ, 0x3c, !PT ;  /* 0x0000001104041212 */ /* 0x000fc600078e3cff */
[----:B------:R-:W4:Y:S01]  /*0590*/  @P3 LDG.E R17, desc[UR6][R14.64+0x48] ;  /* 0x000048060e113981 */ /* 0x000f22000c1e1900 */
[----:B------:R-:W-:-:S03]  /*05a0*/  @P2 LOP3.LUT R6, R6, R19, RZ, 0x3c, !PT ;  /* 0x0000001306062212 */ /* 0x000fc600078e3cff */
[----:B------:R-:W4:Y:S01]  /*05b0*/  @P4 LDG.E R19, desc[UR6][R14.64+0x54] ;  /* 0x000054060e134981 */ /* 0x000f22000c1e1900 */
[----:B------:R-:W-:Y:S02]  /*05c0*/  @P2 LOP3.LUT R4, R4, R21, RZ, 0x3c, !PT ;  /* 0x0000001504042212 */ /* 0x000fe400078e3cff */
[----:B------:R-:W-:Y:S01]  /*05d0*/  @P3 LOP3.LUT R6, R6, R23, RZ, 0x3c, !PT ;  /* 0x0000001706063212 */ /* 0x000fe200078e3cff */
[----:B------:R-:W4:Y:S04]  /*05e0*/  @P4 LDG.E R21, desc[UR6][R14.64+0x5c] ;  /* 0x00005c060e154981 */ /* 0x000f28000c1e1900 */
[----:B------:R-:W4:Y:S01]  /*05f0*/  @P5 LDG.E R23, desc[UR6][R14.64+0x68] ;  /* 0x000068060e175981 */ /* 0x000f22000c1e1900 */
[----:B--2---:R-:W-:-:S03]  /*0600*/  @P1 LOP3.LUT R7, R7, R16, RZ, 0x3c, !PT ;  /* 0x0000001007071212 */ /* 0x004fc600078e3cff */
[----:B------:R-:W2:Y:S01]  /*0610*/  @P4 LDG.E R16, desc[UR6][R14.64+0x50] ;  /* 0x000050060e104981 */ /* 0x000ea2000c1e1900 */
[----:B---3--:R-:W-:-:S03]  /*0620*/  @P2 LOP3.LUT R3, R3, R18, RZ, 0x3c, !PT ;  /* 0x0000001203032212 */ /* 0x008fc600078e3cff */
[----:B------:R-:W3:Y:S01]  /*0630*/  @P4 LDG.E R18, desc[UR6][R14.64+0x58] ;  /* 0x000058060e124981 */ /* 0x000ee2000c1e1900 */
[----:B----4-:R-:W-:-:S03]  /*0640*/  @P2 LOP3.LUT R7, R7, R20, RZ, 0x3c, !PT ;  /* 0x0000001407072212 */ /* 0x010fc600078e3cff */
[----:B------:R-:W4:Y:S01]  /*0650*/  @P5 LDG.E R20, desc[UR6][R14.64+0x64] ;  /* 0x000064060e145981 */ /* 0x000f22000c1e1900 */
[----:B------:R-:W-:-:S03]  /*0660*/  @P3 LOP3.LUT R3, R3, R24, RZ, 0x3c, !PT ;  /* 0x0000001803033212 */ /* 0x000fc600078e3cff */
[----:B------:R-:W4:Y:S01]  /*0670*/  @P5 LDG.E R24, desc[UR6][R14.64+0x6c] ;  /* 0x00006c060e185981 */ /* 0x000f22000c1e1900 */
[----:B------:R-:W-:Y:S02]  /*0680*/  LOP3.LUT P0, RZ, R22, 0x80, RZ, 0xc0, !PT ;  /* 0x0000008016ff7812 */ /* 0x000fe4000780c0ff */
[----:B------:R-:W-:Y:S02]  /*0690*/  @P3 LOP3.LUT R7, R7, R26, RZ, 0x3c, !PT ;  /* 0x0000001a07073212 */ /* 0x000fe400078e3cff */
[----:B------:R-:W-:Y:S02]  /*06a0*/  @P3 LOP3.LUT R4, R4, R17, RZ, 0x3c, !PT ;  /* 0x0000001104043212 */ /* 0x000fe400078e3cff */
[----:B------:R-:W4:Y:S01]  /*06b0*/  @P6 LDG.E R17, desc[UR6][R14.64+0x7c] ;  /* 0x00007c060e116981 */ /* 0x000f22000c1e1900 */
[----:B------:R-:W-:-:S03]  /*06c0*/  @P4 LOP3.LUT R6, R6, R19, RZ, 0x3c, !PT ;  /* 0x0000001306064212 */ /* 0x000fc600078e3cff */
[----:B------:R-:W4:Y:S01]  /*06d0*/  @P6 LDG.E R19, desc[UR6][R14.64+0x84] ;  /* 0x000084060e136981 */ /* 0x000f22000c1e1900 */
[----:B------:R-:W-:-:S03]  /*06e0*/  @P4 LOP3.LUT R4, R4, R21, RZ, 0x3c, !PT ;  /* 0x0000001504044212 */ /* 0x000fc600078e3cff */
[----:B------:R-:W4:Y:S01]  /*06f0*/  @P0 LDG.E R26, desc[UR6][R14.64+0x9c] ;  /* 0x00009c060e1a0981 */ /* 0x000f22000c1e1900 */
[----:B------:R-:W-:-:S03]  /*0700*/  @P5 LOP3.LUT R6, R6, R23, RZ, 0x3c, !PT ;  /* 0x0000001706065212 */ /* 0x000fc600078e3cff */
        /* <DEDUP_REMOVED lines=10> */
[----:B------:R-:W-:Y:S02]  /*07b0*/  @P5 LOP3.LUT R4, R4, R25, RZ, 0x3c, !PT ;  /* 0x0000001904045212 */ /* 0x000fe400078e3cff */
[----:B------:R-:W-:Y:S02]  /*07c0*/  @P6 LOP3.LUT R5, R5, R28, RZ, 0x3c, !PT ;  /* 0x0000001c05056212 */ /* 0x000fe400078e3cff */
[----:B------:R-:W-:Y:S02]  /*07d0*/  @P6 LOP3.LUT R6, R6, R17, RZ, 0x3c, !PT ;  /* 0x0000001106066212 */ /* 0x000fe400078e3cff */
[----:B------:R-:W-:Y:S02]  /*07e0*/  @P6 LOP3.LUT R4, R4, R19, RZ, 0x3c, !PT ;  /* 0x0000001304046212 */ /* 0x000fe400078e3cff */
[----:B------:R-:W-:Y:S02]  /*07f0*/  @P0 LOP3.LUT R5, R5, R26, RZ, 0x3c, !PT ;  /* 0x0000001a05050212 */ /* 0x000fe400078e3cff */
[----:B------:R-:W-:-:S02]  /*0800*/  @P0 LOP3.LUT R6, R6, R21, RZ, 0x3c, !PT ;  /* 0x0000001506060212 */ /* 0x000fc400078e3cff */
[----:B------:R-:W-:Y:S02]  /*0810*/  @P0 LOP3.LUT R4, R4, R23, RZ, 0x3c, !PT ;  /* 0x0000001704040212 */ /* 0x000fe400078e3cff */
[----:B--2---:R-:W-:Y:S02]  /*0820*/  @P6 LOP3.LUT R3, R3, R16, RZ, 0x3c, !PT ;  /* 0x0000001003036212 */ /* 0x004fe400078e3cff */
[----:B---3--:R-:W-:Y:S02]  /*0830*/  @P6 LOP3.LUT R7, R7, R18, RZ, 0x3c, !PT ;  /* 0x0000001207076212 */ /* 0x008fe400078e3cff */
[----:B----4-:R-:W-:Y:S02]  /*0840*/  @P0 LOP3.LUT R3, R3, R20, RZ, 0x3c, !PT ;  /* 0x0000001403030212 */ /* 0x010fe400078e3cff */
[----:B------:R-:W-:Y:S02]  /*0850*/  @P0 LOP3.LUT R7, R7, R24, RZ, 0x3c, !PT ;  /* 0x0000001807070212 */ /* 0x000fe400078e3cff */
[----:B------:R-:W-:-:S13]  /*0860*/  R2P PR, R22.B1, 0x7f ;  /* 0x0000007f16007804 */ /* 0x000fda0000001000 */
[----:B------:R-:W2:Y:S04]  /*0870*/  @P0 LDG.E R18, desc[UR6][R14.64+0xa0] ;  /* 0x0000a0060e120981 */ /* 0x000ea8000c1e1900 */
[----:B------:R-:W3:Y:S04]  /*0880*/  @P0 LDG.E R19, desc[UR6][R14.64+0xa4] ;  /* 0x0000a4060e130981 */ /* 0x000ee8000c1e1900 */
[----:B------:R-:W4:Y:S04]  /*0890*/  @P0 LDG.E R20, desc[UR6][R14.64+0xa8] ;  /* 0x0000a8060e140981 */ /* 0x000f28000c1e1900 */
[----:B------:R-:W4:Y:S04]  /*08a0*/  @P0 LDG.E R21, desc[UR6][R14.64+0xac] ;  /* 0x0000ac060e150981 */ /* 0x000f28000c1e1900 */
[----:B------:R-:W4:Y:S04]  /*08b0*/  @P0 LDG.E R24, desc[UR6][R14.64+0xb0] ;  /* 0x0000b0060e180981 */ /* 0x000f28000c1e1900 */
[----:B------:R-:W4:Y:S04]  /*08c0*/  @P1 LDG.E R16, desc[UR6][R14.64+0xbc] ;  /* 0x0000bc060e101981 */ /* 0x000f28000c1e1900 */
[----:B------:R-:W4:Y:S04]  /*08d0*/  @P1 LDG.E R26, desc[UR6][R14.64+0xb4] ;  /* 0x0000b4060e1a1981 */ /* 0x000f28000c1e1900 */
        /* <DEDUP_REMOVED lines=11> */
[----:B------:R-:W-:Y:S01]  /*0990*/  LOP3.LUT P0, RZ, R22, 0x8000, RZ, 0xc0, !PT ;  /* 0x0000800016ff7812 */ /* 0x000fe2000780c0ff */
[----:B------:R-:W4:Y:S01]  /*09a0*/  @P2 LDG.E R24, desc[UR6][R14.64+0xd8] ;  /* 0x0000d8060e182981 */ /* 0x000f22000c1e1900 */
[----:B------:R-:W-:-:S03]  /*09b0*/  @P1 LOP3.LUT R7, R7, R16, RZ, 0x3c, !PT ;  /* 0x0000001007071212 */ /* 0x000fc600078e3cff */
[----:B------:R-:W4:Y:S01]  /*09c0*/  @P2 LDG.E R22, desc[UR6][R14.64+0xd0] ;  /* 0x0000d0060e162981 */ /* 0x000f22000c1e1900 */
[----:B------:R-:W-:-:S03]  /*09d0*/  @P1 LOP3.LUT R3, R3, R26, RZ, 0x3c, !PT ;  /* 0x0000001a03031212 */ /* 0x000fc600078e3cff */
[----:B------:R-:W4:Y:S01]  /*09e0*/  @P3 LDG.E R16, desc[UR6][R14.64+0xe4] ;  /* 0x0000e4060e103981 */ /* 0x000f22000c1e1900 */
[----:B------:R-:W-:-:S03]  /*09f0*/  @P1 LOP3.LUT R6, R6, R23, RZ, 0x3c, !PT ;  /* 0x0000001706061212 */ /* 0x000fc600078e3cff */
[----:B------:R-:W4:Y:S01]  /*0a00*/  @P3 LDG.E R26, desc[UR6][R14.64+0xdc] ;  /* 0x0000dc060e1a3981 */ /* 0x000f22000c1e1900 */
[----:B------:R-:W-:-:S03]  /*0a10*/  @P1 LOP3.LUT R4, R4, R17, RZ, 0x3c, !PT ;  /* 0x0000001104041212 */ /* 0x000fc600078e3cff */
        /* <DEDUP_REMOVED lines=43> */
[----:B------:R-:W-:-:S04]  /*0cd0*/  UIADD3 UR4, UPT, UPT, UR4, 0x10, URZ ;  /* 0x0000001004047890 */ /* 0x000fc8000fffe0ff */
[----:B------:R-:W-:Y:S01]  /*0ce0*/  UISETP.NE.AND UP0, UPT, UR4, 0x20, UPT ;  /* 0x000000200400788c */ /* 0x000fe2000bf05270 */
[----:B--2---:R-:W-:Y:S02]  /*0cf0*/  @P5 LOP3.LUT R5, R5, R18, RZ, 0x3c, !PT ;  /* 0x0000001205055212 */ /* 0x004fe400078e3cff */
[----:B---3--:R-:W-:Y:S02]  /*0d00*/  @P6 LOP3.LUT R6, R6, R19, RZ, 0x3c, !PT ;  /* 0x0000001306066212 */ /* 0x008fe400078e3cff */
[----:B----4-:R-:W-:Y:S02]  /*0d10*/  @P6 LOP3.LUT R3, R3, R20, RZ, 0x3c, !PT ;  /* 0x0000001403036212 */ /* 0x010fe400078e3cff */
[----:B------:R-:W-:Y:S02]  /*0d20*/  @P6 LOP3.LUT R4, R4, R21, RZ, 0x3c, !PT ;  /* 0x0000001504046212 */ /* 0x000fe400078e3cff */
[----:B------:R-:W-:Y:S02]  /*0d30*/  @P6 LOP3.LUT R7, R7, R22, RZ, 0x3c, !PT ;  /* 0x0000001607076212 */ /* 0x000fe400078e3cff */
[----:B------:R-:W-:-:S02]  /*0d40*/  @P6 LOP3.LUT R5, R5, R16, RZ, 0x3c, !PT ;  /* 0x0000001005056212 */ /* 0x000fc400078e3cff */
[----:B------:R-:W-:Y:S02]  /*0d50*/  @P0 LOP3.LUT R3, R3, R24, RZ, 0x3c, !PT ;  /* 0x0000001803030212 */ /* 0x000fe400078e3cff */
[----:B------:R-:W-:Y:S02]  /*0d60*/  @P0 LOP3.LUT R5, R5, R28, RZ, 0x3c, !PT ;  /* 0x0000001c05050212 */ /* 0x000fe400078e3cff */
[----:B------:R-:W-:Y:S02]  /*0d70*/  @P0 LOP3.LUT R7, R7, R26, RZ, 0x3c, !PT ;  /* 0x0000001a07070212 */ /* 0x000fe400078e3cff */
[----:B------:R-:W-:Y:S02]  /*0d80*/  @P0 LOP3.LUT R4, R4, R23, RZ, 0x3c, !PT ;  /* 0x0000001704040212 */ /* 0x000fe400078e3cff */
[----:B------:R-:W-:Y:S01]  /*0d90*/  @P0 LOP3.LUT R6, R6, R17, RZ, 0x3c, !PT ;  /* 0x0000001106060212 */ /* 0x000fe200078e3cff */
[----:B------:R-:W-:Y:S06]  /*0da0*/  BRA.U UP0, `(.L_x_134) ;  /* 0xfffffff500487547 */ /* 0x000fec000b83ffff */
[----:B------:R-:W-:-:S05]  /*0db0*/  VIADD R0, R0, 0x1 ;  /* 0x0000000100007836 */ /* 0x000fca0000000000 */
[----:B------:R-:W-:-:S13]  /*0dc0*/  ISETP.NE.AND P0, PT, R0, 0x5, PT ;  /* 0x000000050000780c */ /* 0x000fda0003f05270 */
[----:B------:R-:W-:Y:S05]  /*0dd0*/  @P0 BRA `(.L_x_135) ;  /* 0xfffffff400300947 */ /* 0x000fea000383ffff */
[----:B------:R-:W-:Y:S01]  /*0de0*/  LOP3.LUT R0, R2, 0x3, RZ, 0xc0, !PT ;  /* 0x0000000302007812 */ /* 0x000fe200078ec0ff */
[----:B------:R0:W-:Y:S03]  /*0df0*/  STL.64 [R1+0x8], R6 ;  /* 0x0000080601007387 */ /* 0x0001e60000100a00 */
[----:B------:R-:W-:Y:S01]  /*0e00*/  ISETP.NE.U32.AND P0, PT, R0, 0x1, PT ;  /* 0x000000010000780c */ /* 0x000fe20003f05070 */
[----:B------:R0:W-:Y:S03]  /*0e10*/  STL.64 [R1+0x10], R4 ;  /* 0x0000100401007387 */ /* 0x0001e60000100a00 */
[----:B------:R-:W-:Y:S01]  /*0e20*/  ISETP.NE.AND.EX P0, PT, RZ, RZ, PT, P0 ;  /* 0x000000ffff00720c */ /* 0x000fe20003f05300 */
[----:B------:R0:W-:-:S12]  /*0e30*/  STL [R1+0x4], R3 ;  /* 0x0000040301007387 */ /* 0x0001d80000100800 */
[----:B0-----:R-:W-:Y:S05]  /*0e40*/  @!P0 BRA `(.L_x_133) ;  /* 0x0000001400f88947 */ /* 0x001fea0003800000 */
[----:B------:R-:W-:Y:S01]  /*0e50*/  UMOV UR4, URZ ;  /* 0x000000ff00047c82 */ /* 0x000fe20008000000 */
[----:B------:R-:W-:Y:S01]  /*0e60*/  IMAD.MOV.U32 R0, RZ, RZ, RZ ;  /* 0x000000ffff007224 */ /* 0x000fe200078e00ff */
[----:B------:R-:W-:Y:S01]  /*0e70*/  CS2R R6, SRZ ;  /* 0x0000000000067805 */ /* 0x000fe2000001ff00 */
[----:B------:R-:W-:Y:S02]  /*0e80*/  IMAD.MOV.U32 R4, RZ, RZ, RZ ;  /* 0x000000ffff047224 */ /* 0x000fe400078e00ff */
[----:B------:R-:W-:Y:S02]  /*0e90*/  IMAD.MOV.U32 R3, RZ, RZ, RZ ;  /* 0x000000ffff037224 */ /* 0x000fe400078e00ff */
[----:B------:R-:W-:-:S07]  /*0ea0*/  IMAD.U32 R5, RZ, RZ, UR4 ;  /* 0x00000004ff057e24 */ /* 0x000fce000f8e00ff */
.L_x_137:
[----:B------:R-:W-:-:S06]  /*0eb0*/  IMAD R12, R0, 0x4, R1 ;  /* 0x00000004000c7824 */ /* 0x000fcc00078e0201 */
[----:B------:R-:W5:Y:S01]  /*0ec0*/  LDL R12, [R12+0x4] ;  /* 0x000004000c0c7983 */ /* 0x000f620000100800 */
[----:B------:R-:W-:-:S05]  /*0ed0*/  UMOV UR4, URZ ;  /* 0x000000ff00047c82 */ /* 0x000fca0008000000 */
.L_x_136:
        /* <DEDUP_REMOVED lines=180> */
[----:B------:R0:W-:Y:S03]  /*1a20*/  STL [R1+0x4], R3 ;  /* 0x0000040301007387 */ /* 0x0001e60000100800 */
[----:B------:R-:W-:Y:S01]  /*1a30*/  ISETP.NE.AND.EX P0, PT, RZ, RZ, PT, P0 ;  /* 0x000000ffff00720c */ /* 0x000fe20003f05300 */
[----:B------:R0:W-:-:S12]  /*1a40*/  STL.64 [R1+0x10], R4 ;  /* 0x0000100401007387 */ /* 0x0001d80000100a00 */
[----:B0-----:R-:W-:Y:S05]  /*1a50*/  @P0 BRA `(.L_x_133) ;  /* 0x0000000800f40947 */ /* 0x001fea0003800000 */
[----:B------:R-:W-:Y:S01]  /*1a60*/  UMOV UR4, URZ ;  /* 0x000000ff00047c82 */ /* 0x000fe20008000000 */
[----:B------:R-:W-:Y:S01]  /*1a70*/  IMAD.MOV.U32 R0, RZ, RZ, RZ ;  /* 0x000000ffff007224 */ /* 0x000fe200078e00ff */
[----:B------:R-:W-:Y:S01]  /*1a80*/  CS2R R6, SRZ ;  /* 0x0000000000067805 */ /* 0x000fe2000001ff00 */
[----:B------:R-:W-:Y:S02]  /*1a90*/  IMAD.MOV.U32 R4, RZ, RZ, RZ ;  /* 0x000000ffff047224 */ /* 0x000fe400078e00ff */
[----:B------:R-:W-:Y:S02]  /*1aa0*/  IMAD.MOV.U32 R3, RZ, RZ, RZ ;  /* 0x000000ffff037224 */ /* 0x000fe400078e00ff */
[----:B------:R-:W-:-:S07]  /*1ab0*/  IMAD.U32 R5, RZ, RZ, UR4 ;  /* 0x00000004ff057e24 */ /* 0x000fce000f8e00ff */
.L_x_139:
[----:B------:R-:W-:-:S06]  /*1ac0*/  IMAD R12, R0, 0x4, R1 ;  /* 0x00000004000c7824 */ /* 0x000fcc00078e0201 */
[----:B------:R-:W5:Y:S01]  /*1ad0*/  LDL R12, [R12+0x4] ;  /* 0x000004000c0c7983 */ /* 0x000f620000100800 */
[----:B------:R-:W-:-:S05]  /*1ae0*/  UMOV UR4, URZ ;  /* 0x000000ff00047c82 */ /* 0x000fca0008000000 */
.L_x_138:
        /* <DEDUP_REMOVED lines=177> */
[----:B------:R0:W-:Y:S04]  /*2600*/  STL.64 [R1+0x8], R6 ;  /* 0x0000080601007387 */ /* 0x0001e80000100a00 */
[----:B------:R0:W-:Y:S04]  /*2610*/  STL [R1+0x4], R3 ;  /* 0x0000040301007387 */ /* 0x0001e80000100800 */
[----:B------:R0:W-:Y:S02]  /*2620*/  STL.64 [R1+0x10], R4 ;  /* 0x0000100401007387 */ /* 0x0001e40000100a00 */
.L_x_133:
[----:B------:R-:W-:Y:S05]  /*2630*/  BSYNC.RECONVERGENT B1 ;  /* 0x0000000000017941 */ /* 0x000fea0003800200 */
.L_x_132:
[C---:B------:R-:W-:Y:S01]  /*2640*/  ISETP.GT.U32.AND P0, PT, R2.reuse, 0x3, PT ;  /* 0x000000030200780c */ /* 0x040fe20003f04070 */
[----:B------:R-:W-:Y:S01]  /*2650*/  VIADD R11, R11, 0x1 ;  /* 0x000000010b0b7836 */ /* 0x000fe20000000000 */
[--C-:B------:R-:W-:Y:S02]  /*2660*/  SHF.R.U64 R2, R2, 0x2, R13.reuse ;  /* 0x0000000202027819 */ /* 0x100fe4000000120d */
[----:B------:R-:W-:Y:S02]  /*2670*/  ISETP.GT.U32.AND.EX P0, PT, R13, RZ, PT, P0 ;  /* 0x000000ff0d00720c */ /* 0x000fe40003f04100 */
[----:B------:R-:W-:-:S11]  /*2680*/  SHF.R.U32.HI R13, RZ, 0x2, R13 ;  /* 0x00000002ff0d7819 */ /* 0x000fd6000001160d */
[----:B------:R-:W-:Y:S05]  /*2690*/  @P0 BRA `(.L_x_140) ;  /* 0xffffffd800d40947 */ /* 0x000fea000383ffff */
.L_x_131:
[----:B------:R-:W-:Y:S05]  /*26a0*/  BSYNC.RECONVERGENT B0 ;  /* 0x0000000000007941 */ /* 0x000fea0003800200 */
.L_x_130:
[----:B0-----:R-:W0:Y:S01]  /*26b0*/  LDC.64 R6, c[0x0][0x3b0] ;  /* 0x0000ec00ff067b82 */ /* 0x001e220000000a00 */
[----:B------:R-:W-:Y:S01]  /*26c0*/  SHF.R.U32.HI R0, RZ, 0x2, R3 ;  /* 0x00000002ff007819 */ /* 0x000fe20000011603 */
[----:B------:R-:W1:Y:S01]  /*26d0*/  LDCU.64 UR4, c[0x0][0x398] ;  /* 0x00007300ff0477ac */ /* 0x000e620008000a00 */
[----:B------:R-:W-:Y:S02]  /*26e0*/  PLOP3.LUT P0, PT, PT, PT, PT, 0x8, 0x80 ;  /* 0x000000000080781c */ /* 0x000fe40003f0e170 */
[----:B------:R-:W-:Y:S01]  /*26f0*/  LOP3.LUT R0, R0, R3, RZ, 0x3c, !PT ;  /* 0x0000000300007212 */ /* 0x000fe200078e3cff */
[----:B------:R-:W-:-:S04]  /*2700*/  IMAD.SHL.U32 R3, R5, 0x10, RZ ;  /* 0x0000001005037824 */ /* 0x000fc800078e00ff */
[----:B------:R-:W-:-:S05]  /*2710*/  IMAD.SHL.U32 R2, R0, 0x2, RZ ;  /* 0x0000000200027824 */ /* 0x000fca00078e00ff */
[----:B------:R-:W-:Y:S01]  /*2720*/  LOP3.LUT R2, R0, R2, R3, 0x96, !PT ;  /* 0x0000000200027212 */ /* 0x000fe200078e9603 */
[----:B------:R-:W-:-:S03]  /*2730*/  IMAD.MOV.U32 R3, RZ, RZ, 0x2f800000 ;  /* 0x2f800000ff037424 */ /* 0x000fc600078e00ff */
[----:B------:R-:W-:Y:S01]  /*2740*/  LOP3.LUT R2, R2, R5, RZ, 0x3c, !PT ;  /* 0x0000000502027212 */ /* 0x000fe200078e3cff */
[----:B-1----:R-:W-:Y:S01]  /*2750*/  UISETP.GE.AND UP0, UPT, UR4, 0x1, UPT ;  /* 0x000000010400788c */ /* 0x002fe2000bf06270 */
[----:B------:R-:W-:Y:S02]  /*2760*/  IMAD.MOV.U32 R5, RZ, RZ, RZ ;  /* 0x000000ffff057224 */ /* 0x000fe400078e00ff */
[----:B------:R-:W-:Y:S01]  /*2770*/  IMAD R4, R10, UR5, RZ ;  /* 0x000000050a047c24 */ /* 0x000fe2000f8e02ff */
[----:B0-----:R-:W-:Y:S02]  /*2780*/  LOP3.LUT R6, R6, 0xaad26b49, RZ, 0x3c, !PT ;  /* 0xaad26b4906067812 */ /* 0x001fe400078e3cff */
[----:B------:R-:W-:-:S03]  /*2790*/  LOP3.LUT R7, R7, 0xf7dcefdd, RZ, 0x3c, !PT ;  /* 0xf7dcefdd07077812 */ /* 0x000fc600078e3cff */
[----:B------:R-:W-:Y:S02]  /*27a0*/  IMAD R6, R6, 0x4182bed5, RZ ;  /* 0x4182bed506067824 */ /* 0x000fe400078e02ff */
[----:B------:R-:W-:-:S05]  /*27b0*/  IMAD R7, R7, -0x658354e5, RZ ;  /* 0x9a7cab1b07077824 */ /* 0x000fca00078e02ff */
[----:B------:R-:W-:-:S04]  /*27c0*/  IADD3 R7, PT, PT, R6, 0x64f0c9, R7 ;  /* 0x0064f0c906077810 */ /* 0x000fc80007ffe007 */
[----:B------:R-:W-:-:S04]  /*27d0*/  IADD3 R2, PT, PT, R7, 0x587c5, R2 ;  /* 0x000587c507027810 */ /* 0x000fc80007ffe002 */
[----:B------:R-:W-:-:S05]  /*27e0*/  I2FP.F32.U32 R2, R2 ;  /* 0x0000000200027245 */ /* 0x000fca0000201000 */
[----:B------:R-:W-:Y:S01]  /*27f0*/  FFMA R9, R2, R3, 1.1641532182693481445e-10 ;  /* 0x2f00000002097423 */ /* 0x000fe20000000003 */
[----:B------:R-:W-:Y:S06]  /*2800*/  BRA.U !UP0, `(.L_x_141) ;  /* 0x0000000108607547 */ /* 0x000fec000b800000 */
[----:B------:R-:W-:Y:S01]  /*2810*/  BSSY.RECONVERGENT B0, `(.L_x_141) ;  /* 0x0000017000007945 */ /* 0x000fe20003800200 */
[----:B------:R-:W-:Y:S01]  /*2820*/  IMAD R0, R10, UR4, RZ ;  /* 0x000000040a007c24 */ /* 0x000fe2000f8e02ff */
[----:B------:R-:W0:Y:S01]  /*2830*/  LDCU UR10, c[0x0][0x398] ;  /* 0x00007300ff0a77ac */ /* 0x000e220008000800 */
[----:B------:R-:W-:Y:S02]  /*2840*/  IMAD.MOV.U32 R5, RZ, RZ, RZ ;  /* 0x000000ffff057224 */ /* 0x000fe400078e00ff */
[----:B------:R-:W-:Y:S01]  /*2850*/  IMAD.MOV.U32 R7, RZ, RZ, RZ ;  /* 0x000000ffff077224 */ /* 0x000fe200078e00ff */
[----:B------:R-:W1:Y:S01]  /*2860*/  LDCU UR11, c[0x0][0x398] ;  /* 0x00007300ff0b77ac */ /* 0x000e620008000800 */
[----:B------:R-:W2:Y:S05]  /*2870*/  LDCU.64 UR8, c[0x0][0x390] ;  /* 0x00007200ff0877ac */ /* 0x000eaa0008000a00 */
.L_x_143:
[----:B------:R-:W-:-:S04]  /*2880*/  IADD3 R3, P0, PT, R0, R7, RZ ;  /* 0x0000000700037210 */ /* 0x000fc80007f1e0ff */
[----:B------:R-:W-:Y:S02]  /*2890*/  LEA.HI.X.SX32 R6, R0, RZ, 0x1, P0 ;  /* 0x000000ff00067211 */ /* 0x000fe400000f0eff */
[----:B--2---:R-:W-:-:S04]  /*28a0*/  LEA R2, P0, R3, UR8, 0x2 ;  /* 0x0000000803027c11 */ /* 0x004fc8000f8010ff */
[----:B------:R-:W-:-:S05]  /*28b0*/  LEA.HI.X R3, R3, UR9, R6, 0x2, P0 ;  /* 0x0000000903037c11 */ /* 0x000fca00080f1406 */
[----:B------:R-:W2:Y:S01]  /*28c0*/  LDG.E R2, desc[UR6][R2.64] ;  /* 0x0000000602027981 */ /* 0x000ea2000c1e1900 */
[----:B------:R-:W-:Y:S01]  /*28d0*/  PLOP3.LUT P0, PT, PT, PT, PT, 0x80, 0x8 ;  /* 0x000000000008781c */ /* 0x000fe20003f0f070 */
[----:B--2---:R-:W-:Y:S01]  /*28e0*/  FADD R6, R2, R5 ;  /* 0x0000000502067221 */ /* 0x004fe20000000000 */
[----:B------:R-:W-:-:S04]  /*28f0*/  IMAD.MOV.U32 R5, RZ, RZ, R7 ;  /* 0x000000ffff057224 */ /* 0x000fc800078e0007 */
[----:B------:R-:W-:-:S13]  /*2900*/  FSETP.GT.AND P1, PT, R6, R9, PT ;  /* 0x000000090600720b */ /* 0x000fda0003f24000 */
[----:B------:R-:W-:Y:S05]  /*2910*/  @P1 BRA `(.L_x_142) ;  /* 0x0000000000181947 */ /* 0x000fea0003800000 */
[----:B------:R-:W-:Y:S02]  /*2920*/  VIADD R7, R7, 0x1 ;  /* 0x0000000107077836 */ /* 0x000fe40000000000 */
[----:B------:R-:W-:-:S03]  /*2930*/  IMAD.MOV.U32 R5, RZ, RZ, R6 ;  /* 0x000000ffff057224 */ /* 0x000fc600078e0006 */
[----:B-1----:R-:W-:-:S13]  /*2940*/  ISETP.NE.AND P0, PT, R7, UR11, PT ;  /* 0x0000000b07007c0c */ /* 0x002fda000bf05270 */
[----:B------:R-:W-:Y:S05]  /*2950*/  @P0 BRA `(.L_x_143) ;  /* 0xfffffffc00c80947 */ /* 0x000fea000383ffff */
[----:B------:R-:W-:Y:S01]  /*2960*/  PLOP3.LUT P0, PT, PT, PT, PT, 0x8, 0x80 ;  /* 0x000000000080781c */ /* 0x000fe20003f0e170 */
[----:B0-----:R-:W-:-:S12]  /*2970*/  IMAD.U32 R5, RZ, RZ, UR10 ;  /* 0x0000000aff057e24 */ /* 0x001fd8000f8e00ff */
.L_x_142:
[----:B01----:R-:W-:Y:S05]  /*2980*/  BSYNC.RECONVERGENT B0 ;  /* 0x0000000000007941 */ /* 0x003fea0003800200 */
.L_x_141:
[----:B------:R-:W0:Y:S01]  /*2990*/  LDC R0, c[0x0][0x398] ;  /* 0x0000e600ff007b82 */ /* 0x000e220000000800 */
[----:B------:R-:W1:Y:S01]  /*29a0*/  LDCU.64 UR4, c[0x0][0x388] ;  /* 0x00007100ff0477ac */ /* 0x000e620008000a00 */
[----:B0-----:R-:W-:Y:S01]  /*29b0*/  @!P0 VIADD R5, R0, 0xffffffff ;  /* 0xffffffff00058836 */ /* 0x001fe20000000000 */
[----:B------:R-:W-:-:S04]  /*29c0*/  SHF.R.S32.HI R0, RZ, 0x1f, R4 ;  /* 0x0000001fff007819 */ /* 0x000fc80000011404 */
[----:B------:R-:W-:Y:S02]  /*29d0*/  IADD3 R4, P0, PT, R4, R5, RZ ;  /* 0x0000000504047210 */ /* 0x000fe40007f1e0ff */
[----:B------:R-:W-:-:S05]  /*29e0*/  SHF.R.S32.HI R5, RZ, 0x1f, R5 ;  /* 0x0000001fff057819 */ /* 0x000fca0000011405 */
[----:B------:R-:W-:Y:S01]  /*29f0*/  IMAD.X R5, R5, 0x1, R0, P0 ;  /* 0x0000000105057824 */ /* 0x000fe200000e0600 */
[----:B-1----:R-:W-:-:S04]  /*2a00*/  LEA R2, P0, R4, UR4, 0x2 ;  /* 0x0000000404027c11 */ /* 0x002fc8000f8010ff */
[----:B------:R-:W-:Y:S01]  /*2a10*/  LEA.HI.X R3, R4, UR5, R5, 0x2, P0 ;  /* 0x0000000504037c11 */ /* 0x000fe200080f1405 */
[----:B------:R-:W0:Y:S05]  /*2a20*/  LDCU.64 UR4, c[0x0][0x3a8] ;  /* 0x00007500ff0477ac */ /* 0x000e2a0008000a00 */
[----:B------:R-:W2:Y:S01]  /*2a30*/  LDG.E R3, desc[UR6][R2.64] ;  /* 0x0000000602037981 */ /* 0x000ea2000c1e1900 */
[----:B------:R-:W-:Y:S02]  /*2a40*/  SHF.R.S32.HI R5, RZ, 0x1f, R10 ;  /* 0x0000001fff057819 */ /* 0x000fe4000001140a */
[----:B0-----:R-:W-:-:S04]  /*2a50*/  LEA R4, P0, R10, UR4, 0x2 ;  /* 0x000000040a047c11 */ /* 0x001fc8000f8010ff */
[----:B------:R-:W-:-:S05]  /*2a60*/  LEA.HI.X R5, R10, UR5, R5, 0x2, P0 ;  /* 0x000000050a057c11 */ /* 0x000fca00080f1405 */
[----:B--2---:R-:W-:Y:S01]  /*2a70*/  STG.E desc[UR6][R4.64], R3 ;  /* 0x0000000304007986 */ /* 0x004fe2000c101906 */
[----:B------:R-:W-:Y:S05]  /*2a80*/  EXIT ;  /* 0x000000000000794d */ /* 0x000fea0003800000 */
.L_x_144:
        /* <DEDUP_REMOVED lines=15> */
.L_x_609:


//--------------------- .text._ZN10cuda_utils24index_causal_mask_kernelEPKiiiPb --------------------------
	.section	.text._ZN10cuda_utils24index_causal_mask_kernelEPKiiiPb,"ax",@progbits
	.align	128
        .global         _ZN10cuda_utils24index_causal_mask_kernelEPKiiiPb
        .type           _ZN10cuda_utils24index_causal_mask_kernelEPKiiiPb,@function
        .size           _ZN10cuda_utils24index_causal_mask_kernelEPKiiiPb,(.L_x_610 - _ZN10cuda_utils24index_causal_mask_kernelEPKiiiPb)
        .other          _ZN10cuda_utils24index_causal_mask_kernelEPKiiiPb,@"STO_CUDA_ENTRY STV_DEFAULT"
_ZN10cuda_utils24index_causal_mask_kernelEPKiiiPb:
.text._ZN10cuda_utils24index_causal_mask_kernelEPKiiiPb:
        /* <DEDUP_REMOVED lines=13> */
[----:B------:R-:W0:Y:S01]  /*00d0*/  LDC.64 R2, c[0x0][0x380] ;  /* 0x0000e000ff027b82 */ /* 0x000e220000000a00 */
[----:B------:R-:W1:Y:S01]  /*00e0*/  LDCU.64 UR4, c[0x0][0x358] ;  /* 0x00006b00ff0477ac */ /* 0x000e620008000a00 */
[----:B------:R-:W2:Y:S01]  /*00f0*/  LDCU.64 UR8, c[0x0][0x390] ;  /* 0x00007200ff0877ac */ /* 0x000ea20008000a00 */
[----:B0-----:R-:W-:-:S06]  /*0100*/  IMAD.WIDE.U32 R2, R5, 0x4, R2 ;  /* 0x0000000405027825 */ /* 0x001fcc00078e0002 */
[----:B-1----:R-:W3:Y:S01]  /*0110*/  LDG.E R3, desc[UR4][R2.64] ;  /* 0x0000000402037981 */ /* 0x002ee2000c1e1900 */
[----:B------:R-:W-:-:S05]  /*0120*/  IMAD R5, R5, UR7, R0 ;  /* 0x0000000705057c24 */ /* 0x000fca000f8e0200 */
[----:B--2---:R-:W-:-:S04]  /*0130*/  IADD3 R4, P1, PT, R5, UR8, RZ ;  /* 0x0000000805047c10 */ /* 0x004fc8000ff3e0ff */
[----:B------:R-:W-:Y:S02]  /*0140*/  LEA.HI.X.SX32 R5, R5, UR9, 0x1, P1 ;  /* 0x0000000905057c11 */ /* 0x000fe400088f0eff */
[----:B---3--:R-:W-:-:S04]  /*0150*/  ISETP.GT.AND P0, PT, R0, R3, PT ;  /* 0x000000030000720c */ /* 0x008fc80003f04270 */
[----:B------:R-:W-:-:S05]  /*0160*/  SEL R7, RZ, 0x1, P0 ;  /* 0x00000001ff077807 */ /* 0x000fca0000000000 */
[----:B------:R-:W-:Y:S01]  /*0170*/  STG.E.U8 desc[UR4][R4.64], R7 ;  /* 0x0000000704007986 */ /* 0x000fe2000c101104 */
[----:B------:R-:W-:Y:S05]  /*0180*/  EXIT ;  /* 0x000000000000794d */ /* 0x000fea0003800000 */
.L_x_145:
        /* <DEDUP_REMOVED lines=15> */
.L_x_610:


//--------------------- .text._ZN10cuda_utils25create_causal_mask_kernelEiPb --------------------------
	.section	.text._ZN10cuda_utils25create_causal_mask_kernelEiPb,"ax",@progbits
	.align	128
        .global         _ZN10cuda_utils25create_causal_mask_kernelEiPb
        .type           _ZN10cuda_utils25create_causal_mask_kernelEiPb,@function
        .size           _ZN10cuda_utils25create_causal_mask_kernelEiPb,(.L_x_611 - _ZN10cuda_utils25create_causal_mask_kernelEiPb)
        .other          _ZN10cuda_utils25create_causal_mask_kernelEiPb,@"STO_CUDA_ENTRY STV_DEFAULT"
_ZN10cuda_utils25create_causal_mask_kernelEiPb:
.text._ZN10cuda_utils25create_causal_mask_kernelEiPb:
[----:B------:R-:W-:Y:S01]  /*0000*/  LDC R1, c[0x0][0x37c] ;  /* 0x0000df00ff017b82 */ /* 0x000fe20000000800 */
[----:B------:R-:W0:Y:S07]  /*0010*/  S2R R3, SR_TID.Y ;  /* 0x0000000000037919 */ /* 0x000e2e0000002200 */
[----:B------:R-:W0:Y:S01]  /*0020*/  S2UR UR4, SR_CTAID.Y ;  /* 0x00000000000479c3 */ /* 0x000e220000002600 */
[----:B------:R-:W1:Y:S01]  /*0030*/  LDCU UR6, c[0x0][0x380] ;  /* 0x00007000ff0677ac */ /* 0x000e620008000800 */
[----:B------:R-:W2:Y:S06]  /*0040*/  S2R R5, SR_TID.X ;  /* 0x0000000000057919 */ /* 0x000eac0000002100 */
[----:B------:R-:W0:Y:S08]  /*0050*/  LDC R0, c[0x0][0x364] ;  /* 0x0000d900ff007b82 */ /* 0x000e300000000800 */
[----:B------:R-:W2:Y:S08]  /*0060*/  S2UR UR5, SR_CTAID.X ;  /* 0x00000000000579c3 */ /* 0x000eb00000002500 */
[----:B------:R-:W2:Y:S01]  /*0070*/  LDC R2, c[0x0][0x360] ;  /* 0x0000d800ff027b82 */ /* 0x000ea20000000800 */
[----:B0-----:R-:W-:-:S02]  /*0080*/  IMAD R0, R0, UR4, R3 ;  /* 0x0000000400007c24 */ /* 0x001fc4000f8e0203 */
[----:B--2---:R-:W-:-:S05]  /*0090*/  IMAD R3, R2, UR5, R5 ;  /* 0x0000000502037c24 */ /* 0x004fca000f8e0205 */
[----:B------:R-:W-:-:S04]  /*00a0*/  VIMNMX R2, PT, PT, R0, R3, !PT ;  /* 0x0000000300027248 */ /* 0x000fc80007fe0100 */
[----:B-1----:R-:W-:-:S13]  /*00b0*/  ISETP.GE.AND P0, PT, R2, UR6, PT ;  /* 0x0000000602007c0c */ /* 0x002fda000bf06270 */
[----:B------:R-:W-:Y:S05]  /*00c0*/  @P0 EXIT ;  /* 0x000000000000094d */ /* 0x000fea0003800000 */
[----:B------:R-:W0:Y:S01]  /*00d0*/  LDCU.64 UR8, c[0x0][0x388] ;  /* 0x00007100ff0877ac */ /* 0x000e220008000a00 */
[C---:B------:R-:W-:Y:S01]  /*00e0*/  IMAD R4, R0.reuse, UR6, R3 ;  /* 0x0000000600047c24 */ /* 0x040fe2000f8e0203 */
[----:B------:R-:W-:Y:S01]  /*00f0*/  ISETP.GE.AND P0, PT, R0, R3, PT ;  /* 0x000000030000720c */ /* 0x000fe20003f06270 */
[----:B------:R-:W1:Y:S03]  /*0100*/  LDCU.64 UR4, c[0x0][0x358] ;  /* 0x00006b00ff0477ac */ /* 0x000e660008000a00 */
[----:B------:R-:W-:Y:S02]  /*0110*/  SEL R5, RZ, 0x1, !P0 ;  /* 0x00000001ff057807 */ /* 0x000fe40004000000 */
[----:B0-----:R-:W-:-:S04]  /*0120*/  IADD3 R2, P1, PT, R4, UR8, RZ ;  /* 0x0000000804027c10 */ /* 0x001fc8000ff3e0ff */
[----:B------:R-:W-:-:S05]  /*0130*/  LEA.HI.X.SX32 R3, R4, UR9, 0x1, P1 ;  /* 0x0000000904037c11 */ /* 0x000fca00088f0eff */
[----:B-1----:R-:W-:Y:S01]  /*0140*/  STG.E.U8 desc[UR4][R2.64], R5 ;  /* 0x0000000502007986 */ /* 0x002fe2000c101104 */
[----:B------:R-:W-:Y:S05]  /*0150*/  EXIT ;  /* 0x000000000000794d */ /* 0x000fea0003800000 */
.L_x_146:
        /* <DEDUP_REMOVED lines=10> */
.L_x_611:


//--------------------- .text._ZN3cub18CUB_300001_SM_10006detail10radix_sort29DeviceRadixSortOnesweepKernelINS1_5radix10policy_hubIffyE10Policy1000ELNS0_9SortOrderE1EffyiiNS1_21identity_decomposer_tEEEvPT5_SB_PT3_PKSC_PT1_PKSG_PT2_PKSK_T4_iiT6_ --------------------------
	.section	.text._ZN3cub18CUB_300001_SM_10006detail10radix_sort29DeviceRadixSortOnesweepKernelINS1_5radix10policy_hubIffyE10Policy1000ELNS0_9SortOrderE1EffyiiNS1_21identity_decomposer_tEEEvPT5_SB_PT3_PKSC_PT1_PKSG_PT2_PKSK_T4_iiT6_,"ax",@progbits
	.align	128
        .global         _ZN3cub18CUB_300001_SM_10006detail10radix_sort29DeviceRadixSortOnesweepKernelINS1_5radix10policy_hubIffyE10Policy1000ELNS0_9SortOrderE1EffyiiNS1_21identity_decomposer_tEEEvPT5_SB_PT3_PKSC_PT1_PKSG_PT2_PKSK_T4_iiT6_
        .type           _ZN3cub18CUB_300001_SM_10006detail10radix_sort29DeviceRadixSortOnesweepKernelINS1_5radix10policy_hubIffyE10Policy1000ELNS0_9SortOrderE1EffyiiNS1_21identity_decomposer_tEEEvPT5_SB_PT3_PKSC_PT1_PKSG_PT2_PKSK_T4_iiT6_,@function
        .size           _ZN3cub18CUB_300001_SM_10006detail10radix_sort29DeviceRadixSortOnesweepKernelINS1_5radix10policy_hubIffyE10Policy1000ELNS0_9SortOrderE1EffyiiNS1_21identity_decomposer_tEEEvPT5_SB_PT3_PKSC_PT1_PKSG_PT2_PKSK_T4_iiT6_,(.L_x_612 - _ZN3cub18CUB_300001_SM_10006detail10radix_sort29DeviceRadixSortOnesweepKernelINS1_5radix10policy_hubIffyE10Policy1000ELNS0_9SortOrderE1EffyiiNS1_21identity_decomposer_tEEEvPT5_SB_PT3_PKSC_PT1_PKSG_PT2_PKSK_T4_iiT6_)
        .other          _ZN3cub18CUB_300001_SM_10006detail10radix_sort29DeviceRadixSortOnesweepKernelINS1_5radix10policy_hubIffyE10Policy1000ELNS0_9SortOrderE1EffyiiNS1_21identity_decomposer_tEEEvPT5_SB_PT3_PKSC_PT1_PKSG_PT2_PKSK_T4_iiT6_,@"STO_CUDA_ENTRY STV_DEFAULT"
_ZN3cub18CUB_300001_SM_10006detail10radix_sort29DeviceRadixSortOnesweepKernelINS1_5radix10policy_hubIffyE10Policy1000ELNS0_9SortOrderE1EffyiiNS1_21identity_decomposer_tEEEvPT5_SB_PT3_PKSC_PT1_PKSG_PT2_PKSK_T4_iiT6_:
.text._ZN3cub18CUB_300001_SM_10006detail10radix_sort29DeviceRadixSortOnesweepKernelINS1_5radix10policy_hubIffyE10Policy1000ELNS0_9SortOrderE1EffyiiNS1_21identity_decomposer_tEEEvPT5_SB_PT3_PKSC_PT1_PKSG_PT2_PKSK_T4_iiT6_:
[----:B------:R-:W-:Y:S01]  /*0000*/  LDC R1, c[0x0][0x37c] ;  /* 0x0000df00ff017b82 */ /* 0x000fe20000000800 */
[----:B------:R-:W0:Y:S01]  /*0010*/  S2R R3, SR_TID.X ;  /* 0x0000000000037919 */ /* 0x000e220000002100 */
[----:B------:R-:W-:Y:S01]  /*0020*/  MOV R9, 0x400 ;  /* 0x0000040000097802 */ /* 0x000fe20000000f00 */
[----:B------:R-:W1:Y:S01]  /*0030*/  LDCU.64 UR6, c[0x0][0x358] ;  /* 0x00006b00ff0677ac */ /* 0x000e620008000a00 */
[----:B------:R-:W-:Y:S01]  /*0040*/  BSSY.RECONVERGENT B0, `(.L_x_147) ;  /* 0x000000c000007945 */ /* 0x000fe20003800200 */
[----:B------:R-:W2:Y:S01]  /*0050*/  S2R R0, SR_CgaCtaId ;  /* 0x0000000000007919 */ /* 0x000ea20000008800 */
[----:B0-----:R-:W-:Y:S02]  /*0060*/  ISETP.NE.AND P0, PT, R3, RZ, PT ;  /* 0x000000ff0300720c */ /* 0x001fe40003f05270 */
[----:B--2---:R-:W-:-:S11]  /*0070*/  LEA R9, R0, R9, 0x18 ;  /* 0x0000000900097211 */ /* 0x004fd600078ec0ff */
[----:B-1----:R-:W-:Y:S05]  /*0080*/  @P0 BRA `(.L_x_148) ;  /* 0x00000000001c0947 */ /* 0x002fea0003800000 */
[----:B------:R-:W0:Y:S01]  /*0090*/  LDC.64 R4, c[0x0][0x388] ;  /* 0x0000e200ff047b82 */ /* 0x000e220000000a00 */
[----:B------:R-:W-:-:S05]  /*00a0*/  IMAD.MOV.U32 R7, RZ, RZ, 0x1 ;  /* 0x00000001ff077424 */ /* 0x000fca00078e00ff */
[----:B0-----:R-:W2:Y:S02]  /*00b0*/  ATOMG.E.ADD.STRONG.GPU PT, R4, desc[UR6][R4.64], R7 ;  /* 0x80000007040479a8 */ /* 0x001ea400081ef106 */
[----:B------:R-:W0:Y:S01]  /*00c0*/  S2UR UR5, SR_CgaCtaId ;  /* 0x00000000000579c3 */ /* 0x000e220000008800 */
[----:B------:R-:W-:Y:S02]  /*00d0*/  UMOV UR4, 0x400 ;  /* 0x0000040000047882 */ /* 0x000fe40000000000 */
[----:B0-----:R-:W-:-:S09]  /*00e0*/  ULEA UR4, UR5, UR4, 0x18 ;  /* 0x0000000405047291 */ /* 0x001fd2000f8ec0ff */
[----:B--2---:R0:W-:Y:S03]  /*00f0*/  STS [UR4+0x6600], R4 ;  /* 0x00660004ff007988 */ /* 0x0041e60008000804 */
.L_x_148:
[----:B------:R-:W-:Y:S05]  /*0100*/  BSYNC.RECONVERGENT B0 ;  /* 0x0000000000007941 */ /* 0x000fea0003800200 */
.L_x_147:
[----:B------:R-:W-:Y:S06]  /*0110*/  BAR.SYNC.DEFER_BLOCKING 0x0 ;  /* 0x0000000000007b1d */ /* 0x000fec0000010000 */
[----:B------:R-:W1:Y:S01]  /*0120*/  LDCU UR4, c[0x0][0x3c0] ;  /* 0x00007800ff0477ac */ /* 0x000e620008000800 */
[----:B------:R-:W2:Y:S01]  /*0130*/  S2R R24, SR_LANEID ;  /* 0x0000000000187919 */ /* 0x000ea20000000000 */
[----:B------:R-:W3:Y:S02]  /*0140*/  LDS R45, [R9+0x6600] ;  /* 0x00660000092d7984 */ /* 0x000ee40000000800 */
[----:B---3--:R-:W-:-:S04]  /*0150*/  IMAD R5, R45, 0x1980, RZ ;  /* 0x000019802d057824 */ /* 0x008fc800078e02ff */
[----:B------:R-:W-:Y:S01]  /*0160*/  VIADD R47, R5, 0x1980 ;  /* 0x00001980052f7836 */ /* 0x000fe20000000000 */
[----:B------:R-:W-:-:S04]  /*0170*/  SHF.R.S32.HI R48, RZ, 0x1f, R5 ;  /* 0x0000001fff307819 */ /* 0x000fc80000011405 */
[----:B-1----:R-:W-:-:S13]  /*0180*/  ISETP.GT.AND P0, PT, R47, UR4, PT ;  /* 0x000000042f007c0c */ /* 0x002fda000bf04270 */
[----:B--2---:R-:W-:Y:S05]  /*0190*/  @P0 BRA `(.L_x_149) ;  /* 0x0000000000680947 */ /* 0x004fea0003800000 */
[----:B------:R-:W1:Y:S01]  /*01a0*/  LDCU.64 UR4, c[0x0][0x3a8] ;  /* 0x00007500ff0477ac */ /* 0x000e620008000a00 */
[C---:B------:R-:W-:Y:S02]  /*01b0*/  LOP3.LUT R0, R3.reuse, 0x1f, RZ, 0xc0, !PT ;  /* 0x0000001f03007812 */ /* 0x040fe400078ec0ff */
[----:B------:R-:W-:-:S05]  /*01c0*/  LOP3.LUT R7, R3, 0x3e0, RZ, 0xc0, !PT ;  /* 0x000003e003077812 */ /* 0x000fca00078ec0ff */
[----:B------:R-:W-:-:S05]  /*01d0*/  IMAD R0, R7, 0x11, R0 ;  /* 0x0000001107007824 */ /* 0x000fca00078e0200 */
[----:B------:R-:W-:-:S05]  /*01e0*/  IADD3 R0, P0, PT, R5, R0, RZ ;  /* 0x0000000005007210 */ /* 0x000fca0007f1e0ff */
[----:B------:R-:W-:Y:S01]  /*01f0*/  IMAD.X R7, RZ, RZ, R48, P0 ;  /* 0x000000ffff077224 */ /* 0x000fe200000e0630 */
[----:B-1----:R-:W-:-:S04]  /*0200*/  LEA R6, P0, R0, UR4, 0x2 ;  /* 0x0000000400067c11 */ /* 0x002fc8000f8010ff */
[----:B------:R-:W-:-:S05]  /*0210*/  LEA.HI.X R7, R0, UR5, R7, 0x2, P0 ;  /* 0x0000000500077c11 */ /* 0x000fca00080f1407 */
[----:B------:R1:W5:Y:S04]  /*0220*/  LDG.E R28, desc[UR6][R6.64] ;  /* 0x00000006061c7981 */ /* 0x000368000c1e1900 */
        /* <DEDUP_REMOVED lines=15> */
[----:B------:R1:W5:Y:S01]  /*0320*/  LDG.E R46, desc[UR6][R6.64+0x800] ;  /* 0x00080006062e7981 */ /* 0x000362000c1e1900 */
[----:B------:R-:W-:Y:S05]  /*0330*/  BRA `(.L_x_150) ;  /* 0x0000000400307947 */ /* 0x000fea0003800000 */
.L_x_149:
[C---:B------:R-:W-:Y:S01]  /*0340*/  LOP3.LUT R0, R3.reuse, 0x1f, RZ, 0xc0, !PT ;  /* 0x0000001f03007812 */ /* 0x040fe200078ec0ff */
[----:B------:R-:W1:Y:S01]  /*0350*/  LDCU.64 UR8, c[0x0][0x3a8] ;  /* 0x00007500ff0877ac */ /* 0x000e620008000a00 */
[----:B------:R-:W-:Y:S01]  /*0360*/  LOP3.LUT R7, R3, 0x3e0, RZ, 0xc0, !PT ;  /* 0x000003e003077812 */ /* 0x000fe200078ec0ff */
[----:B------:R-:W-:-:S04]  /*0370*/  IMAD.MOV.U32 R28, RZ, RZ, -0x1 ;  /* 0xffffffffff1c7424 */ /* 0x000fc800078e00ff */
[----:B0-----:R-:W-:Y:S01]  /*0380*/  IMAD R4, R7, 0x11, R0 ;  /* 0x0000001107047824 */ /* 0x001fe200078e0200 */
[----:B------:R-:W-:-:S03]  /*0390*/  IADD3 R0, PT, PT, -R5, UR4, RZ ;  /* 0x0000000405007c10 */ /* 0x000fc6000fffe1ff */
[C---:B------:R-:W-:Y:S01]  /*03a0*/  VIADD R11, R4.reuse, 0x40 ;  /* 0x00000040040b7836 */ /* 0x040fe20000000000 */
[----:B------:R-:W-:Y:S01]  /*03b0*/  IADD3 R8, P0, PT, R5, R4, RZ ;  /* 0x0000000405087210 */ /* 0x000fe20007f1e0ff */
[C---:B------:R-:W-:Y:S01]  /*03c0*/  VIADD R7, R4.reuse, 0x20 ;  /* 0x0000002004077836 */ /* 0x040fe20000000000 */
[CC--:B------:R-:W-:Y:S02]  /*03d0*/  ISETP.GE.AND P2, PT, R4.reuse, R0.reuse, PT ;  /* 0x000000000400720c */ /* 0x0c0fe40003f46270 */
[-C--:B------:R-:W-:Y:S01]  /*03e0*/  ISETP.GE.AND P4, PT, R11, R0.reuse, PT ;  /* 0x000000000b00720c */ /* 0x080fe20003f86270 */
[C---:B------:R-:W-:Y:S01]  /*03f0*/  VIADD R11, R4.reuse, 0x80 ;  /* 0x00000080040b7836 */ /* 0x040fe20000000000 */
[-C--:B------:R-:W-:Y:S01]  /*0400*/  ISETP.GE.AND P3, PT, R7, R0.reuse, PT ;  /* 0x000000000700720c */ /* 0x080fe20003f66270 */
[C---:B------:R-:W-:Y:S02]  /*0410*/  VIADD R7, R4.reuse, 0x60 ;  /* 0x0000006004077836 */ /* 0x040fe40000000000 */
[----:B------:R-:W-:Y:S01]  /*0420*/  IMAD.X R13, RZ, RZ, R48, P0 ;  /* 0x000000ffff0d7224 */ /* 0x000fe200000e0630 */
[----:B------:R-:W-:Y:S01]  /*0430*/  ISETP.GE.AND P6, PT, R11, R0, PT ;  /* 0x000000000b00720c */ /* 0x000fe20003fc6270 */
[----:B------:R-:W-:Y:S01]  /*0440*/  VIADD R11, R4, 0xa0 ;  /* 0x000000a0040b7836 */ /* 0x000fe20000000000 */
[----:B-1----:R-:W-:-:S02]  /*0450*/  LEA R6, P0, R8, UR8, 0x2 ;  /* 0x0000000808067c11 */ /* 0x002fc4000f8010ff */
[-C--:B------:R-:W-:Y:S02]  /*0460*/  ISETP.GE.AND P5, PT, R7, R0.reuse, PT ;  /* 0x000000000700720c */ /* 0x080fe40003fa6270 */
[----:B------:R-:W-:Y:S01]  /*0470*/  LEA.HI.X R7, R8, UR9, R13, 0x2, P0 ;  /* 0x0000000908077c11 */ /* 0x000fe200080f140d */
[----:B------:R-:W-:Y:S01]  /*0480*/  IMAD.MOV.U32 R30, RZ, RZ, -0x1 ;  /* 0xffffffffff1e7424 */ /* 0x000fe200078e00ff */
[-C--:B------:R-:W-:Y:S01]  /*0490*/  ISETP.GE.AND P0, PT, R11, R0.reuse, PT ;  /* 0x000000000b00720c */ /* 0x080fe20003f06270 */
[C---:B------:R-:W-:Y:S02]  /*04a0*/  VIADD R11, R4.reuse, 0xe0 ;  /* 0x000000e0040b7836 */ /* 0x040fe40000000000 */
[----:B------:R2:W5:Y:S01]  /*04b0*/  @!P2 LDG.E R28, desc[UR6][R6.64] ;  /* 0x00000006061ca981 */ /* 0x000562000c1e1900 */
[C---:B------:R-:W-:Y:S02]  /*04c0*/  VIADD R13, R4.reuse, 0xc0 ;  /* 0x000000c0040d7836 */ /* 0x040fe40000000000 */
[-C--:B------:R-:W-:Y:S01]  /*04d0*/  ISETP.GE.AND P2, PT, R11, R0.reuse, PT ;  /* 0x000000000b00720c */ /* 0x080fe20003f46270 */
[----:B------:R-:W-:Y:S01]  /*04e0*/  VIADD R11, R4, 0x100 ;  /* 0x00000100040b7836 */ /* 0x000fe20000000000 */
[----:B------:R2:W5:Y:S01]  /*04f0*/  @!P3 LDG.E R30, desc[UR6][R6.64+0x80] ;  /* 0x00008006061eb981 */ /* 0x000562000c1e1900 */
[----:B------:R-:W-:Y:S01]  /*0500*/  IMAD.MOV.U32 R32, RZ, RZ, -0x1 ;  /* 0xffffffffff207424 */ /* 0x000fe200078e00ff */
[----:B------:R-:W-:-:S02]  /*0510*/  ISETP.GE.AND P1, PT, R13, R0, PT ;  /* 0x000000000d00720c */ /* 0x000fc40003f26270 */
[-C--:B------:R-:W-:Y:S01]  /*0520*/  ISETP.GE.AND P3, PT, R11, R0.reuse, PT ;  /* 0x000000000b00720c */ /* 0x080fe20003f66270 */
[C---:B------:R-:W-:Y:S02]  /*0530*/  VIADD R11, R4.reuse, 0x140 ;  /* 0x00000140040b7836 */ /* 0x040fe40000000000 */
[----:B------:R2:W5:Y:S01]  /*0540*/  @!P5 LDG.E R32, desc[UR6][R6.64+0x180] ;  /* 0x000180060620d981 */ /* 0x000562000c1e1900 */
[----:B------:R-:W-:Y:S02]  /*0550*/  IMAD.MOV.U32 R33, RZ, RZ, -0x1 ;  /* 0xffffffffff217424 */ /* 0x000fe400078e00ff */
[-C--:B------:R-:W-:Y:S01]  /*0560*/  ISETP.GE.AND P5, PT, R11, R0.reuse, PT ;  /* 0x000000000b00720c */ /* 0x080fe20003fa6270 */
[C---:B------:R-:W-:Y:S02]  /*0570*/  VIADD R11, R4.reuse, 0x160 ;  /* 0x00000160040b7836 */ /* 0x040fe40000000000 */
[----:B------:R-:W-:Y:S01]  /*0580*/  IMAD.MOV.U32 R31, RZ, RZ, -0x1 ;  /* 0xffffffffff1f7424 */ /* 0x000fe200078e00ff */
[----:B------:R2:W5:Y:S01]  /*0590*/  @!P6 LDG.E R33, desc[UR6][R6.64+0x200] ;  /* 0x000200060621e981 */ /* 0x000562000c1e1900 */
[----:B------:R-:W-:Y:S01]  /*05a0*/  VIADD R13, R4, 0x120 ;  /* 0x00000120040d7836 */ /* 0x000fe20000000000 */
[----:B------:R-:W-:Y:S01]  /*05b0*/  ISETP.GE.AND P6, PT, R11, R0, PT ;  /* 0x000000000b00720c */ /* 0x000fe20003fc6270 */
[----:B------:R-:W-:-:S02]  /*05c0*/  IMAD.MOV.U32 R35, RZ, RZ, -0x1 ;  /* 0xffffffffff237424 */ /* 0x000fc400078e00ff */
[C---:B------:R-:W-:Y:S01]  /*05d0*/  VIADD R11, R4.reuse, 0x1a0 ;  /* 0x000001a0040b7836 */ /* 0x040fe20000000000 */
[----:B------:R2:W5:Y:S01]  /*05e0*/  @!P4 LDG.E R31, desc[UR6][R6.64+0x100] ;  /* 0x00010006061fc981 */ /* 0x000562000c1e1900 */
[-C--:B------:R-:W-:Y:S01]  /*05f0*/  ISETP.GE.AND P4, PT, R13, R0.reuse, PT ;  /* 0x000000000d00720c */ /* 0x080fe20003f86270 */
[----:B------:R-:W-:Y:S02]  /*0600*/  IMAD.MOV.U32 R34, RZ, RZ, -0x1 ;  /* 0xffffffffff227424 */ /* 0x000fe400078e00ff */
[----:B------:R2:W5:Y:S01]  /*0610*/  @!P1 LDG.E R35, desc[UR6][R6.64+0x300] ;  /* 0x0003000606239981 */ /* 0x000562000c1e1900 */
[----:B------:R-:W-:Y:S01]  /*0620*/  IMAD.MOV.U32 R36, RZ, RZ, -0x1 ;  /* 0xffffffffff247424 */ /* 0x000fe200078e00ff */
[----:B------:R-:W-:Y:S01]  /*0630*/  ISETP.GE.AND P1, PT, R11, R0, PT ;  /* 0x000000000b00720c */ /* 0x000fe20003f26270 */
[C---:B------:R-:W-:Y:S01]  /*0640*/  VIADD R13, R4.reuse, 0x180 ;  /* 0x00000180040d7836 */ /* 0x040fe20000000000 */
[----:B------:R2:W5:Y:S01]  /*0650*/  @!P0 LDG.E R34, desc[UR6][R6.64+0x280] ;  /* 0x0002800606228981 */ /* 0x000562000c1e1900 */
[----:B------:R-:W-:-:S02]  /*0660*/  VIADD R11, R4, 0x1c0 ;  /* 0x000001c0040b7836 */ /* 0x000fc40000000000 */
[----:B------:R-:W-:Y:S01]  /*0670*/  IMAD.MOV.U32 R37, RZ, RZ, -0x1 ;  /* 0xffffffffff257424 */ /* 0x000fe200078e00ff */
[----:B------:R2:W5:Y:S01]  /*0680*/  @!P2 LDG.E R36, desc[UR6][R6.64+0x380] ;  /* 0x000380060624a981 */ /* 0x000562000c1e1900 */
[----:B------:R-:W-:Y:S01]  /*0690*/  IMAD.MOV.U32 R38, RZ, RZ, -0x1 ;  /* 0xffffffffff267424 */ /* 0x000fe200078e00ff */
[-C--:B------:R-:W-:Y:S01]  /*06a0*/  ISETP.GE.AND P0, PT, R13, R0.reuse, PT ;  /* 0x000000000d00720c */ /* 0x080fe20003f06270 */
[C---:B------:R-:W-:Y:S01]  /*06b0*/  VIADD R13, R4.reuse, 0x1e0 ;  /* 0x000001e0040d7836 */ /* 0x040fe20000000000 */
[-C--:B------:R-:W-:Y:S01]  /*06c0*/  ISETP.GE.AND P2, PT, R11, R0.reuse, PT ;  /* 0x000000000b00720c */ /* 0x080fe20003f46270 */
[----:B------:R-:W-:Y:S01]  /*06d0*/  VIADD R11, R4, 0x200 ;  /* 0x00000200040b7836 */ /* 0x000fe20000000000 */
[----:B------:R2:W5:Y:S02]  /*06e0*/  @!P3 LDG.E R37, desc[UR6][R6.64+0x400] ;  /* 0x000400060625b981 */ /* 0x000564000c1e1900 */
[-C--:B------:R-:W-:Y:S02]  /*06f0*/  ISETP.GE.AND P3, PT, R13, R0.reuse, PT ;  /* 0x000000000d00720c */ /* 0x080fe40003f66270 */
[----:B------:R2:W5:Y:S01]  /*0700*/  @!P4 LDG.E R38, desc[UR6][R6.64+0x480] ;  /* 0x000480060626c981 */ /* 0x000562000c1e1900 */
[----:B------:R-:W-:Y:S01]  /*0710*/  ISETP.GE.AND P4, PT, R11, R0, PT ;  /* 0x000000000b00720c */ /* 0x000fe20003f86270 */
[----:B------:R-:W-:-:S02]  /*0720*/  IMAD.MOV.U32 R39, RZ, RZ, -0x1 ;  /* 0xffffffffff277424 */ /* 0x000fc400078e00ff */
[----:B------:R-:W-:Y:S02]  /*0730*/  IMAD.MOV.U32 R40, RZ, RZ, -0x1 ;  /* 0xffffffffff287424 */ /* 0x000fe400078e00ff */
[----:B------:R-:W-:Y:S02]  /*0740*/  IMAD.MOV.U32 R41, RZ, RZ, -0x1 ;  /* 0xffffffffff297424 */ /* 0x000fe400078e00ff */
[----:B------:R-:W-:Y:S01]  /*0750*/  IMAD.MOV.U32 R42, RZ, RZ, -0x1 ;  /* 0xffffffffff2a7424 */ /* 0x000fe200078e00ff */
[----:B------:R2:W5:Y:S01]  /*0760*/  @!P5 LDG.E R39, desc[UR6][R6.64+0x500] ;  /* 0x000500060627d981 */ /* 0x000562000c1e1900 */
[----:B------:R-:W-:Y:S02]  /*0770*/  IMAD.MOV.U32 R43, RZ, RZ, -0x1 ;  /* 0xffffffffff2b7424 */ /* 0x000fe400078e00ff */
[----:B------:R-:W-:Y:S01]  /*0780*/  IMAD.MOV.U32 R44, RZ, RZ, -0x1 ;  /* 0xffffffffff2c7424 */ /* 0x000fe200078e00ff */
[----:B------:R2:W5:Y:S01]  /*0790*/  @!P6 LDG.E R40, desc[UR6][R6.64+0x580] ;  /* 0x000580060628e981 */ /* 0x000562000c1e1900 */
[----:B------:R-:W-:-:S03]  /*07a0*/  IMAD.MOV.U32 R46, RZ, RZ, -0x1 ;  /* 0xffffffffff2e7424 */ /* 0x000fc600078e00ff */
[----:B------:R2:W5:Y:S04]  /*07b0*/  @!P0 LDG.E R41, desc[UR6][R6.64+0x600] ;  /* 0x0006000606298981 */ /* 0x000568000c1e1900 */
[----:B------:R2:W5:Y:S04]  /*07c0*/  @!P1 LDG.E R42, desc[UR6][R6.64+0x680] ;  /* 0x00068006062a9981 */ /* 0x000568000c1e1900 */
[----:B------:R2:W5:Y:S04]  /*07d0*/  @!P2 LDG.E R43, desc[UR6][R6.64+0x700] ;  /* 0x00070006062ba981 */ /* 0x000568000c1e1900 */
[----:B------:R2:W5:Y:S04]  /*07e0*/  @!P3 LDG.E R44, desc[UR6][R6.64+0x780] ;  /* 0x00078006062cb981 */ /* 0x000568000c1e1900 */
[----:B------:R2:W5:Y:S02]  /*07f0*/  @!P4 LDG.E R46, desc[UR6][R6.64+0x800] ;  /* 0x00080006062ec981 */ /* 0x000564000c1e1900 */
.L_x_150:
[----:B-12---:R-:W-:Y:S01]  /*0800*/  VIMNMX R7, PT, PT, R24, 0xe0, !PT ;  /* 0x000000e018077848 */ /* 0x006fe20007fe0100 */
[----:B------:R-:W1:Y:S01]  /*0810*/  LDCU UR4, c[0x0][0x3c8] ;  /* 0x00007900ff0477ac */ /* 0x000e620008000800 */
[----:B------:R-:W-:Y:S01]  /*0820*/  IMAD.SHL.U32 R0, R3, 0x20, RZ ;  /* 0x0000002003007824 */ /* 0x000fe200078e00ff */
[----:B------:R-:W-:Y:S01]  /*0830*/  BSSY.RECONVERGENT B0, `(.L_x_151) ;  /* 0x0000024000007945 */ /* 0x000fe20003800200 */
[--C-:B------:R-:W-:Y:S01]  /*0840*/  IADD3 R7, PT, PT, R7, 0x1f, -R24.reuse ;  /* 0x0000001f07077810 */ /* 0x100fe20007ffe818 */
[----:B------:R-:W-:Y:S02]  /*0850*/  UMOV UR5, 0xffffffff ;  /* 0xffffffff00057882 */ /* 0x000fe40000000000 */
[----:B------:R-:W-:Y:S02]  /*0860*/  LOP3.LUT R0, R0, 0x7c00, RZ, 0xc0, !PT ;  /* 0x00007c0000007812 */ /* 0x000fe400078ec0ff */
[C---:B------:R-:W-:Y:S02]  /*0870*/  ISETP.GE.U32.AND P0, PT, R7.reuse, 0x1e0, PT ;  /* 0x000001e00700780c */ /* 0x040fe40003f06070 */
[----:B0-----:R-:W-:Y:S01]  /*0880*/  LEA.HI R4, R7, 0x1, RZ, 0x1b ;  /* 0x0000000107047811 */ /* 0x001fe200078fd8ff */
[----:B------:R-:W-:-:S03]  /*0890*/  IMAD.MOV.U32 R7, RZ, RZ, R24 ;  /* 0x000000ffff077224 */ /* 0x000fc600078e0018 */
[----:B------:R-:W-:Y:S01]  /*08a0*/  LOP3.LUT P1, R10, R4, 0xf, RZ, 0xc0, !PT ;  /* 0x0000000f040a7812 */ /* 0x000fe2000782c0ff */
[----:B-1----:R-:W-:-:S06]  /*08b0*/  USHF.L.U32 UR4, UR5, UR4, URZ ;  /* 0x0000000405047299 */ /* 0x002fcc00080006ff */
[----:B------:R-:W-:Y:S06]  /*08c0*/  @!P0 BRA `(.L_x_152) ;  /* 0x0000000000688947 */ /* 0x000fec0003800000 */
[----:B------:R-:W-:Y:S01]  /*08d0*/  IMAD R8, R24, 0x4, R0 ;  /* 0x0000000418087824 */ /* 0x000fe200078e0200 */
[----:B------:R-:W-:Y:S01]  /*08e0*/  LOP3.LUT R6, R4, 0xffffff0, RZ, 0xc0, !PT ;  /* 0x0ffffff004067812 */ /* 0x000fe200078ec0ff */
[----:B------:R-:W-:-:S03]  /*08f0*/  IMAD.MOV.U32 R7, RZ, RZ, R24 ;  /* 0x000000ffff077224 */ /* 0x000fc600078e0018 */
[----:B------:R-:W-:Y:S01]  /*0900*/  IADD3 R8, PT, PT, R8, 0x400, R9 ;  /* 0x0000040008087810 */ /* 0x000fe20007ffe009 */
[----:B------:R-:W-:-:S07]  /*0910*/  IMAD.MOV R6, RZ, RZ, -R6 ;  /* 0x000000ffff067224 */ /* 0x000fce00078e0a06 */
.L_x_153:
[----:B------:R-:W-:Y:S01]  /*0920*/  VIADD R6, R6, 0x10 ;  /* 0x0000001006067836 */ /* 0x000fe20000000000 */
[----:B------:R-:W-:Y:S01]  /*0930*/  STS [R8+-0x400], RZ ;  /* 0xfffc00ff08007388 */ /* 0x000fe20000000800 */
[----:B------:R-:W-:-:S03]  /*0940*/  VIADD R7, R7, 0x200 ;  /* 0x0000020007077836 */ /* 0x000fc60000000000 */
[----:B------:R-:W-:Y:S01]  /*0950*/  ISETP.NE.AND P0, PT, R6, RZ, PT ;  /* 0x000000ff0600720c */ /* 0x000fe20003f05270 */
[----:B------:R-:W-:Y:S04]  /*0960*/  STS [R8+-0x380], RZ ;  /* 0xfffc80ff08007388 */ /* 0x000fe80000000800 */
[----:B------:R-:W-:Y:S04]  /*0970*/  STS [R8+-0x300], RZ ;  /* 0xfffd00ff08007388 */ /* 0x000fe80000000800 */
[----:B------:R-:W-:Y:S04]  /*0980*/  STS [R8+-0x280], RZ ;  /* 0xfffd80ff08007388 */ /* 0x000fe80000000800 */
[----:B------:R-:W-:Y:S04]  /*0990*/  STS [R8+-0x200], RZ ;  /* 0xfffe00ff08007388 */ /* 0x000fe80000000800 */
[----:B------:R-:W-:Y:S04]  /*09a0*/  STS [R8+-0x180], RZ ;  /* 0xfffe80ff08007388 */ /* 0x000fe80000000800 */
[----:B------:R-:W-:Y:S04]  /*09b0*/  STS [R8+-0x100], RZ ;  /* 0xffff00ff08007388 */ /* 0x000fe80000000800 */
[----:B------:R-:W-:Y:S04]  /*09c0*/  STS [R8+-0x80], RZ ;  /* 0xffff80ff08007388 */ /* 0x000fe80000000800 */
[----:B------:R-:W-:Y:S04]  /*09d0*/  STS [R8], RZ ;  /* 0x000000ff08007388 */ /* 0x000fe80000000800 */
[----:B------:R-:W-:Y:S04]  /*09e0*/  STS [R8+0x80], RZ ;  /* 0x000080ff08007388 */ /* 0x000fe80000000800 */
[----:B------:R-:W-:Y:S04]  /*09f0*/  STS [R8+0x100], RZ ;  /* 0x000100ff08007388 */ /* 0x000fe80000000800 */
[----:B------:R-:W-:Y:S04]  /*0a00*/  STS [R8+0x180], RZ ;  /* 0x000180ff08007388 */ /* 0x000fe80000000800 */
[----:B------:R-:W-:Y:S04]  /*0a10*/  STS [R8+0x200], RZ ;  /* 0x000200ff08007388 */ /* 0x000fe80000000800 */
[----:B------:R-:W-:Y:S04]  /*0a20*/  STS [R8+0x280], RZ ;  /* 0x000280ff08007388 */ /* 0x000fe80000000800 */
[----:B------:R-:W-:Y:S04]  /*0a30*/  STS [R8+0x300], RZ ;  /* 0x000300ff08007388 */ /* 0x000fe80000000800 */
[----:B------:R0:W-:Y:S02]  /*0a40*/  STS [R8+0x380], RZ ;  /* 0x000380ff08007388 */ /* 0x0001e40000000800 */
[----:B0-----:R-:W-:Y:S01]  /*0a50*/  VIADD R8, R8, 0x800 ;  /* 0x0000080008087836 */ /* 0x001fe20000000000 */
[----:B------:R-:W-:Y:S06]  /*0a60*/  @P0 BRA `(.L_x_153) ;  /* 0xfffffffc00ac0947 */ /* 0x000fec000383ffff */
.L_x_152:
[----:B------:R-:W-:Y:S05]  /*0a70*/  BSYNC.RECONVERGENT B0 ;  /* 0x0000000000007941 */ /* 0x000fea0003800200 */
.L_x_151:
[----:B------:R-:W-:Y:S01]  /*0a80*/  BSSY.RECONVERGENT B0, `(.L_x_154) ;  /* 0x0000025000007945 */ /* 0x000fe20003800200 */
[----:B------:R-:W-:-:S03]  /*0a90*/  IMAD.IADD R26, R9, 0x1, R0 ;  /* 0x00000001091a7824 */ /* 0x000fc600078e0200 */
[----:B------:R-:W-:Y:S05]  /*0aa0*/  @!P1 BRA `(.L_x_155) ;  /* 0x0000000000889947 */ /* 0x000fea0003800000 */
[----:B------:R-:W-:Y:S01]  /*0ab0*/  ISETP.GE.U32.AND P0, PT, R10, 0x8, PT ;  /* 0x000000080a00780c */ /* 0x000fe20003f06070 */
[----:B------:R-:W-:Y:S01]  /*0ac0*/  BSSY.RECONVERGENT B1, `(.L_x_156) ;  /* 0x000000d000017945 */ /* 0x000fe20003800200 */
[----:B------:R-:W-:-:S11]  /*0ad0*/  LOP3.LUT P1, R8, R4, 0x7, RZ, 0xc0, !PT ;  /* 0x0000000704087812 */ /* 0x000fd6000782c0ff */
[----:B------:R-:W-:Y:S05]  /*0ae0*/  @!P0 BRA `(.L_x_157) ;  /* 0x0000000000288947 */ /* 0x000fea0003800000 */
[C---:B------:R-:W-:Y:S02]  /*0af0*/  IMAD R6, R7.reuse, 0x4, R26 ;  /* 0x0000000407067824 */ /* 0x040fe400078e021a */
[----:B------:R-:W-:-:S03]  /*0b00*/  VIADD R7, R7, 0x100 ;  /* 0x0000010007077836 */ /* 0x000fc60000000000 */
[----:B------:R0:W-:Y:S04]  /*0b10*/  STS [R6], RZ ;  /* 0x000000ff06007388 */ /* 0x0001e80000000800 */
[----:B------:R0:W-:Y:S04]  /*0b20*/  STS [R6+0x80], RZ ;  /* 0x000080ff06007388 */ /* 0x0001e80000000800 */
[----:B------:R0:W-:Y:S04]  /*0b30*/  STS [R6+0x100], RZ ;  /* 0x000100ff06007388 */ /* 0x0001e80000000800 */
[----:B------:R0:W-:Y:S04]  /*0b40*/  STS [R6+0x180], RZ ;  /* 0x000180ff06007388 */ /* 0x0001e80000000800 */
[----:B------:R0:W-:Y:S04]  /*0b50*/  STS [R6+0x200], RZ ;  /* 0x000200ff06007388 */ /* 0x0001e80000000800 */
[----:B------:R0:W-:Y:S04]  /*0b60*/  STS [R6+0x280], RZ ;  /* 0x000280ff06007388 */ /* 0x0001e80000000800 */
[----:B------:R0:W-:Y:S04]  /*0b70*/  STS [R6+0x300], RZ ;  /* 0x000300ff06007388 */ /* 0x0001e80000000800 */
[----:B------:R0:W-:Y:S02]  /*0b80*/  STS [R6+0x380], RZ ;  /* 0x000380ff06007388 */ /* 0x0001e40000000800 */
.L_x_157:
[----:B------:R-:W-:Y:S05]  /*0b90*/  BSYNC.RECONVERGENT B1 ;  /* 0x0000000000017941 */ /* 0x000fea0003800200 */
.L_x_156:
[----:B------:R-:W-:Y:S05]  /*0ba0*/  @!P1 BRA `(.L_x_155) ;  /* 0x0000000000489947 */ /* 0x000fea0003800000 */
[----:B------:R-:W-:Y:S02]  /*0bb0*/  ISETP.GE.U32.AND P0, PT, R8, 0x4, PT ;  /* 0x000000040800780c */ /* 0x000fe40003f06070 */
[----:B------:R-:W-:-:S04]  /*0bc0*/  LOP3.LUT R4, R4, 0x3, RZ, 0xc0, !PT ;  /* 0x0000000304047812 */ /* 0x000fc800078ec0ff */
[----:B------:R-:W-:-:S07]  /*0bd0*/  ISETP.NE.AND P1, PT, R4, RZ, PT ;  /* 0x000000ff0400720c */ /* 0x000fce0003f25270 */
[C---:B0-----:R-:W-:Y:S02]  /*0be0*/  @P0 IMAD R6, R7.reuse, 0x4, R26 ;  /* 0x0000000407060824 */ /* 0x041fe400078e021a */
[----:B------:R-:W-:-:S03]  /*0bf0*/  @P0 VIADD R7, R7, 0x80 ;  /* 0x0000008007070836 */ /* 0x000fc60000000000 */
[----:B------:R1:W-:Y:S04]  /*0c00*/  @P0 STS [R6], RZ ;  /* 0x000000ff06000388 */ /* 0x0003e80000000800 */
[----:B------:R1:W-:Y:S04]  /*0c10*/  @P0 STS [R6+0x80], RZ ;  /* 0x000080ff06000388 */ /* 0x0003e80000000800 */
[----:B------:R1:W-:Y:S04]  /*0c20*/  @P0 STS [R6+0x100], RZ ;  /* 0x000100ff06000388 */ /* 0x0003e80000000800 */
[----:B------:R1:W-:Y:S01]  /*0c30*/  @P0 STS [R6+0x180], RZ ;  /* 0x000180ff06000388 */ /* 0x0003e20000000800 */
[----:B------:R-:W-:Y:S05]  /*0c40*/  @!P1 BRA `(.L_x_155) ;  /* 0x0000000000209947 */ /* 0x000fea0003800000 */
[----:B------:R-:W-:Y:S02]  /*0c50*/  IMAD R0, R7, 0x4, R0 ;  /* 0x0000000407007824 */ /* 0x000fe400078e0200 */
[----:B------:R-:W-:Y:S02]  /*0c60*/  IMAD.MOV R4, RZ, RZ, -R4 ;  /* 0x000000ffff047224 */ /* 0x000fe400078e0a04 */
[----:B------:R-:W-:-:S07]  /*0c70*/  IMAD.IADD R0, R9, 0x1, R0 ;  /* 0x0000000109007824 */ /* 0x000fce00078e0200 */
.L_x_158:
[----:B------:R-:W-:Y:S01]  /*0c80*/  VIADD R4, R4, 0x1 ;  /* 0x0000000104047836 */ /* 0x000fe20000000000 */
[----:B------:R0:W-:Y:S04]  /*0c90*/  STS [R0], RZ ;  /* 0x000000ff00007388 */ /* 0x0001e80000000800 */
[----:B------:R-:W-:Y:S01]  /*0ca0*/  ISETP.NE.AND P0, PT, R4, RZ, PT ;  /* 0x000000ff0400720c */ /* 0x000fe20003f05270 */
[----:B0-----:R-:W-:-:S12]  /*0cb0*/  VIADD R0, R0, 0x80 ;  /* 0x0000008000007836 */ /* 0x001fd80000000000 */
[----:B------:R-:W-:Y:S05]  /*0cc0*/  @P0 BRA `(.L_x_158) ;  /* 0xfffffffc00ec0947 */ /* 0x000fea000383ffff */
.L_x_155:
[----:B------:R-:W-:Y:S05]  /*0cd0*/  BSYNC.RECONVERGENT B0 ;  /* 0x0000000000007941 */ /* 0x000fea0003800200 */
.L_x_154:
[----:B-----5:R-:W-:Y:S01]  /*0ce0*/  ISETP.GE.AND P1, PT, R30, RZ, PT ;  /* 0x000000ff1e00720c */ /* 0x020fe20003f26270 */
[----:B------:R-:W2:Y:S01]  /*0cf0*/  LDCU UR5, c[0x0][0x3c4] ;  /* 0x00007880ff0577ac */ /* 0x000ea20008000800 */
[----:B------:R-:W-:Y:S01]  /*0d00*/  ISETP.GE.AND P0, PT, R28, RZ, PT ;  /* 0x000000ff1c00720c */ /* 0x000fe20003f06270 */
[----:B------:R-:W-:Y:S01]  /*0d10*/  BSSY.RECONVERGENT B0, `(.L_x_159) ;  /* 0x00000c3000007945 */ /* 0x000fe20003800200 */
[----:B------:R-:W-:Y:S02]  /*0d20*/  SEL R7, RZ, 0x7fffffff, !P1 ;  /* 0x7fffffffff077807 */ /* 0x000fe40004800000 */
[----:B------:R-:W-:Y:S02]  /*0d30*/  SEL R29, RZ, 0x7fffffff, !P0 ;  /* 0x7fffffffff1d7807 */ /* 0x000fe40004000000 */
[----:B------:R-:W-:Y:S02]  /*0d40*/  LOP3.LUT R22, R7, R30, RZ, 0x3c, !PT ;  /* 0x0000001e07167212 */ /* 0x000fe400078e3cff */
[----:B------:R-:W-:-:S02]  /*0d50*/  LOP3.LUT R29, R29, R28, RZ, 0x3c, !PT ;  /* 0x0000001c1d1d7212 */ /* 0x000fc400078e3cff */
[C---:B------:R-:W-:Y:S02]  /*0d60*/  ISETP.NE.AND P1, PT, R22.reuse, 0x7fffffff, PT ;  /* 0x7fffffff1600780c */ /* 0x040fe40003f25270 */
[C---:B------:R-:W-:Y:S02]  /*0d70*/  ISETP.NE.AND P0, PT, R29.reuse, 0x7fffffff, PT ;  /* 0x7fffffff1d00780c */ /* 0x040fe40003f05270 */
[----:B------:R-:W-:Y:S02]  /*0d80*/  SEL R4, R22, 0x80000000, P1 ;  /* 0x8000000016047807 */ /* 0x000fe40000800000 */
[----:B------:R-:W-:Y:S02]  /*0d90*/  SEL R0, R29, 0x80000000, P0 ;  /* 0x800000001d007807 */ /* 0x000fe40000000000 */
[----:B--2---:R-:W-:Y:S02]  /*0da0*/  SHF.R.U32.HI R4, RZ, UR5, R4 ;  /* 0x00000005ff047c19 */ /* 0x004fe40008011604 */
[----:B------:R-:W-:-:S02]  /*0db0*/  ISETP.GE.AND P0, PT, R31, RZ, PT ;  /* 0x000000ff1f00720c */ /* 0x000fc40003f06270 */
[----:B------:R-:W-:Y:S02]  /*0dc0*/  SHF.R.U32.HI R0, RZ, UR5, R0 ;  /* 0x00000005ff007c19 */ /* 0x000fe40008011600 */
[----:B------:R-:W-:Y:S02]  /*0dd0*/  LOP3.LUT R7, R4, UR4, RZ, 0x30, !PT ;  /* 0x0000000404077c12 */ /* 0x000fe4000f8e30ff */
[----:B------:R-:W-:Y:S02]  /*0de0*/  ISETP.GE.AND P1, PT, R32, RZ, PT ;  /* 0x000000ff2000720c */ /* 0x000fe40003f26270 */
[----:B------:R-:W-:Y:S01]  /*0df0*/  ISETP.GE.AND P3, PT, R34, RZ, PT ;  /* 0x000000ff2200720c */ /* 0x000fe20003f66270 */
[----:B------:R-:W-:Y:S01]  /*0e00*/  IMAD R7, R7, 0x4, R26 ;  /* 0x0000000407077824 */ /* 0x000fe200078e021a */
[----:B------:R-:W-:Y:S02]  /*0e10*/  SEL R4, RZ, 0x7fffffff, !P0 ;  /* 0x7fffffffff047807 */ /* 0x000fe40004000000 */
[----:B------:R-:W-:-:S02]  /*0e20*/  LOP3.LUT R49, R0, UR4, RZ, 0x30, !PT ;  /* 0x0000000400317c12 */ /* 0x000fc4000f8e30ff */
[----:B------:R-:W-:Y:S02]  /*0e30*/  ISETP.GE.AND P2, PT, R33, RZ, PT ;  /* 0x000000ff2100720c */ /* 0x000fe40003f46270 */
[----:B------:R-:W-:Y:S01]  /*0e40*/  SEL R11, RZ, 0x7fffffff, !P1 ;  /* 0x7fffffffff0b7807 */ /* 0x000fe20004800000 */
[----:B------:R-:W-:Y:S01]  /*0e50*/  IMAD R0, R49, 0x4, R26 ;  /* 0x0000000431007824 */ /* 0x000fe200078e021a */
[----:B------:R-:W-:Y:S01]  /*0e60*/  SEL R13, RZ, 0x7fffffff, !P3 ;  /* 0x7fffffffff0d7807 */ /* 0x000fe20005800000 */
[----:B------:R-:W-:Y:S01]  /*0e70*/  NOP ;  /* 0x0000000000007918 */ /* 0x000fe20000000000 */
[----:B------:R-:W-:Y:S02]  /*0e80*/  LOP3.LUT R23, R4, R31, RZ, 0x3c, !PT ;  /* 0x0000001f04177212 */ /* 0x000fe400078e3cff */
[----:B------:R2:W-:Y:S01]  /*0e90*/  ATOMS.POPC.INC.32 RZ, [R0+URZ] ;  /* 0x0000000000ff7f8c */ /* 0x0005e2000d8000ff */
[----:B01----:R-:W-:Y:S02]  /*0ea0*/  SEL R6, RZ, 0x7fffffff, !P2 ;  /* 0x7fffffffff067807 */ /* 0x003fe40005000000 */
[----:B------:R-:W-:Y:S01]  /*0eb0*/  ISETP.GE.AND P4, PT, R35, RZ, PT ;  /* 0x000000ff2300720c */ /* 0x000fe20003f86270 */
[----:B------:R0:W-:Y:S01]  /*0ec0*/  ATOMS.POPC.INC.32 RZ, [R7+URZ] ;  /* 0x0000000007ff7f8c */ /* 0x0001e2000d8000ff */
[----:B------:R-:W-:-:S02]  /*0ed0*/  LOP3.LUT R16, R11, R32, RZ, 0x3c, !PT ;  /* 0x000000200b107212 */ /* 0x000fc400078e3cff */
[----:B------:R-:W-:Y:S02]  /*0ee0*/  LOP3.LUT R18, R13, R34, RZ, 0x3c, !PT ;  /* 0x000000220d127212 */ /* 0x000fe400078e3cff */
[----:B------:R-:W-:Y:S02]  /*0ef0*/  ISETP.NE.AND P0, PT, R23, 0x7fffffff, PT ;  /* 0x7fffffff1700780c */ /* 0x000fe40003f05270 */
[----:B------:R-:W-:Y:S02]  /*0f00*/  LOP3.LUT R25, R6, R33, RZ, 0x3c, !PT ;  /* 0x0000002106197212 */ /* 0x000fe400078e3cff */
[----:B------:R-:W-:Y:S02]  /*0f10*/  SEL R8, RZ, 0x7fffffff, !P4 ;  /* 0x7fffffffff087807 */ /* 0x000fe40006000000 */
[----:B------:R-:W-:Y:S02]  /*0f20*/  ISETP.NE.AND P1, PT, R16, 0x7fffffff, PT ;  /* 0x7fffffff1000780c */ /* 0x000fe40003f25270 */
[----:B------:R-:W-:-:S02]  /*0f30*/  ISETP.NE.AND P3, PT, R18, 0x7fffffff, PT ;  /* 0x7fffffff1200780c */ /* 0x000fc40003f65270 */
[----:B--2---:R-:W-:Y:S02]  /*0f40*/  SEL R0, R23, 0x80000000, P0 ;  /* 0x8000000017007807 */ /* 0x004fe40000000000 */
[----:B------:R-:W-:Y:S02]  /*0f50*/  ISETP.NE.AND P2, PT, R25, 0x7fffffff, PT ;  /* 0x7fffffff1900780c */ /* 0x000fe40003f45270 */
[----:B------:R-:W-:Y:S02]  /*0f60*/  LOP3.LUT R27, R8, R35, RZ, 0x3c, !PT ;  /* 0x00000023081b7212 */ /* 0x000fe400078e3cff */
[----:B------:R-:W-:Y:S02]  /*0f70*/  SEL R4, R16, 0x80000000, P1 ;  /* 0x8000000010047807 */ /* 0x000fe40000800000 */
[----:B0-----:R-:W-:Y:S02]  /*0f80*/  SEL R7, R18, 0x80000000, P3 ;  /* 0x8000000012077807 */ /* 0x001fe40001800000 */
[----:B------:R-:W-:-:S02]  /*0f90*/  SHF.R.U32.HI R0, RZ, UR5, R0 ;  /* 0x00000005ff007c19 */ /* 0x000fc40008011600 */
[----:B------:R-:W-:Y:S02]  /*0fa0*/  SEL R6, R25, 0x80000000, P2 ;  /* 0x8000000019067807 */ /* 0x000fe40001000000 */
[----:B------:R-:W-:Y:S02]  /*0fb0*/  ISETP.NE.AND P4, PT, R27, 0x7fffffff, PT ;  /* 0x7fffffff1b00780c */ /* 0x000fe40003f85270 */
[----:B------:R-:W-:Y:S02]  /*0fc0*/  SHF.R.U32.HI R4, RZ, UR5, R4 ;  /* 0x00000005ff047c19 */ /* 0x000fe40008011604 */
[----:B------:R-:W-:Y:S02]  /*0fd0*/  SHF.R.U32.HI R8, RZ, UR5, R7 ;  /* 0x00000005ff087c19 */ /* 0x000fe40008011607 */
[----:B------:R-:W-:Y:S02]  /*0fe0*/  LOP3.LUT R7, R0, UR4, RZ, 0x30, !PT ;  /* 0x0000000400077c12 */ /* 0x000fe4000f8e30ff */
[----:B------:R-:W-:-:S02]  /*0ff0*/  SHF.R.U32.HI R6, RZ, UR5, R6 ;  /* 0x00000005ff067c19 */ /* 0x000fc40008011606 */
[----:B------:R-:W-:Y:S01]  /*1000*/  SEL R10, R27, 0x80000000, P4 ;  /* 0x800000001b0a7807 */ /* 0x000fe20002000000 */
[----:B------:R-:W-:Y:S01]  /*1010*/  IMAD R7, R7, 0x4, R26 ;  /* 0x0000000407077824 */ /* 0x000fe200078e021a */
[----:B------:R-:W-:Y:S02]  /*1020*/  LOP3.LUT R11, R4, UR4, RZ, 0x30, !PT ;  /* 0x00000004040b7c12 */ /* 0x000fe4000f8e30ff */
[----:B------:R-:W-:Y:S02]  /*1030*/  LOP3.LUT R13, R6, UR4, RZ, 0x30, !PT ;  /* 0x00000004060d7c12 */ /* 0x000fe4000f8e30ff */
[----:B------:R-:W-:Y:S01]  /*1040*/  SHF.R.U32.HI R10, RZ, UR5, R10 ;  /* 0x00000005ff0a7c19 */ /* 0x000fe2000801160a */
[--C-:B------:R-:W-:Y:S01]  /*1050*/  IMAD R11, R11, 0x4, R26.reuse ;  /* 0x000000040b0b7824 */ /* 0x100fe200078e021a */
[----:B------:R-:W-:Y:S01]  /*1060*/  ISETP.GE.AND P0, PT, R36, RZ, PT ;  /* 0x000000ff2400720c */ /* 0x000fe20003f06270 */
[----:B------:R-:W-:Y:S01]  /*1070*/  IMAD R13, R13, 0x4, R26 ;  /* 0x000000040d0d7824 */ /* 0x000fe200078e021a */
[----:B------:R-:W-:Y:S01]  /*1080*/  ISETP.GE.AND P1, PT, R37, RZ, PT ;  /* 0x000000ff2500720c */ /* 0x000fe20003f26270 */
[----:B------:R0:W-:Y:S01]  /*1090*/  ATOMS.POPC.INC.32 RZ, [R7+URZ] ;  /* 0x0000000007ff7f8c */ /* 0x0001e2000d8000ff */
[----:B------:R-:W-:-:S02]  /*10a0*/  ISETP.GE.AND P2, PT, R38, RZ, PT ;  /* 0x000000ff2600720c */ /* 0x000fc40003f46270 */
[----:B------:R-:W-:Y:S01]  /*10b0*/  ISETP.GE.AND P3, PT, R39, RZ, PT ;  /* 0x000000ff2700720c */ /* 0x000fe20003f66270 */
[----:B------:R1:W-:Y:S01]  /*10c0*/  ATOMS.POPC.INC.32 RZ, [R11+URZ] ;  /* 0x000000000bff7f8c */ /* 0x0003e2000d8000ff */
[----:B------:R-:W-:Y:S02]  /*10d0*/  LOP3.LUT R15, R8, UR4, RZ, 0x30, !PT ;  /* 0x00000004080f7c12 */ /* 0x000fe4000f8e30ff */
[----:B------:R-:W-:Y:S01]  /*10e0*/  LOP3.LUT R17, R10, UR4, RZ, 0x30, !PT ;  /* 0x000000040a117c12 */ /* 0x000fe2000f8e30ff */
[----:B------:R2:W-:Y:S01]  /*10f0*/  ATOMS.POPC.INC.32 RZ, [R13+URZ] ;  /* 0x000000000dff7f8c */ /* 0x0005e2000d8000ff */
[----:B0-----:R-:W-:Y:S01]  /*1100*/  SEL R7, RZ, 0x7fffffff, !P0 ;  /* 0x7fffffffff077807 */ /* 0x001fe20004000000 */
[--C-:B------:R-:W-:Y:S01]  /*1110*/  IMAD R15, R15, 0x4, R26.reuse ;  /* 0x000000040f0f7824 */ /* 0x100fe200078e021a */
[----:B------:R-:W-:Y:S01]  /*1120*/  ISETP.GE.AND P4, PT, R40, RZ, PT ;  /* 0x000000ff2800720c */ /* 0x000fe20003f86270 */
[----:B------:R-:W-:Y:S01]  /*1130*/  IMAD R0, R17, 0x4, R26 ;  /* 0x0000000411007824 */ /* 0x000fe200078e021a */
[----:B------:R-:W-:-:S02]  /*1140*/  SEL R4, RZ, 0x7fffffff, !P1 ;  /* 0x7fffffffff047807 */ /* 0x000fc40004800000 */
[----:B-1----:R-:W-:Y:S01]  /*1150*/  SEL R11, RZ, 0x7fffffff, !P2 ;  /* 0x7fffffffff0b7807 */ /* 0x002fe20005000000 */
[----:B------:R-:W-:Y:S01]  /*1160*/  ATOMS.POPC.INC.32 RZ, [R15+URZ] ;  /* 0x000000000fff7f8c */ /* 0x000fe2000d8000ff */
[----:B------:R-:W-:Y:S02]  /*1170*/  SEL R6, RZ, 0x7fffffff, !P3 ;  /* 0x7fffffffff067807 */ /* 0x000fe40005800000 */
[----:B------:R-:W-:Y:S01]  /*1180*/  LOP3.LUT R10, R7, R36, RZ, 0x3c, !PT ;  /* 0x00000024070a7212 */ /* 0x000fe200078e3cff */
[----:B------:R0:W-:Y:S01]  /*1190*/  ATOMS.POPC.INC.32 RZ, [R0+URZ] ;  /* 0x0000000000ff7f8c */ /* 0x0001e2000d8000ff */
[----:B--2---:R-:W-:Y:S02]  /*11a0*/  SEL R13, RZ, 0x7fffffff, !P4 ;  /* 0x7fffffffff0d7807 */ /* 0x004fe40006000000 */
[----:B------:R-:W-:Y:S02]  /*11b0*/  LOP3.LUT R17, R4, R37, RZ, 0x3c, !PT ;  /* 0x0000002504117212 */ /* 0x000fe400078e3cff */
[----:B------:R-:W-:-:S02]  /*11c0*/  LOP3.LUT R12, R11, R38, RZ, 0x3c, !PT ;  /* 0x000000260b0c7212 */ /* 0x000fc400078e3cff */
[----:B------:R-:W-:Y:S02]  /*11d0*/  LOP3.LUT R19, R6, R39, RZ, 0x3c, !PT ;  /* 0x0000002706137212 */ /* 0x000fe400078e3cff */
[----:B------:R-:W-:Y:S02]  /*11e0*/  ISETP.NE.AND P0, PT, R10, 0x7fffffff, PT ;  /* 0x7fffffff0a00780c */ /* 0x000fe40003f05270 */
[----:B------:R-:W-:Y:S02]  /*11f0*/  LOP3.LUT R14, R13, R40, RZ, 0x3c, !PT ;  /* 0x000000280d0e7212 */ /* 0x000fe400078e3cff */
[----:B------:R-:W-:Y:S02]  /*1200*/  ISETP.NE.AND P1, PT, R17, 0x7fffffff, PT ;  /* 0x7fffffff1100780c */ /* 0x000fe40003f25270 */
[----:B------:R-:W-:Y:S02]  /*1210*/  ISETP.NE.AND P2, PT, R12, 0x7fffffff, PT ;  /* 0x7fffffff0c00780c */ /* 0x000fe40003f45270 */
[----:B------:R-:W-:-:S02]  /*1220*/  ISETP.NE.AND P3, PT, R19, 0x7fffffff, PT ;  /* 0x7fffffff1300780c */ /* 0x000fc40003f65270 */
[----:B0-----:R-:W-:Y:S02]  /*1230*/  SEL R0, R10, 0x80000000, P0 ;  /* 0x800000000a007807 */ /* 0x001fe40000000000 */
[----:B------:R-:W-:Y:S02]  /*1240*/  ISETP.NE.AND P4, PT, R14, 0x7fffffff, PT ;  /* 0x7fffffff0e00780c */ /* 0x000fe40003f85270 */
[----:B------:R-:W-:Y:S02]  /*1250*/  SEL R4, R17, 0x80000000, P1 ;  /* 0x8000000011047807 */ /* 0x000fe40000800000 */
[----:B------:R-:W-:Y:S02]  /*1260*/  SEL R6, R12, 0x80000000, P2 ;  /* 0x800000000c067807 */ /* 0x000fe40001000000 */
[----:B------:R-:W-:Y:S02]  /*1270*/  SEL R7, R19, 0x80000000, P3 ;  /* 0x8000000013077807 */ /* 0x000fe40001800000 */
[----:B------:R-:W-:-:S02]  /*1280*/  SHF.R.U32.HI R0, RZ, UR5, R0 ;  /* 0x00000005ff007c19 */ /* 0x000fc40008011600 */
[----:B------:R-:W-:Y:S02]  /*1290*/  SEL R11, R14, 0x80000000, P4 ;  /* 0x800000000e0b7807 */ /* 0x000fe40002000000 */
[----:B------:R-:W-:Y:S02]  /*12a0*/  SHF.R.U32.HI R4, RZ, UR5, R4 ;  /* 0x00000005ff047c19 */ /* 0x000fe40008011604 */
[----:B------:R-:W-:Y:S02]  /*12b0*/  SHF.R.U32.HI R6, RZ, UR5, R6 ;  /* 0x00000005ff067c19 */ /* 0x000fe40008011606 */
[----:B------:R-:W-:Y:S02]  /*12c0*/  SHF.R.U32.HI R8, RZ, UR5, R7 ;  /* 0x00000005ff087c19 */ /* 0x000fe40008011607 */
[----:B------:R-:W-:Y:S02]  /*12d0*/  LOP3.LUT R7, R0, UR4, RZ, 0x30, !PT ;  /* 0x0000000400077c12 */ /* 0x000fe4000f8e30ff */
[----:B------:R-:W-:-:S02]  /*12e0*/  SHF.R.U32.HI R0, RZ, UR5, R11 ;  /* 0x00000005ff007c19 */ /* 0x000fc4000801160b */
[----:B------:R-:W-:Y:S01]  /*12f0*/  LOP3.LUT R11, R4, UR4, RZ, 0x30, !PT ;  /* 0x00000004040b7c12 */ /* 0x000fe2000f8e30ff */
[--C-:B------:R-:W-:Y:S01]  /*1300*/  IMAD R7, R7, 0x4, R26.reuse ;  /* 0x0000000407077824 */ /* 0x100fe200078e021a */
[----:B------:R-:W-:Y:S02]  /*1310*/  LOP3.LUT R13, R6, UR4, RZ, 0x30, !PT ;  /* 0x00000004060d7c12 */ /* 0x000fe4000f8e30ff */
[----:B------:R-:W-:Y:S01]  /*1320*/  LOP3.LUT R15, R8, UR4, RZ, 0x30, !PT ;  /* 0x00000004080f7c12 */ /* 0x000fe2000f8e30ff */
[--C-:B------:R-:W-:Y:S01]  /*1330*/  IMAD R11, R11, 0x4, R26.reuse ;  /* 0x000000040b0b7824 */ /* 0x100fe200078e021a */
[----:B------:R-:W-:Y:S01]  /*1340*/  ISETP.GE.AND P0, PT, R41, RZ, PT ;  /* 0x000000ff2900720c */ /* 0x000fe20003f06270 */
[--C-:B------:R-:W-:Y:S01]  /*1350*/  IMAD R13, R13, 0x4, R26.reuse ;  /* 0x000000040d0d7824 */ /* 0x100fe200078e021a */
[----:B------:R-:W-:Y:S01]  /*1360*/  ISETP.GE.AND P1, PT, R43, RZ, PT ;  /* 0x000000ff2b00720c */ /* 0x000fe20003f26270 */
[----:B------:R-:W-:Y:S01]  /*1370*/  IMAD R15, R15, 0x4, R26 ;  /* 0x000000040f0f7824 */ /* 0x000fe200078e021a */
[----:B------:R-:W-:Y:S01]  /*1380*/  ISETP.GE.AND P3, PT, R42, RZ, PT ;  /* 0x000000ff2a00720c */ /* 0x000fe20003f66270 */
[----:B------:R0:W-:Y:S01]  /*1390*/  ATOMS.POPC.INC.32 RZ, [R7+URZ] ;  /* 0x0000000007ff7f8c */ /* 0x0001e2000d8000ff */
[----:B------:R-:W-:-:S02]  /*13a0*/  ISETP.GE.AND P2, PT, R44, RZ, PT ;  /* 0x000000ff2c00720c */ /* 0x000fc40003f46270 */
[----:B------:R-:W-:Y:S01]  /*13b0*/  SEL R4, RZ, 0x7fffffff, !P0 ;  /* 0x7fffffffff047807 */ /* 0x000fe20004000000 */
[----:B------:R1:W-:Y:S01]  /*13c0*/  ATOMS.POPC.INC.32 RZ, [R11+URZ] ;  /* 0x000000000bff7f8c */ /* 0x0003e2000d8000ff */
[----:B------:R-:W-:Y:S02]  /*13d0*/  LOP3.LUT R21, R0, UR4, RZ, 0x30, !PT ;  /* 0x0000000400157c12 */ /* 0x000fe4000f8e30ff */
[----:B------:R-:W-:Y:S01]  /*13e0*/  ISETP.GE.AND P4, PT, R46, RZ, PT ;  /* 0x000000ff2e00720c */ /* 0x000fe20003f86270 */
[----:B------:R2:W-:Y:S01]  /*13f0*/  ATOMS.POPC.INC.32 RZ, [R13+URZ] ;  /* 0x000000000dff7f8c */ /* 0x0005e2000d8000ff */
[----:B------:R-:W-:Y:S01]  /*1400*/  SEL R6, RZ, 0x7fffffff, !P1 ;  /* 0x7fffffffff067807 */ /* 0x000fe20004800000 */
[----:B------:R-:W-:Y:S01]  /*1410*/  IMAD R0, R21, 0x4, R26 ;  /* 0x0000000415007824 */ /* 0x000fe200078e021a */
[----:B0-----:R-:W-:Y:S01]  /*1420*/  SEL R7, RZ, 0x7fffffff, !P3 ;  /* 0x7fffffffff077807 */ /* 0x001fe20005800000 */
[----:B------:R0:W-:Y:S01]  /*1430*/  ATOMS.POPC.INC.32 RZ, [R15+URZ] ;  /* 0x000000000fff7f8c */ /* 0x0001e2000d8000ff */
[----:B-1----:R-:W-:Y:S01]  /*1440*/  LOP3.LUT R11, R4, R41, RZ, 0x3c, !PT ;  /* 0x00000029040b7212 */ /* 0x002fe200078e3cff */
[----:B------:R-:W1:Y:S01]  /*1450*/  LDC.64 R20, c[0x0][0x380] ;  /* 0x0000e000ff147b82 */ /* 0x000e620000000a00 */
[----:B------:R-:W-:Y:S01]  /*1460*/  LOP3.LUT R6, R6, R43, RZ, 0x3c, !PT ;  /* 0x0000002b06067212 */ /* 0x000fe200078e3cff */
[----:B------:R3:W-:Y:S01]  /*1470*/  ATOMS.POPC.INC.32 RZ, [R0+URZ] ;  /* 0x0000000000ff7f8c */ /* 0x0007e2000d8000ff */
[----:B--2---:R-:W-:-:S02]  /*1480*/  SEL R13, RZ, 0x7fffffff, !P2 ;  /* 0x7fffffffff0d7807 */ /* 0x004fc40005000000 */
[----:B------:R-:W-:Y:S02]  /*1490*/  LOP3.LUT R4, R7, R42, RZ, 0x3c, !PT ;  /* 0x0000002a07047212 */ /* 0x000fe400078e3cff */
[----:B0-----:R-:W-:Y:S02]  /*14a0*/  SEL R15, RZ, 0x7fffffff, !P4 ;  /* 0x7fffffffff0f7807 */ /* 0x001fe40006000000 */
[----:B------:R-:W-:Y:S02]  /*14b0*/  LOP3.LUT R8, R13, R44, RZ, 0x3c, !PT ;  /* 0x0000002c0d087212 */ /* 0x000fe400078e3cff */
[----:B------:R-:W-:Y:S02]  /*14c0*/  ISETP.NE.AND P5, PT, R11, 0x7fffffff, PT ;  /* 0x7fffffff0b00780c */ /* 0x000fe40003fa5270 */
[----:B------:R-:W-:Y:S02]  /*14d0*/  LOP3.LUT R13, R15, R46, RZ, 0x3c, !PT ;  /* 0x0000002e0f0d7212 */ /* 0x000fe400078e3cff */
[----:B------:R-:W-:-:S02]  /*14e0*/  ISETP.NE.AND P4, PT, R6, 0x7fffffff, PT ;  /* 0x7fffffff0600780c */ /* 0x000fc40003f85270 */
[----:B------:R-:W-:Y:S02]  /*14f0*/  ISETP.NE.AND P3, PT, R4, 0x7fffffff, PT ;  /* 0x7fffffff0400780c */ /* 0x000fe40003f65270 */
[----:B------:R-:W-:Y:S02]  /*1500*/  ISETP.NE.AND P0, PT, R8, 0x7fffffff, PT ;  /* 0x7fffffff0800780c */ /* 0x000fe40003f05270 */
[----:B---3--:R-:W-:Y:S02]  /*1510*/  SEL R0, R11, 0x80000000, P5 ;  /* 0x800000000b007807 */ /* 0x008fe40002800000 */
[----:B------:R-:W-:Y:S02]  /*1520*/  ISETP.NE.AND P5, PT, R13, 0x7fffffff, PT ;  /* 0x7fffffff0d00780c */ /* 0x000fe40003fa5270 */
[----:B------:R-:W-:Y:S02]  /*1530*/  SEL R7, R6, 0x80000000, P4 ;  /* 0x8000000006077807 */ /* 0x000fe40002000000 */
[----:B------:R-:W-:-:S02]  /*1540*/  SEL R6, R4, 0x80000000, P3 ;  /* 0x8000000004067807 */ /* 0x000fc40001800000 */
[----:B------:R-:W-:Y:S02]  /*1550*/  SEL R15, R8, 0x80000000, P0 ;  /* 0x80000000080f7807 */ /* 0x000fe40000000000 */
[----:B------:R-:W-:Y:S02]  /*1560*/  SEL R51, R13, 0x80000000, P5 ;  /* 0x800000000d337807 */ /* 0x000fe40002800000 */
[----:B------:R-:W-:Y:S02]  /*1570*/  SHF.R.U32.HI R0, RZ, UR5, R0 ;  /* 0x00000005ff007c19 */ /* 0x000fe40008011600 */
[----:B------:R-:W-:Y:S02]  /*1580*/  SHF.R.U32.HI R6, RZ, UR5, R6 ;  /* 0x00000005ff067c19 */ /* 0x000fe40008011606 */
[----:B------:R-:W-:Y:S02]  /*1590*/  SHF.R.U32.HI R8, RZ, UR5, R7 ;  /* 0x00000005ff087c19 */ /* 0x000fe40008011607 */
[----:B------:R-:W-:-:S02]  /*15a0*/  SHF.R.U32.HI R50, RZ, UR5, R15 ;  /* 0x00000005ff327c19 */ /* 0x000fc4000801160f */
[----:B------:R-:W-:Y:S02]  /*15b0*/  SHF.R.U32.HI R54, RZ, UR5, R51 ;  /* 0x00000005ff367c19 */ /* 0x000fe40008011633 */
[----:B------:R-:W-:Y:S01]  /*15c0*/  LOP3.LUT R7, R0, UR4, RZ, 0x30, !PT ;  /* 0x0000000400077c12 */ /* 0x000fe2000f8e30ff */
[----:B------:R-:W-:Y:S01]  /*15d0*/  IMAD.MOV.U32 R0, RZ, RZ, RZ ;  /* 0x000000ffff007224 */ /* 0x000fe200078e00ff */
[----:B------:R-:W-:Y:S02]  /*15e0*/  LOP3.LUT R15, R6, UR4, RZ, 0x30, !PT ;  /* 0x00000004060f7c12 */ /* 0x000fe4000f8e30ff */
[----:B------:R-:W-:Y:S01]  /*15f0*/  LOP3.LUT R51, R8, UR4, RZ, 0x30, !PT ;  /* 0x0000000408337c12 */ /* 0x000fe2000f8e30ff */
[--C-:B------:R-:W-:Y:S01]  /*1600*/  IMAD R7, R7, 0x4, R26.reuse ;  /* 0x0000000407077824 */ /* 0x100fe200078e021a */
[----:B------:R-:W-:Y:S01]  /*1610*/  ISETP.GT.U32.AND P6, PT, R3, 0xff, PT ;  /* 0x000000ff0300780c */ /* 0x000fe20003fc4070 */
[--C-:B------:R-:W-:Y:S01]  /*1620*/  IMAD R15, R15, 0x4, R26.reuse ;  /* 0x000000040f0f7824 */ /* 0x100fe200078e021a */
[----:B------:R-:W-:Y:S01]  /*1630*/  LOP3.LUT R53, R50, UR4, RZ, 0x30, !PT ;  /* 0x0000000432357c12 */ /* 0x000fe2000f8e30ff */
[--C-:B------:R-:W-:Y:S01]  /*1640*/  IMAD R51, R51, 0x4, R26.reuse ;  /* 0x0000000433337824 */ /* 0x100fe200078e021a */
[----:B------:R-:W-:Y:S01]  /*1650*/  LOP3.LUT R55, R54, UR4, RZ, 0x30, !PT ;  /* 0x0000000436377c12 */ /* 0x000fe2000f8e30ff */
[----:B------:R0:W-:Y:S01]  /*1660*/  ATOMS.POPC.INC.32 RZ, [R7+URZ] ;  /* 0x0000000007ff7f8c */ /* 0x0001e2000d8000ff */
[----:B------:R-:W-:Y:S01]  /*1670*/  P2R R52, PR, RZ, 0x40 ;  /* 0x00000040ff347803 */ /* 0x000fe20000000000 */
[----:B------:R-:W-:-:S02]  /*1680*/  IMAD R53, R53, 0x4, R26 ;  /* 0x0000000435357824 */ /* 0x000fc400078e021a */
[----:B------:R-:W-:Y:S01]  /*1690*/  IMAD R55, R55, 0x4, R26 ;  /* 0x0000000437377824 */ /* 0x000fe200078e021a */
[----:B------:R0:W-:Y:S01]  /*16a0*/  ATOMS.POPC.INC.32 RZ, [R15+URZ] ;  /* 0x000000000fff7f8c */ /* 0x0001e2000d8000ff */
[----:B------:R-:W-:-:S03]  /*16b0*/  IMAD R50, R3, 0x4, R9 ;  /* 0x0000000403327824 */ /* 0x000fc600078e0209 */
[----:B------:R0:W-:Y:S04]  /*16c0*/  ATOMS.POPC.INC.32 RZ, [R51+URZ] ;  /* 0x0000000033ff7f8c */ /* 0x0001e8000d8000ff */
[----:B------:R0:W-:Y:S04]  /*16d0*/  ATOMS.POPC.INC.32 RZ, [R53+URZ] ;  /* 0x0000000035ff7f8c */ /* 0x0001e8000d8000ff */
[----:B------:R0:W-:Y:S01]  /*16e0*/  ATOMS.POPC.INC.32 RZ, [R55+URZ] ;  /* 0x0000000037ff7f8c */ /* 0x0001e2000d8000ff */
[----:B------:R-:W-:Y:S06]  /*16f0*/  BAR.SYNC.DEFER_BLOCKING 0x0 ;  /* 0x0000000000007b1d */ /* 0x000fec0000010000 */
[----:B-1----:R-:W-:Y:S05]  /*1700*/  @P6 BRA `(.L_x_160) ;  /* 0x00000000008c6947 */ /* 0x002fea0003800000 */
[----:B0-----:R-:W-:Y:S04]  /*1710*/  LDS R7, [R50] ;  /* 0x0000000032077984 */ /* 0x001fe80000000800 */
[----:B------:R-:W0:Y:S04]  /*1720*/  LDS R0, [R50+0x400] ;  /* 0x0004000032007984 */ /* 0x000e280000000800 */
[----:B------:R-:W1:Y:S04]  /*1730*/  LDS R6, [R50+0x800] ;  /* 0x0008000032067984 */ /* 0x000e680000000800 */
[----:B------:R-:W2:Y:S04]  /*1740*/  LDS R8, [R50+0xc00] ;  /* 0x000c000032087984 */ /* 0x000ea80000000800 */
[----:B------:R-:W3:Y:S04]  /*1750*/  LDS R54, [R50+0x1000] ;  /* 0x0010000032367984 */ /* 0x000ee80000000800 */
[----:B------:R-:W4:Y:S04]  /*1760*/  LDS R56, [R50+0x1400] ;  /* 0x0014000032387984 */ /* 0x000f280000000800 */
[----:B------:R-:W5:Y:S04]  /*1770*/  LDS R58, [R50+0x1800] ;  /* 0x00180000323a7984 */ /* 0x000f680000000800 */
[----:B------:R-:W5:Y:S04]  /*1780*/  LDS R60, [R50+0x1c00] ;  /* 0x001c0000323c7984 */ /* 0x000f680000000800 */
[----:B------:R-:W5:Y:S04]  /*1790*/  LDS R62, [R50+0x2000] ;  /* 0x00200000323e7984 */ /* 0x000f680000000800 */
[----:B------:R-:W5:Y:S04]  /*17a0*/  LDS R64, [R50+0x2400] ;  /* 0x0024000032407984 */ /* 0x000f680000000800 */
[----:B------:R-:W5:Y:S01]  /*17b0*/  LDS R66, [R50+0x2800] ;  /* 0x0028000032427984 */ /* 0x000f620000000800 */
[----:B0-----:R-:W-:-:S03]  /*17c0*/  IMAD.IADD R15, R7, 0x1, R0 ;  /* 0x00000001070f7824 */ /* 0x001fc600078e0200 */
[----:B------:R-:W-:Y:S01]  /*17d0*/  STS [R50+0x400], R7 ;  /* 0x0004000732007388 */ /* 0x000fe20000000800 */
[----:B-1----:R-:W-:-:S03]  /*17e0*/  IMAD.IADD R51, R15, 0x1, R6 ;  /* 0x000000010f337824 */ /* 0x002fc600078e0206 */
[----:B------:R-:W0:Y:S01]  /*17f0*/  LDS R0, [R50+0x2c00] ;  /* 0x002c000032007984 */ /* 0x000e220000000800 */
[----:B--2---:R-:W-:-:S03]  /*1800*/  IMAD.IADD R53, R51, 0x1, R8 ;  /* 0x0000000133357824 */ /* 0x004fc600078e0208 */
[----:B------:R1:W-:Y:S01]  /*1810*/  STS [R50+0x800], R15 ;  /* 0x0008000f32007388 */ /* 0x0003e20000000800 */
[----:B---3--:R-:W-:-:S03]  /*1820*/  IMAD.IADD R55, R53, 0x1, R54 ;  /* 0x0000000135377824 */ /* 0x008fc600078e0236 */
[----:B------:R1:W-:Y:S01]  /*1830*/  STS [R50+0xc00], R51 ;  /* 0x000c003332007388 */ /* 0x0003e20000000800 */
[----:B----4-:R-:W-:-:S03]  /*1840*/  IMAD.IADD R57, R55, 0x1, R56 ;  /* 0x0000000137397824 */ /* 0x010fc600078e0238 */
[----:B------:R1:W-:Y:S01]  /*1850*/  STS [R50+0x1000], R53 ;  /* 0x0010003532007388 */ /* 0x0003e20000000800 */
[----:B-----5:R-:W-:-:S03]  /*1860*/  IMAD.IADD R59, R57, 0x1, R58 ;  /* 0x00000001393b7824 */ /* 0x020fc600078e023a */
[----:B------:R1:W-:Y:S01]  /*1870*/  STS [R50+0x1400], R55 ;  /* 0x0014003732007388 */ /* 0x0003e20000000800 */
[----:B------:R-:W-:-:S03]  /*1880*/  IMAD.IADD R61, R59, 0x1, R60 ;  /* 0x000000013b3d7824 */ /* 0x000fc600078e023c */
[----:B------:R1:W-:Y:S01]  /*1890*/  STS [R50+0x1800], R57 ;  /* 0x0018003932007388 */ /* 0x0003e20000000800 */
[----:B------:R-:W-:-:S03]  /*18a0*/  IMAD.IADD R63, R61, 0x1, R62 ;  /* 0x000000013d3f7824 */ /* 0x000fc600078e023e */
[----:B------:R1:W-:Y:S01]  /*18b0*/  STS [R50+0x1c00], R59 ;  /* 0x001c003b32007388 */ /* 0x0003e20000000800 */
[----:B------:R-:W-:-:S03]  /*18c0*/  IMAD.IADD R65, R63, 0x1, R64 ;  /* 0x000000013f417824 */ /* 0x000fc600078e0240 */
[----:B------:R1:W-:Y:S01]  /*18d0*/  STS [R50+0x2000], R61 ;  /* 0x0020003d32007388 */ /* 0x0003e20000000800 */
[----:B------:R-:W-:-:S03]  /*18e0*/  IMAD.IADD R67, R65, 0x1, R66 ;  /* 0x0000000141437824 */ /* 0x000fc600078e0242 */
[----:B------:R1:W-:Y:S04]  /*18f0*/  STS [R50+0x2400], R63 ;  /* 0x0024003f32007388 */ /* 0x0003e80000000800 */
[----:B------:R1:W-:Y:S04]  /*1900*/  STS [R50+0x2800], R65 ;  /* 0x0028004132007388 */ /* 0x0003e80000000800 */
[----:B------:R1:W-:Y:S01]  /*1910*/  STS [R50], RZ ;  /* 0x000000ff32007388 */ /* 0x0003e20000000800 */
[----:B0-----:R-:W-:-:S03]  /*1920*/  IMAD.IADD R0, R67, 0x1, R0 ;  /* 0x0000000143007824 */ /* 0x001fc600078e0200 */
[----:B------:R1:W-:Y:S04]  /*1930*/  STS [R50+0x2c00], R67 ;  /* 0x002c004332007388 */ /* 0x0003e80000000800 */
.L_x_160:
[----:B------:R-:W-:Y:S05]  /*1940*/  BSYNC.RECONVERGENT B0 ;  /* 0x0000000000007941 */ /* 0x000fea0003800200 */
.L_x_159:
[C---:B------:R-:W-:Y:S01]  /*1950*/  ISETP.NE.AND P0, PT, R0.reuse, 0x1980, PT ;  /* 0x000019800000780c */ /* 0x040fe20003f05270 */
[----:B0-----:R-:W-:Y:S01]  /*1960*/  IMAD R7, R45, 0x100, R3 ;  /* 0x000001002d077824 */ /* 0x001fe200078e0203 */
[----:B-1----:R-:W-:Y:S02]  /*1970*/  @!P6 LOP3.LUT R51, R0, 0x40000000, RZ, 0xfc, !PT ;  /* 0x400000000033e812 */ /* 0x002fe400078efcff */
[----:B------:R-:W-:Y:S01]  /*1980*/  ISETP.LT.U32.AND P0, PT, R3, 0x100, !P0 ;  /* 0x000001000300780c */ /* 0x000fe20004701070 */
[----:B------:R-:W-:Y:S01]  /*1990*/  IMAD.WIDE R20, R7, 0x4, R20 ;  /* 0x0000000407147825 */ /* 0x000fe200078e0214 */
[----:B------:R-:W-:Y:S02]  /*19a0*/  LOP3.LUT R7, R3, 0x3e0, RZ, 0xc0, !PT ;  /* 0x000003e003077812 */ /* 0x000fe400078ec0ff */
[----:B------:R-:W-:Y:S02]  /*19b0*/  SEL R15, RZ, 0x7fffffff, !P2 ;  /* 0x7fffffffff0f7807 */ /* 0x000fe40005000000 */
[----:B------:R0:W-:Y:S01]  /*19c0*/  @!P6 STG.E.STRONG.SYS desc[UR6][R20.64], R51 ;  /* 0x000000331400e986 */ /* 0x0001e2000c115906 */
[----:B------:R-:W-:Y:S01]  /*19d0*/  IMAD R7, R7, 0x11, RZ ;  /* 0x0000001107077824 */ /* 0x000fe200078e02ff */
[----:B------:R-:W-:-:S02]  /*19e0*/  SEL R8, RZ, 0x7fffffff, !P1 ;  /* 0x7fffffffff087807 */ /* 0x000fc40004800000 */
[----:B------:R-:W-:Y:S02]  /*19f0*/  LOP3.LUT R6, R15, R44, RZ, 0x3c, !PT ;  /* 0x0000002c0f067212 */ /* 0x000fe400078e3cff */
[----:B------:R-:W-:Y:S02]  /*1a00*/  LOP3.LUT R15, R8, R43, RZ, 0x3c, !PT ;  /* 0x0000002b080f7212 */ /* 0x000fe400078e3cff */
[----:B------:R-:W-:Y:S01]  /*1a10*/  LOP3.LUT R8, R7, 0x1f, R3, 0xf8, !PT ;  /* 0x0000001f07087812 */ /* 0x000fe200078ef803 */
[----:B------:R-:W-:Y:S06]  /*1a20*/  BAR.RED.OR.DEFER_BLOCKING 0x0, P0 ;  /* 0x0000000000007b1d */ /* 0x000fec0000014800 */
[----:B------:R-:W1:Y:S02]  /*1a30*/  B2R.RESULT RZ, P0 ;  /* 0x0000000000ff731c */ /* 0x000e640000004000 */
[----:B01----:R-:W-:Y:S05]  /*1a40*/  @!P0 BRA `(.L_x_161) ;  /* 0x0000001000bc8947 */ /* 0x003fea0003800000 */
[----:B------:R-:W0:Y:S01]  /*1a50*/  LDCU.64 UR8, c[0x0][0x3b8] ;  /* 0x00007700ff0877ac */ /* 0x000e220008000a00 */
[----:B------:R-:W-:Y:S01]  /*1a60*/  IADD3 R4, P0, PT, R5, R8, RZ ;  /* 0x0000000805047210 */ /* 0x000fe20007f1e0ff */
[----:B------:R-:W-:Y:S01]  /*1a70*/  BSSY B1, `(.L_x_162) ;  /* 0x0000033000017945 */ /* 0x000fe20003800000 */
[----:B------:R-:W-:-:S03]  /*1a80*/  IMAD R15, R3, 0x8, R9 ;  /* 0x00000008030f7824 */ /* 0x000fc600078e0209 */
[----:B------:R-:W-:Y:S01]  /*1a90*/  IMAD.X R7, RZ, RZ, R48, P0 ;  /* 0x000000ffff077224 */ /* 0x000fe200000e0630 */
[----:B0-----:R-:W-:-:S04]  /*1aa0*/  LEA R6, P0, R4, UR8, 0x2 ;  /* 0x0000000804067c11 */ /* 0x001fc8000f8010ff */
[----:B------:R-:W-:Y:S01]  /*1ab0*/  LEA.HI.X R7, R4, UR9, R7, 0x2, P0 ;  /* 0x0000000904077c11 */ /* 0x000fe200080f1407 */
[----:B------:R-:W-:Y:S08]  /*1ac0*/  @P6 BRA `(.L_x_163) ;  /* 0x0000000000b46947 */ /* 0x000ff00003800000 */
[----:B------:R-:W0:Y:S02]  /*1ad0*/  LDCU.64 UR8, c[0x0][0x398] ;  /* 0x00007300ff0877ac */ /* 0x000e240008000a00 */
[----:B0-----:R-:W-:-:S04]  /*1ae0*/  LEA R12, P0, R3, UR8, 0x3 ;  /* 0x00000008030c7c11 */ /* 0x001fc8000f8018ff */
[----:B------:R-:W-:-:S05]  /*1af0*/  LEA.HI.X R13, R3, UR9, RZ, 0x3, P0 ;  /* 0x00000009030d7c11 */ /* 0x000fca00080f1cff */
[----:B------:R-:W2:Y:S01]  /*1b00*/  LDG.E.64 R10, desc[UR6][R12.64] ;  /* 0x000000060c0a7981 */ /* 0x000ea2000c1e1b00 */
[----:B------:R-:W-:-:S04]  /*1b10*/  ISETP.GT.U32.AND P0, PT, R3, R49, PT ;  /* 0x000000310300720c */ /* 0x000fc80003f04070 */
[----:B------:R-:W-:-:S04]  /*1b20*/  SEL R17, RZ, 0x1980, !P0 ;  /* 0x00001980ff117807 */ /* 0x000fc80004000000 */
[----:B--2---:R-:W-:Y:S01]  /*1b30*/  IADD3 R10, P0, PT, R10, -R17, RZ ;  /* 0x800000110a0a7210 */ /* 0x004fe20007f1e0ff */
[----:B------:R-:W-:-:S03]  /*1b40*/  IMAD.MOV.U32 R17, RZ, RZ, R0 ;  /* 0x000000ffff117224 */ /* 0x000fc600078e0000 */
[----:B------:R-:W-:Y:S02]  /*1b50*/  IADD3.X R11, PT, PT, R11, -0x1, RZ, P0, !PT ;  /* 0xffffffff0b0b7810 */ /* 0x000fe400007fe4ff */
[----:B------:R-:W-:-:S03]  /*1b60*/  ISETP.GE.AND P0, PT, R45, 0x1, PT ;  /* 0x000000012d00780c */ /* 0x000fc60003f06270 */
[----:B------:R0:W-:Y:S10]  /*1b70*/  STS.64 [R15+0x6600], R10 ;  /* 0x0066000a0f007388 */ /* 0x0001f40000000a00 */
[----:B------:R-:W-:Y:S05]  /*1b80*/  @!P0 BRA `(.L_x_164) ;  /* 0x00000000006c8947 */ /* 0x000fea0003800000 */
[----:B------:R-:W-:Y:S01]  /*1b90*/  BSSY B0, `(.L_x_165) ;  /* 0x0000019000007945 */ /* 0x000fe20003800000 */
[----:B------:R-:W-:Y:S02]  /*1ba0*/  IMAD.MOV.U32 R4, RZ, RZ, -0x1 ;  /* 0xffffffffff047424 */ /* 0x000fe400078e00ff */
[----:B------:R-:W-:Y:S02]  /*1bb0*/  IMAD.MOV.U32 R12, RZ, RZ, R45 ;  /* 0x000000ffff0c7224 */ /* 0x000fe400078e002d */
[----:B------:R-:W-:-:S07]  /*1bc0*/  IMAD.MOV.U32 R17, RZ, RZ, R0 ;  /* 0x000000ffff117224 */ /* 0x000fce00078e0000 */
.L_x_169:
[----:B0-----:R-:W0:Y:S01]  /*1bd0*/  LDC.64 R10, c[0x0][0x380] ;  /* 0x0000e000ff0a7b82 */ /* 0x001e220000000a00 */
[----:B------:R-:W-:Y:S01]  /*1be0*/  VIADD R19, R12, 0xffffffff ;  /* 0xffffffff0c137836 */ /* 0x000fe20000000000 */
[----:B------:R-:W-:Y:S03]  /*1bf0*/  BSSY B2, `(.L_x_166) ;  /* 0x0000008000027945 */ /* 0x000fe60003800000 */
[----:B------:R-:W-:-:S04]  /*1c00*/  IMAD R13, R19, 0x100, R3 ;  /* 0x00000100130d7824 */ /* 0x000fc800078e0203 */
[----:B0-----:R-:W-:-:S07]  /*1c10*/  IMAD.WIDE R10, R13, 0x4, R10 ;  /* 0x000000040d0a7825 */ /* 0x001fce00078e020a */
.L_x_167:
[----:B------:R-:W-:Y:S05]  /*1c20*/  YIELD ;  /* 0x0000000000007946 */ /* 0x000fea0003800000 */
[----:B------:R0:W-:Y:S06]  /*1c30*/  MEMBAR.SC.CTA ;  /* 0x0000000000007992 */ /* 0x0001ec0000000000 */
[----:B0-----:R-:W2:Y:S02]  /*1c40*/  LDG.E.STRONG.SYS R13, desc[UR6][R10.64] ;  /* 0x000000060a0d7981 */ /* 0x001ea4000c1f5900 */
[----:B--2---:R-:W-:-:S13]  /*1c50*/  ISETP.NE.AND P0, PT, R13, RZ, PT ;  /* 0x000000ff0d00720c */ /* 0x004fda0003f05270 */
[----:B------:R-:W-:Y:S05]  /*1c60*/  @!P0 BRA `(.L_x_167) ;  /* 0xfffffffc00ec8947 */ /* 0x000fea000383ffff */
[----:B------:R-:W-:Y:S05]  /*1c70*/  BSYNC B2 ;  /* 0x0000000000027941 */ /* 0x000fea0003800000 */
.L_x_166:
[----:B------:R-:W-:Y:S01]  /*1c80*/  BSSY.RECONVERGENT B2, `(.L_x_168) ;  /* 0x0000006000027945 */ /* 0x000fe20003800200 */
[C---:B------:R-:W-:Y:S02]  /*1c90*/  ISETP.GT.AND P0, PT, R13.reuse, -0x1, PT ;  /* 0xffffffff0d00780c */ /* 0x040fe40003f04270 */
[----:B------:R-:W-:Y:S01]  /*1ca0*/  LOP3.LUT R10, R13, 0x3fffffff, RZ, 0xc0, !PT ;  /* 0x3fffffff0d0a7812 */ /* 0x000fe200078ec0ff */
[----:B------:R-:W-:Y:S05]  /*1cb0*/  WARPSYNC.EXCLUSIVE R4 ;  /* 0x0000000004007348 */ /* 0x000fea0003a00000 */
[----:B------:R-:W-:-:S05]  /*1cc0*/  IMAD.IADD R17, R10, 0x1, R17 ;  /* 0x000000010a117824 */ /* 0x000fca00078e0211 */
[----:B------:R-:W-:-:S07]  /*1cd0*/  VOTE.ANY R4, PT, P0 ;  /* 0x0000000000047806 */ /* 0x000fce00000e0100 */
[----:B------:R-:W-:Y:S05]  /*1ce0*/  BSYNC.RECONVERGENT B2 ;  /* 0x0000000000027941 */ /* 0x000fea0003800200 */
.L_x_168:
[----:B------:R-:W-:Y:S01]  /*1cf0*/  ISETP.GT.U32.AND P1, PT, R12, 0x1, PT ;  /* 0x000000010c00780c */ /* 0x000fe20003f24070 */
[----:B------:R-:W-:-:S12]  /*1d00*/  IMAD.MOV.U32 R12, RZ, RZ, R19 ;  /* 0x000000ffff0c7224 */ /* 0x000fd800078e0013 */
[----:B------:R-:W-:Y:S05]  /*1d10*/  @P0 BRA P1, `(.L_x_169) ;  /* 0xfffffffc00ac0947 */ /* 0x000fea000083ffff */
[----:B------:R-:W-:Y:S05]  /*1d20*/  BSYNC B0 ;  /* 0x0000000000007941 */ /* 0x000fea0003800000 */
.L_x_165:
[----:B------:R1:W2:Y:S02]  /*1d30*/  LDS.64 R10, [R15+0x6600] ;  /* 0x006600000f0a7984 */ /* 0x0002a40000000a00 */
.L_x_164:
[C---:B------:R-:W-:Y:S01]  /*1d40*/  IMAD.IADD R19, R17.reuse, 0x1, -R0 ;  /* 0x0000000111137824 */ /* 0x040fe200078e0a00 */
[----:B------:R-:W-:-:S04]  /*1d50*/  LOP3.LUT R13, R17, 0x80000000, RZ, 0xfc, !PT ;  /* 0x80000000110d7812 */ /* 0x000fc800078efcff */
[C---:B0-2---:R-:W-:Y:S01]  /*1d60*/  IADD3 R10, P0, PT, R19.reuse, R10, RZ ;  /* 0x0000000a130a7210 */ /* 0x045fe20007f1e0ff */
[----:B------:R0:W-:Y:S03]  /*1d70*/  STG.E.STRONG.SYS desc[UR6][R20.64], R13 ;  /* 0x0000000d14007986 */ /* 0x0001e6000c115906 */
[----:B------:R-:W-:-:S05]  /*1d80*/  LEA.HI.X.SX32 R11, R19, R11, 0x1, P0 ;  /* 0x0000000b130b7211 */ /* 0x000fca00000f0eff */
[----:B------:R0:W-:Y:S04]  /*1d90*/  STS.64 [R15+0x6600], R10 ;  /* 0x0066000a0f007388 */ /* 0x0001e80000000a00 */
.L_x_163:
[----:B------:R-:W-:Y:S05]  /*1da0*/  BSYNC B1 ;  /* 0x0000000000017941 */ /* 0x000fea0003800000 */
.L_x_162:
[----:B------:R-:W2:Y:S01]  /*1db0*/  LDC R4, c[0x0][0x3c0] ;  /* 0x0000f000ff047b82 */ /* 0x000ea20000000800 */
[----:B------:R-:W-:-:S07]  /*1dc0*/  IMAD R9, R49, 0x8, R9 ;  /* 0x0000000831097824 */ /* 0x000fce00078e0209 */
[----:B0-----:R-:W0:Y:S01]  /*1dd0*/  LDC.64 R10, c[0x0][0x390] ;  /* 0x0000e400ff0a7b82 */ /* 0x001e220000000a00 */
[----:B--2---:R-:W-:Y:S02]  /*1de0*/  ISETP.GE.AND P0, PT, R47, R4, PT ;  /* 0x000000042f00720c */ /* 0x004fe40003f06270 */
[----:B0-----:R-:W-:-:S04]  /*1df0*/  ISETP.EQ.U32.AND P1, PT, R10, RZ, PT ;  /* 0x000000ff0a00720c */ /* 0x001fc80003f22070 */
[----:B------:R-:W-:-:S04]  /*1e00*/  ISETP.EQ.OR.EX P0, PT, R11, RZ, !P0, P1 ;  /* 0x000000ff0b00720c */ /* 0x000fc80004702710 */
[----:B------:R-:W-:-:S13]  /*1e10*/  ISETP.GT.U32.OR P0, PT, R3, 0xff, P0 ;  /* 0x000000ff0300780c */ /* 0x000fda0000704470 */
[----:B------:R-:W-:Y:S05]  /*1e20*/  @P0 BRA `(.L_x_170) ;  /* 0x0000000000240947 */ /* 0x000fea0003800000 */
[----:B------:R-:W0:Y:S01]  /*1e30*/  LDS.64 R12, [R15+0x6600] ;  /* 0x006600000f0c7984 */ /* 0x000e220000000a00 */
[C---:B------:R-:W-:Y:S02]  /*1e40*/  ISETP.GT.U32.AND P0, PT, R3.reuse, R49, PT ;  /* 0x000000310300720c */ /* 0x040fe40003f04070 */
[C---:B------:R-:W-:Y:S02]  /*1e50*/  LEA R10, P2, R3.reuse, R10, 0x3 ;  /* 0x0000000a030a7211 */ /* 0x040fe400078418ff */
[----:B------:R-:W-:Y:S02]  /*1e60*/  SEL R19, RZ, 0x1980, !P0 ;  /* 0x00001980ff137807 */ /* 0x000fe40004000000 */
[--C-:B------:R-:W-:Y:S02]  /*1e70*/  SHF.R.S32.HI R17, RZ, 0x1f, R0.reuse ;  /* 0x0000001fff117819 */ /* 0x100fe40000011400 */
[----:B------:R-:W-:Y:S02]  /*1e80*/  LEA.HI.X R11, R3, R11, RZ, 0x3, P2 ;  /* 0x0000000b030b7211 */ /* 0x000fe400010f1cff */
[----:B0-----:R-:W-:-:S04]  /*1e90*/  IADD3 R2, P0, P1, R12, R19, R0 ;  /* 0x000000130c027210 */ /* 0x001fc8000791e000 */
[----:B------:R-:W-:-:S05]  /*1ea0*/  IADD3.X R3, PT, PT, R13, RZ, R17, P0, P1 ;  /* 0x000000ff0d037210 */ /* 0x000fca00007e2411 */
[----:B------:R0:W-:Y:S04]  /*1eb0*/  STG.E.64 desc[UR6][R10.64], R2 ;  /* 0x000000020a007986 */ /* 0x0001e8000c101b06 */
.L_x_170:
[----:B------:R-:W-:Y:S05]  /*1ec0*/  WARPSYNC.ALL ;  /* 0x0000000000007948 */ /* 0x000fea0003800000 */
[----:B------:R-:W-:Y:S01]  /*1ed0*/  BAR.SYNC.DEFER_BLOCKING 0x0 ;  /* 0x0000000000007b1d */ /* 0x000fe20000010000 */
[----:B------:R-:W-:-:S05]  /*1ee0*/  ISETP.GT.AND P0, PT, R47, R4, PT ;  /* 0x000000042f00720c */ /* 0x000fca0003f04270 */
[----:B0-----:R0:W2:Y:S08]  /*1ef0*/  LDS.64 R2, [R9+0x6600] ;  /* 0x0066000009027984 */ /* 0x0010b00000000a00 */
[----:B0-----:R-:W-:Y:S05]  /*1f00*/  @P0 BRA `(.L_x_171) ;  /* 0x00000000005c0947 */ /* 0x001fea0003800000 */
[----:B------:R-:W0:Y:S01]  /*1f10*/  LDCU.64 UR4, c[0x0][0x3a0] ;  /* 0x00007400ff0477ac */ /* 0x000e220008000a00 */
[----:B--2---:R-:W-:-:S05]  /*1f20*/  IADD3 R0, P1, PT, R8, R2, RZ ;  /* 0x0000000208007210 */ /* 0x004fca0007f3e0ff */
[----:B------:R-:W-:Y:S01]  /*1f30*/  IMAD.X R9, RZ, RZ, R3, P1 ;  /* 0x000000ffff097224 */ /* 0x000fe200008e0603 */
[----:B0-----:R-:W-:-:S04]  /*1f40*/  LEA R2, P1, R0, UR4, 0x2 ;  /* 0x0000000400027c11 */ /* 0x001fc8000f8210ff */
[----:B------:R-:W-:-:S05]  /*1f50*/  LEA.HI.X R3, R0, UR5, R9, 0x2, P1 ;  /* 0x0000000500037c11 */ /* 0x000fca00088f1409 */
[----:B------:R2:W-:Y:S04]  /*1f60*/  STG.E desc[UR6][R2.64], R28 ;  /* 0x0000001c02007986 */ /* 0x0005e8000c101906 */
        /* <DEDUP_REMOVED lines=15> */
[----:B------:R2:W-:Y:S01]  /*2060*/  STG.E desc[UR6][R2.64+0x800], R46 ;  /* 0x0008002e02007986 */ /* 0x0005e2000c101906 */
[----:B------:R-:W-:Y:S05]  /*2070*/  BRA `(.L_x_172) ;  /* 0x0000000000e07947 */ /* 0x000fea0003800000 */
.L_x_171:
[----:B------:R-:W0:Y:S01]  /*2080*/  LDCU.64 UR4, c[0x0][0x3a0] ;  /* 0x00007400ff0477ac */ /* 0x000e220008000a00 */
[----:B------:R-:W-:Y:S01]  /*2090*/  IMAD R11, R45, -0x1980, R4 ;  /* 0xffffe6802d0b7824 */ /* 0x000fe200078e0204 */
[C---:B--2---:R-:W-:Y:S01]  /*20a0*/  IADD3 R0, P1, PT, R8.reuse, R2, RZ ;  /* 0x0000000208007210 */ /* 0x044fe20007f3e0ff */
[C---:B------:R-:W-:Y:S02]  /*20b0*/  VIADD R10, R8.reuse, 0x40 ;  /* 0x00000040080a7836 */ /* 0x040fe40000000000 */
[C---:B------:R-:W-:Y:S01]  /*20c0*/  VIADD R2, R8.reuse, 0x20 ;  /* 0x0000002008027836 */ /* 0x040fe20000000000 */
[-C--:B------:R-:W-:Y:S01]  /*20d0*/  ISETP.GE.AND P5, PT, R8, R11.reuse, PT ;  /* 0x0000000b0800720c */ /* 0x080fe20003fa6270 */
[----:B------:R-:W-:Y:S01]  /*20e0*/  IMAD.X R9, RZ, RZ, R3, P1 ;  /* 0x000000ffff097224 */ /* 0x000fe200008e0603 */
[-C--:B------:R-:W-:Y:S01]  /*20f0*/  ISETP.GE.AND P3, PT, R10, R11.reuse, PT ;  /* 0x0000000b0a00720c */ /* 0x080fe20003f66270 */
[----:B------:R-:W-:Y:S01]  /*2100*/  VIADD R10, R8, 0x60 ;  /* 0x00000060080a7836 */ /* 0x000fe20000000000 */
[----:B------:R-:W-:Y:S01]  /*2110*/  ISETP.GE.AND P4, PT, R2, R11, PT ;  /* 0x0000000b0200720c */ /* 0x000fe20003f86270 */
[----:B------:R-:W-:-:S02]  /*2120*/  VIADD R12, R8, 0x80 ;  /* 0x00000080080c7836 */ /* 0x000fc40000000000 */
[----:B------:R-:W-:Y:S01]  /*2130*/  VIADD R14, R8, 0xa0 ;  /* 0x000000a0080e7836 */ /* 0x000fe20000000000 */
[-C--:B------:R-:W-:Y:S01]  /*2140*/  ISETP.GE.AND P2, PT, R10, R11.reuse, PT ;  /* 0x0000000b0a00720c */ /* 0x080fe20003f46270 */
[----:B------:R-:W-:Y:S01]  /*2150*/  VIADD R10, R8, 0xc0 ;  /* 0x000000c0080a7836 */ /* 0x000fe20000000000 */
[----:B0-----:R-:W-:Y:S02]  /*2160*/  LEA R2, P1, R0, UR4, 0x2 ;  /* 0x0000000400027c11 */ /* 0x001fe4000f8210ff */
[-C--:B------:R-:W-:Y:S02]  /*2170*/  ISETP.GE.AND P6, PT, R14, R11.reuse, PT ;  /* 0x0000000b0e00720c */ /* 0x080fe40003fc6270 */
[----:B------:R-:W-:Y:S02]  /*2180*/  LEA.HI.X R3, R0, UR5, R9, 0x2, P1 ;  /* 0x0000000500037c11 */ /* 0x000fe400088f1409 */
[----:B------:R-:W-:Y:S01]  /*2190*/  ISETP.GE.AND P1, PT, R12, R11, PT ;  /* 0x0000000b0c00720c */ /* 0x000fe20003f26270 */
[----:B------:R-:W-:-:S02]  /*21a0*/  VIADD R12, R8, 0xe0 ;  /* 0x000000e0080c7836 */ /* 0x000fc40000000000 */
[----:B------:R0:W-:Y:S01]  /*21b0*/  @!P5 STG.E desc[UR6][R2.64], R28 ;  /* 0x0000001c0200d986 */ /* 0x0001e2000c101906 */
[-C--:B------:R-:W-:Y:S01]  /*21c0*/  ISETP.GE.AND P5, PT, R10, R11.reuse, PT ;  /* 0x0000000b0a00720c */ /* 0x080fe20003fa6270 */
[----:B------:R-:W-:Y:S02]  /*21d0*/  VIADD R10, R8, 0x100 ;  /* 0x00000100080a7836 */ /* 0x000fe40000000000 */
[----:B------:R0:W-:Y:S01]  /*21e0*/  @!P4 STG.E desc[UR6][R2.64+0x80], R30 ;  /* 0x0000801e0200c986 */ /* 0x0001e2000c101906 */
[-C--:B------:R-:W-:Y:S01]  /*21f0*/  ISETP.GE.AND P4, PT, R12, R11.reuse, PT ;  /* 0x0000000b0c00720c */ /* 0x080fe20003f86270 */
[----:B------:R-:W-:Y:S02]  /*2200*/  VIADD R12, R8, 0x120 ;  /* 0x00000120080c7836 */ /* 0x000fe40000000000 */
[----:B------:R0:W-:Y:S01]  /*2210*/  @!P3 STG.E desc[UR6][R2.64+0x100], R31 ;  /* 0x0001001f0200b986 */ /* 0x0001e2000c101906 */
        /* <DEDUP_REMOVED lines=21> */
[----:B------:R-:W-:-:S03]  /*2370*/  ISETP.GE.AND P2, PT, R12, R11, PT ;  /* 0x0000000b0c00720c */ /* 0x000fc60003f46270 */
[----:B------:R0:W-:Y:S01]  /*2380*/  @!P1 STG.E desc[UR6][R2.64+0x500], R39 ;  /* 0x0005002702009986 */ /* 0x0001e2000c101906 */
[----:B------:R-:W-:-:S03]  /*2390*/  ISETP.GE.AND P1, PT, R10, R11, PT ;  /* 0x0000000b0a00720c */ /* 0x000fc60003f26270 */
[----:B------:R0:W-:Y:S04]  /*23a0*/  @!P6 STG.E desc[UR6][R2.64+0x580], R40 ;  /* 0x000580280200e986 */ /* 0x0001e8000c101906 */
[----:B------:R0:W-:Y:S04]  /*23b0*/  @!P5 STG.E desc[UR6][R2.64+0x600], R41 ;  /* 0x000600290200d986 */ /* 0x0001e8000c101906 */
[----:B------:R0:W-:Y:S04]  /*23c0*/  @!P4 STG.E desc[UR6][R2.64+0x680], R42 ;  /* 0x0006802a0200c986 */ /* 0x0001e8000c101906 */
[----:B------:R0:W-:Y:S04]  /*23d0*/  @!P3 STG.E desc[UR6][R2.64+0x700], R43 ;  /* 0x0007002b0200b986 */ /* 0x0001e8000c101906 */
[----:B------:R0:W-:Y:S04]  /*23e0*/  @!P2 STG.E desc[UR6][R2.64+0x780], R44 ;  /* 0x0007802c0200a986 */ /* 0x0001e8000c101906 */
[----:B------:R0:W-:Y:S02]  /*23f0*/  @!P1 STG.E desc[UR6][R2.64+0x800], R46 ;  /* 0x0008002e02009986 */ /* 0x0001e4000c101906 */
.L_x_172:
[----:B------:R-:W-:Y:S05]  /*2400*/  @P0 BRA `(.L_x_173) ;  /* 0x0000000000480947 */ /* 0x000fea0003800000 */
[----:B------:R3:W5:Y:S04]  /*2410*/  LDG.E R5, desc[UR6][R6.64] ;  /* 0x0000000606057981 */ /* 0x000768000c1e1900 */
[----:B------:R3:W5:Y:S04]  /*2420*/  LDG.E R11, desc[UR6][R6.64+0x80] ;  /* 0x00008006060b7981 */ /* 0x000768000c1e1900 */
[----:B------:R3:W5:Y:S04]  /*2430*/  LDG.E R13, desc[UR6][R6.64+0x100] ;  /* 0x00010006060d7981 */ /* 0x000768000c1e1900 */
[----:B-1----:R3:W5:Y:S04]  /*2440*/  LDG.E R15, desc[UR6][R6.64+0x180] ;  /* 0x00018006060f7981 */ /* 0x002768000c1e1900 */
[----:B------:R3:W5:Y:S04]  /*2450*/  LDG.E R17, desc[UR6][R6.64+0x200] ;  /* 0x0002000606117981 */ /* 0x000768000c1e1900 */
[----:B------:R3:W5:Y:S04]  /*2460*/  LDG.E R19, desc[UR6][R6.64+0x280] ;  /* 0x0002800606137981 */ /* 0x000768000c1e1900 */
[----:B------:R3:W5:Y:S04]  /*2470*/  LDG.E R21, desc[UR6][R6.64+0x300] ;  /* 0x0003000606157981 */ /* 0x000768000c1e1900 */
[----:B------:R3:W5:Y:S04]  /*2480*/  LDG.E R23, desc[UR6][R6.64+0x380] ;  /* 0x0003800606177981 */ /* 0x000768000c1e1900 */
[----:B------:R3:W5:Y:S04]  /*2490*/  LDG.E R25, desc[UR6][R6.64+0x400] ;  /* 0x0004000606197981 */ /* 0x000768000c1e1900 */
[----:B------:R3:W5:Y:S04]  /*24a0*/  LDG.E R27, desc[UR6][R6.64+0x480] ;  /* 0x00048006061b7981 */ /* 0x000768000c1e1900 */
[----:B------:R3:W5:Y:S04]  /*24b0*/  LDG.E R29, desc[UR6][R6.64+0x500] ;  /* 0x00050006061d7981 */ /* 0x000768000c1e1900 */
[----:B0-2---:R3:W5:Y:S04]  /*24c0*/  LDG.E R31, desc[UR6][R6.64+0x580] ;  /* 0x00058006061f7981 */ /* 0x005768000c1e1900 */
[----:B------:R3:W5:Y:S04]  /*24d0*/  LDG.E R33, desc[UR6][R6.64+0x600] ;  /* 0x0006000606217981 */ /* 0x000768000c1e1900 */
[----:B------:R3:W5:Y:S04]  /*24e0*/  LDG.E R35, desc[UR6][R6.64+0x680] ;  /* 0x0006800606237981 */ /* 0x000768000c1e1900 */
[----:B------:R3:W5:Y:S04]  /*24f0*/  LDG.E R37, desc[UR6][R6.64+0x700] ;  /* 0x0007000606257981 */ /* 0x000768000c1e1900 */
[----:B------:R3:W5:Y:S04]  /*2500*/  LDG.E R39, desc[UR6][R6.64+0x780] ;  /* 0x0007800606277981 */ /* 0x000768000c1e1900 */
[----:B------:R3:W5:Y:S01]  /*2510*/  LDG.E R41, desc[UR6][R6.64+0x800] ;  /* 0x0008000606297981 */ /* 0x000762000c1e1900 */
[----:B------:R-:W-:Y:S05]  /*2520*/  BRA `(.L_x_174) ;  /* 0x0000000000cc7947 */ /* 0x000fea0003800000 */
.L_x_173:
[----:B0-2---:R-:W-:Y:S02]  /*2530*/  IMAD.IADD R3, R4, 0x1, -R5 ;  /* 0x0000000104037824 */ /* 0x005fe400078e0a05 */
[C---:B------:R-:W-:Y:S02]  /*2540*/  VIADD R2, R8.reuse, 0x20 ;  /* 0x0000002008027836 */ /* 0x040fe40000000000 */
[C---:B------:R-:W-:Y:S01]  /*2550*/  VIADD R10, R8.reuse, 0x40 ;  /* 0x00000040080a7836 */ /* 0x040fe20000000000 */
[CC--:B------:R-:W-:Y:S01]  /*2560*/  ISETP.GE.AND P5, PT, R8.reuse, R3.reuse, PT ;  /* 0x000000030800720c */ /* 0x0c0fe20003fa6270 */
[----:B------:R-:W-:Y:S01]  /*2570*/  VIADD R12, R8, 0x80 ;  /* 0x00000080080c7836 */ /* 0x000fe20000000000 */
[-C--:B------:R-:W-:Y:S01]  /*2580*/  ISETP.GE.AND P4, PT, R2, R3.reuse, PT ;  /* 0x000000030200720c */ /* 0x080fe20003f86270 */
[----:B------:R-:W-:Y:S01]  /*2590*/  VIADD R2, R8, 0x60 ;  /* 0x0000006008027836 */ /* 0x000fe20000000000 */
[-C--:B------:R-:W-:Y:S01]  /*25a0*/  ISETP.GE.AND P3, PT, R10, R3.reuse, PT ;  /* 0x000000030a00720c */ /* 0x080fe20003f66270 */
[----:B------:R-:W-:Y:S01]  /*25b0*/  VIADD R10, R8, 0xa0 ;  /* 0x000000a0080a7836 */ /* 0x000fe20000000000 */
[----:B------:R-:W-:-:S02]  /*25c0*/  ISETP.GE.AND P1, PT, R12, R3, PT ;  /* 0x000000030c00720c */ /* 0x000fc40003f26270 */
[-C--:B------:R-:W-:Y:S01]  /*25d0*/  ISETP.GE.AND P2, PT, R2, R3.reuse, PT ;  /* 0x000000030200720c */ /* 0x080fe20003f46270 */
[----:B------:R-:W-:Y:S01]  /*25e0*/  VIADD R2, R8, 0xc0 ;  /* 0x000000c008027836 */ /* 0x000fe20000000000 */
[-C--:B------:R-:W-:Y:S01]  /*25f0*/  ISETP.GE.AND P6, PT, R10, R3.reuse, PT ;  /* 0x000000030a00720c */ /* 0x080fe20003fc6270 */
[----:B------:R-:W-:Y:S02]  /*2600*/  VIADD R10, R8, 0xe0 ;  /* 0x000000e0080a7836 */ /* 0x000fe40000000000 */
[----:B------:R0:W5:Y:S01]  /*2610*/  @!P5 LDG.E R5, desc[UR6][R6.64] ;  /* 0x000000060605d981 */ /* 0x000162000c1e1900 */
[-C--:B------:R-:W-:Y:S01]  /*2620*/  ISETP.GE.AND P5, PT, R2, R3.reuse, PT ;  /* 0x000000030200720c */ /* 0x080fe20003fa6270 */
[----:B------:R-:W-:Y:S02]  /*2630*/  VIADD R2, R8, 0x100 ;  /* 0x0000010008027836 */ /* 0x000fe40000000000 */
[----:B------:R0:W5:Y:S01]  /*2640*/  @!P4 LDG.E R11, desc[UR6][R6.64+0x80] ;  /* 0x00008006060bc981 */ /* 0x000162000c1e1900 */
[----:B------:R-:W-:Y:S01]  /*2650*/  ISETP.GE.AND P4, PT, R10, R3, PT ;  /* 0x000000030a00720c */ /* 0x000fe20003f86270 */
[----:B------:R-:W-:-:S02]  /*2660*/  VIADD R10, R8, 0x120 ;  /* 0x00000120080a7836 */ /* 0x000fc40000000000 */
[----:B------:R0:W5:Y:S01]  /*2670*/  @!P3 LDG.E R13, desc[UR6][R6.64+0x100] ;  /* 0x00010006060db981 */ /* 0x000162000c1e1900 */
[-C--:B------:R-:W-:Y:S01]  /*2680*/  ISETP.GE.AND P3, PT, R2, R3.reuse, PT ;  /* 0x000000030200720c */ /* 0x080fe20003f66270 */
[----:B------:R-:W-:Y:S02]  /*2690*/  VIADD R2, R8, 0x140 ;  /* 0x0000014008027836 */ /* 0x000fe40000000000 */
[----:B-1----:R0:W5:Y:S01]  /*26a0*/  @!P2 LDG.E R15, desc[UR6][R6.64+0x180] ;  /* 0x00018006060fa981 */ /* 0x002162000c1e1900 */
        /* <DEDUP_REMOVED lines=18> */
[----:B------:R-:W-:-:S03]  /*27d0*/  ISETP.GE.AND P2, PT, R10, R3, PT ;  /* 0x000000030a00720c */ /* 0x000fc60003f46270 */
[----:B------:R0:W5:Y:S01]  /*27e0*/  @!P1 LDG.E R29, desc[UR6][R6.64+0x500] ;  /* 0x00050006061d9981 */ /* 0x000162000c1e1900 */
[----:B------:R-:W-:-:S03]  /*27f0*/  ISETP.GE.AND P1, PT, R2, R3, PT ;  /* 0x000000030200720c */ /* 0x000fc60003f26270 */
[----:B------:R0:W5:Y:S04]  /*2800*/  @!P6 LDG.E R31, desc[UR6][R6.64+0x580] ;  /* 0x00058006061fe981 */ /* 0x000168000c1e1900 */
[----:B------:R0:W5:Y:S04]  /*2810*/  @!P5 LDG.E R33, desc[UR6][R6.64+0x600] ;  /* 0x000600060621d981 */ /* 0x000168000c1e1900 */
[----:B------:R0:W5:Y:S04]  /*2820*/  @!P4 LDG.E R35, desc[UR6][R6.64+0x680] ;  /* 0x000680060623c981 */ /* 0x000168000c1e1900 */
[----:B------:R0:W5:Y:S04]  /*2830*/  @!P3 LDG.E R37, desc[UR6][R6.64+0x700] ;  /* 0x000700060625b981 */ /* 0x000168000c1e1900 */
[----:B------:R0:W5:Y:S04]  /*2840*/  @!P2 LDG.E R39, desc[UR6][R6.64+0x780] ;  /* 0x000780060627a981 */ /* 0x000168000c1e1900 */
[----:B------:R0:W5:Y:S02]  /*2850*/  @!P1 LDG.E R41, desc[UR6][R6.64+0x800] ;  /* 0x0008000606299981 */ /* 0x000164000c1e1900 */
.L_x_174:
[----:B------:R-:W-:Y:S05]  /*2860*/  @P0 BRA `(.L_x_175) ;  /* 0x0000000000540947 */ /* 0x000fea0003800000 */
[----:B------:R-:W1:Y:S02]  /*2870*/  LDCU.64 UR4, c[0x0][0x3b0] ;  /* 0x00007600ff0477ac */ /* 0x000e640008000a00 */
[----:B-1----:R-:W-:-:S04]  /*2880*/  LEA R2, P0, R0, UR4, 0x2 ;  /* 0x0000000400027c11 */ /* 0x002fc8000f8010ff */
[----:B------:R-:W-:-:S05]  /*2890*/  LEA.HI.X R3, R0, UR5, R9, 0x2, P0 ;  /* 0x0000000500037c11 */ /* 0x000fca00080f1409 */
[----:B-----5:R-:W-:Y:S04]  /*28a0*/  STG.E desc[UR6][R2.64], R5 ;  /* 0x0000000502007986 */ /* 0x020fe8000c101906 */
[----:B------:R-:W-:Y:S04]  /*28b0*/  STG.E desc[UR6][R2.64+0x80], R11 ;  /* 0x0000800b02007986 */ /* 0x000fe8000c101906 */
        /* <DEDUP_REMOVED lines=14> */
[----:B------:R-:W-:Y:S01]  /*29a0*/  STG.E desc[UR6][R2.64+0x800], R41 ;  /* 0x0008002902007986 */ /* 0x000fe2000c101906 */
[----:B------:R-:W-:Y:S05]  /*29b0*/  EXIT ;  /* 0x000000000000794d */ /* 0x000fea0003800000 */
.L_x_175:
[----:B------:R-:W1:Y:S01]  /*29c0*/  LDCU.64 UR4, c[0x0][0x3b0] ;  /* 0x00007600ff0477ac */ /* 0x000e620008000a00 */
[----:B------:R-:W-:Y:S02]  /*29d0*/  IMAD R45, R45, -0x1980, R4 ;  /* 0xffffe6802d2d7824 */ /* 0x000fe400078e0204 */
[C---:B------:R-:W-:Y:S02]  /*29e0*/  VIADD R2, R8.reuse, 0x20 ;  /* 0x0000002008027836 */ /* 0x040fe40000000000 */
[C---:B------:R-:W-:Y:S01]  /*29f0*/  VIADD R4, R8.reuse, 0x40 ;  /* 0x0000004008047836 */ /* 0x040fe20000000000 */
[CC--:B------:R-:W-:Y:S01]  /*2a00*/  ISETP.GE.AND P3, PT, R8.reuse, R45.reuse, PT ;  /* 0x0000002d0800720c */ /* 0x0c0fe20003f66270 */
[----:B0--3--:R-:W-:Y:S01]  /*2a10*/  VIADD R6, R8, 0x60 ;  /* 0x0000006008067836 */ /* 0x009fe20000000000 */
[-C--:B------:R-:W-:Y:S01]  /*2a20*/  ISETP.GE.AND P2, PT, R2, R45.reuse, PT ;  /* 0x0000002d0200720c */ /* 0x080fe20003f46270 */
[----:B------:R-:W-:Y:S01]  /*2a30*/  VIADD R10, R8, 0xc0 ;  /* 0x000000c0080a7836 */ /* 0x000fe20000000000 */
[-C--:B------:R-:W-:Y:S01]  /*2a40*/  ISETP.GE.AND P1, PT, R4, R45.reuse, PT ;  /* 0x0000002d0400720c */ /* 0x080fe20003f26270 */
[----:B------:R-:W-:Y:S01]  /*2a50*/  VIADD R4, R8, 0x80 ;  /* 0x0000008008047836 */ /* 0x000fe20000000000 */
[----:B------:R-:W-:Y:S01]  /*2a60*/  ISETP.GE.AND P0, PT, R6, R45, PT ;  /* 0x0000002d0600720c */ /* 0x000fe20003f06270 */
[----:B------:R-:W-:-:S03]  /*2a70*/  VIADD R6, R8, 0xa0 ;  /* 0x000000a008067836 */ /* 0x000fc60000000000 */
[-C--:B------:R-:W-:Y:S01]  /*2a80*/  ISETP.GE.AND P6, PT, R4, R45.reuse, PT ;  /* 0x0000002d0400720c */ /* 0x080fe20003fc6270 */
[----:B------:R-:W-:Y:S01]  /*2a90*/  VIADD R4, R8, 0x100 ;  /* 0x0000010008047836 */ /* 0x000fe20000000000 */
[----:B-1----:R-:W-:Y:S02]  /*2aa0*/  LEA R2, P4, R0, UR4, 0x2 ;  /* 0x0000000400027c11 */ /* 0x002fe4000f8810ff */
[-C--:B------:R-:W-:Y:S02]  /*2ab0*/  ISETP.GE.AND P5, PT, R6, R45.reuse, PT ;  /* 0x0000002d0600720c */ /* 0x080fe40003fa6270 */
[----:B------:R-:W-:Y:S01]  /*2ac0*/  LEA.HI.X R3, R0, UR5, R9, 0x2, P4 ;  /* 0x0000000500037c11 */ /* 0x000fe2000a0f1409 */
[----:B------:R-:W-:Y:S01]  /*2ad0*/  VIADD R0, R8, 0xe0 ;  /* 0x000000e008007836 */ /* 0x000fe20000000000 */
[----:B------:R-:W-:-:S03]  /*2ae0*/  ISETP.GE.AND P4, PT, R10, R45, PT ;  /* 0x0000002d0a00720c */ /* 0x000fc60003f86270 */
[----:B-----5:R0:W-:Y:S01]  /*2af0*/  @!P3 STG.E desc[UR6][R2.64], R5 ;  /* 0x000000050200b986 */ /* 0x0201e2000c101906 */
        /* <DEDUP_REMOVED lines=19> */
[C---:B------:R-:W-:Y:S02]  /*2c30*/  VIADD R0, R8.reuse, 0x1e0 ;  /* 0x000001e008007836 */ /* 0x040fe40000000000 */
[----:B------:R-:W-:Y:S01]  /*2c40*/  VIADD R8, R8, 0x200 ;  /* 0x0000020008087836 */ /* 0x000fe20000000000 */
[----:B------:R0:W-:Y:S01]  /*2c50*/  @!P3 STG.E desc[UR6][R2.64+0x380], R23 ;  /* 0x000380170200b986 */ /* 0x0001e2000c101906 */
[----:B------:R-:W-:-:S03]  /*2c60*/  ISETP.GE.AND P3, PT, R4, R45, PT ;  /* 0x0000002d0400720c */ /* 0x000fc60003f66270 */
        /* <DEDUP_REMOVED lines=9> */
[----:B------:R0:W-:Y:S01]  /*2d00*/  @!P2 STG.E desc[UR6][R2.64+0x780], R39 ;  /* 0x000780270200a986 */ /* 0x0001e2000c101906 */
[----:B------:R-:W-:Y:S05]  /*2d10*/  @P1 EXIT ;  /* 0x000000000000194d */ /* 0x000fea0003800000 */
[----:B------:R-:W-:Y:S01]  /*2d20*/  STG.E desc[UR6][R2.64+0x800], R41 ;  /* 0x0008002902007986 */ /* 0x000fe2000c101906 */
[----:B------:R-:W-:Y:S05]  /*2d30*/  EXIT ;  /* 0x000000000000794d */ /* 0x000fea0003800000 */
.L_x_161:
[----:B------:R-:W-:Y:S01]  /*2d40*/  IMAD.MOV.U32 R2, RZ, RZ, RZ ;  /* 0x000000ffff027224 */ /* 0x000fe200078e00ff */
[C---:B------:R-:W-:Y:S01]  /*2d50*/  ISETP.GT.U32.AND P0, PT, R3.reuse, 0x1f, PT ;  /* 0x0000001f0300780c */ /* 0x040fe20003f04070 */
[----:B------:R-:W-:Y:S05]  /*2d60*/  WARPSYNC.ALL ;  /* 0x0000000000007948 */ /* 0x000fea0003800000 */
[----:B------:R-:W-:-:S04]  /*2d70*/  IMAD.HI.U32 R20, R3, 0x15555556, R2 ;  /* 0x1555555603147827 */ /* 0x000fc800078e0002 */
[----:B------:R-:W-:-:S05]  /*2d80*/  IMAD R21, R20, 0x4, R9 ;  /* 0x0000000414157824 */ /* 0x000fca00078e0209 */
[----:B------:R0:W-:Y:S01]  /*2d90*/  STS [R21+0x3410], R0 ;  /* 0x0034100015007388 */ /* 0x0001e20000000800 */
[----:B------:R-:W-:Y:S06]  /*2da0*/  BAR.SYNC.DEFER_BLOCKING 0x0 ;  /* 0x0000000000007b1d */ /* 0x000fec0000010000 */
[----:B------:R-:W-:Y:S05]  /*2db0*/  @P0 BRA `(.L_x_176) ;  /* 0x0000000000dc0947 */ /* 0x000fea0003800000 */
[----:B------:R-:W-:Y:S01]  /*2dc0*/  IMAD R20, R3, 0x34, R9 ;  /* 0x0000003403147824 */ /* 0x000fe200078e0209 */
[----:B------:R-:W-:-:S04]  /*2dd0*/  UMOV UR8, 0xffffffff ;  /* 0xffffffff00087882 */ /* 0x000fc80000000000 */
[----:B------:R-:W-:Y:S04]  /*2de0*/  LDS R28, [R20+0x3410] ;  /* 0x00341000141c7984 */ /* 0x000fe80000000800 */
[----:B------:R-:W-:Y:S04]  /*2df0*/  LDS R31, [R20+0x3414] ;  /* 0x00341400141f7984 */ /* 0x000fe80000000800 */
[----:B------:R-:W1:Y:S04]  /*2e00*/  LDS R30, [R20+0x3418] ;  /* 0x00341800141e7984 */ /* 0x000e680000000800 */
[----:B------:R-:W-:Y:S04]  /*2e10*/  LDS R32, [R20+0x341c] ;  /* 0x00341c0014207984 */ /* 0x000fe80000000800 */
[----:B------:R-:W2:Y:S04]  /*2e20*/  LDS R33, [R20+0x3420] ;  /* 0x0034200014217984 */ /* 0x000ea80000000800 */
[----:B------:R-:W-:Y:S04]  /*2e30*/  LDS R34, [R20+0x3424] ;  /* 0x0034240014227984 */ /* 0x000fe80000000800 */
[----:B------:R-:W3:Y:S04]  /*2e40*/  LDS R35, [R20+0x3428] ;  /* 0x0034280014237984 */ /* 0x000ee80000000800 */
[----:B------:R-:W-:Y:S04]  /*2e50*/  LDS R36, [R20+0x342c] ;  /* 0x00342c0014247984 */ /* 0x000fe80000000800 */
[----:B------:R-:W4:Y:S04]  /*2e60*/  LDS R37, [R20+0x3430] ;  /* 0x0034300014257984 */ /* 0x000f280000000800 */
[----:B------:R-:W-:Y:S04]  /*2e70*/  LDS R38, [R20+0x3434] ;  /* 0x0034340014267984 */ /* 0x000fe80000000800 */
[----:B------:R-:W5:Y:S04]  /*2e80*/  LDS R39, [R20+0x3438] ;  /* 0x0034380014277984 */ /* 0x000f680000000800 */
[----:B------:R-:W0:Y:S01]  /*2e90*/  LDS R40, [R20+0x343c] ;  /* 0x00343c0014287984 */ /* 0x000e220000000800 */
[----:B-1----:R-:W-:-:S04]  /*2ea0*/  IADD3 R41, PT, PT, R30, R31, R28 ;  /* 0x0000001f1e297210 */ /* 0x002fc80007ffe01c */
[----:B--2---:R-:W-:-:S04]  /*2eb0*/  IADD3 R41, PT, PT, R33, R41, R32 ;  /* 0x0000002921297210 */ /* 0x004fc80007ffe020 */
[----:B---3--:R-:W-:-:S04]  /*2ec0*/  IADD3 R41, PT, PT, R35, R41, R34 ;  /* 0x0000002923297210 */ /* 0x008fc80007ffe022 */
[----:B----4-:R-:W-:-:S04]  /*2ed0*/  IADD3 R41, PT, PT, R37, R41, R36 ;  /* 0x0000002925297210 */ /* 0x010fc80007ffe024 */
[----:B-----5:R-:W-:-:S05]  /*2ee0*/  IADD3 R41, PT, PT, R39, R41, R38 ;  /* 0x0000002927297210 */ /* 0x020fca0007ffe026 */
[----:B0-----:R-:W-:Y:S01]  /*2ef0*/  IMAD.IADD R40, R40, 0x1, R41 ;  /* 0x0000000128287824 */ /* 0x001fe200078e0229 */
[----:B------:R-:W-:Y:S06]  /*2f00*/  BRA.DIV UR8, `(.L_x_177) ;  /* 0x0000008608447947 */ /* 0x000fec000b800000 */
[----:B------:R-:W0:Y:S02]  /*2f10*/  SHFL.UP P0, R41, R40, 0x1, RZ ;  /* 0x0420000028297989 */ /* 0x000e2400000000ff */
[----:B0-----:R-:W-:-:S05]  /*2f20*/  @P0 IMAD.IADD R41, R40, 0x1, R41 ;  /* 0x0000000128290824 */ /* 0x001fca00078e0229 */
[----:B------:R-:W0:Y:S02]  /*2f30*/  SHFL.UP P0, R42, R41, 0x2, RZ ;  /* 0x04400000292a7989 */ /* 0x000e2400000000ff */
[----:B0-----:R-:W-:-:S05]  /*2f40*/  @P0 IMAD.IADD R42, R41, 0x1, R42 ;  /* 0x00000001292a0824 */ /* 0x001fca00078e022a */
[----:B------:R-:W0:Y:S02]  /*2f50*/  SHFL.UP P0, R43, R42, 0x4, RZ ;  /* 0x048000002a2b7989 */ /* 0x000e2400000000ff */
[----:B0-----:R-:W-:-:S05]  /*2f60*/  @P0 IMAD.IADD R43, R42, 0x1, R43 ;  /* 0x000000012a2b0824 */ /* 0x001fca00078e022b */
[----:B------:R-:W0:Y:S02]  /*2f70*/  SHFL.UP P0, R44, R43, 0x8, RZ ;  /* 0x050000002b2c7989 */ /* 0x000e2400000000ff */
[----:B0-----:R-:W-:-:S05]  /*2f80*/  @P0 IMAD.IADD R44, R43, 0x1, R44 ;  /* 0x000000012b2c0824 */ /* 0x001fca00078e022c */
[----:B------:R0:W1:Y:S02]  /*2f90*/  SHFL.UP P0, R47, R44, 0x10, RZ ;  /* 0x060000002c2f7989 */ /* 0x00006400000000ff */
.L_x_267:
[----:B-1----:R-:W-:-:S04]  /*2fa0*/  @P0 IMAD.IADD R47, R44, 0x1, R47 ;  /* 0x000000012c2f0824 */ /* 0x002fc800078e022f */
[----:B------:R-:W-:-:S04]  /*2fb0*/  IMAD.IADD R47, R47, 0x1, -R40 ;  /* 0x000000012f2f7824 */ /* 0x000fc800078e0a28 */
[----:B------:R-:W-:Y:S01]  /*2fc0*/  IMAD.IADD R28, R28, 0x1, R47 ;  /* 0x000000011c1c7824 */ /* 0x000fe200078e022f */
[----:B------:R1:W-:Y:S03]  /*2fd0*/  STS [R20+0x3410], R47 ;  /* 0x0034102f14007388 */ /* 0x0003e60000000800 */
        /* <DEDUP_REMOVED lines=19> */
[----:B------:R1:W-:Y:S04]  /*3110*/  STS [R20+0x3438], R38 ;  /* 0x0034382614007388 */ /* 0x0003e80000000800 */
[----:B------:R1:W-:Y:S02]  /*3120*/  STS [R20+0x343c], R39 ;  /* 0x00343c2714007388 */ /* 0x0003e40000000800 */
.L_x_176:
[----:B------:R-:W-:Y:S05]  /*3130*/  WARPSYNC.ALL ;  /* 0x0000000000007948 */ /* 0x000fea0003800000 */
[----:B------:R-:W-:Y:S01]  /*3140*/  BAR.SYNC.DEFER_BLOCKING 0x0 ;  /* 0x0000000000007b1d */ /* 0x000fe20000010000 */
[----:B------:R-:W-:Y:S02]  /*3150*/  ISETP.NE.AND P1, PT, R52, RZ, PT ;  /* 0x000000ff3400720c */ /* 0x000fe40003f25270 */
[----:B------:R-:W-:-:S03]  /*3160*/  ISETP.NE.AND P0, PT, R29, 0x7fffffff, PT ;  /* 0x7fffffff1d00780c */ /* 0x000fc60003f05270 */
[----:B------:R-:W-:Y:S01]  /*3170*/  BSSY.RECONVERGENT B0, `(.L_x_178) ;  /* 0x000002a000007945 */ /* 0x000fe20003800200 */
[----:B-1----:R-:W-:-:S04]  /*3180*/  SEL R20, R29, 0x80000000, P0 ;  /* 0x800000001d147807 */ /* 0x002fc80000000000 */
[----:B------:R-:W-:-:S04]  /*3190*/  SHF.R.U32.HI R20, RZ, UR5, R20 ;  /* 0x00000005ff147c19 */ /* 0x000fc80008011614 */
[----:B------:R-:W-:Y:S01]  /*31a0*/  LOP3.LUT R31, R20, UR4, RZ, 0x30, !PT ;  /* 0x00000004141f7c12 */ /* 0x000fe2000f8e30ff */
[----:B0-----:R-:W0:Y:S01]  /*31b0*/  LDS R21, [R21+0x3410] ;  /* 0x0034100015157984 */ /* 0x001e220000000800 */
[----:B------:R-:W-:Y:S05]  /*31c0*/  @P1 BRA `(.L_x_179) ;  /* 0x0000000000901947 */ /* 0x000fea0003800000 */
[----:B------:R-:W0:Y:S04]  /*31d0*/  LDS R20, [R50] ;  /* 0x0000000032147984 */ /* 0x000e280000000800 */
        /* <DEDUP_REMOVED lines=8> */
[----:B------:R-:W5:Y:S04]  /*3260*/  LDS R44, [R50+0x2400] ;  /* 0x00240000322c7984 */ /* 0x000f680000000800 */
[----:B------:R-:W5:Y:S01]  /*3270*/  LDS R46, [R50+0x2800] ;  /* 0x00280000322e7984 */ /* 0x000f620000000800 */
[----:B0-----:R-:W-:-:S03]  /*3280*/  IMAD.IADD R33, R21, 0x1, R20 ;  /* 0x0000000115217824 */ /* 0x001fc600078e0214 */
[----:B------:R-:W0:Y:S01]  /*3290*/  LDS R48, [R50+0x2c00] ;  /* 0x002c000032307984 */ /* 0x000e220000000800 */
[----:B-1----:R-:W-:-:S03]  /*32a0*/  IMAD.IADD R35, R21, 0x1, R28 ;  /* 0x0000000115237824 */ /* 0x002fc600078e021c */
[----:B------:R1:W-:Y:S01]  /*32b0*/  STS [R50], R33 ;  /* 0x0000002132007388 */ /* 0x0003e20000000800 */
[----:B--2---:R-:W-:-:S03]  /*32c0*/  IMAD.IADD R37, R21, 0x1, R30 ;  /* 0x0000000115257824 */ /* 0x004fc600078e021e */
[----:B------:R2:W-:Y:S01]  /*32d0*/  STS [R50+0x400], R35 ;  /* 0x0004002332007388 */ /* 0x0005e20000000800 */
[C---:B---3--:R-:W-:Y:S02]  /*32e0*/  IMAD.IADD R39, R21.reuse, 0x1, R32 ;  /* 0x0000000115277824 */ /* 0x048fe400078e0220 */
[C---:B----4-:R-:W-:Y:S01]  /*32f0*/  IMAD.IADD R41, R21.reuse, 0x1, R34 ;  /* 0x0000000115297824 */ /* 0x050fe200078e0222 */
[----:B------:R3:W-:Y:S01]  /*3300*/  STS [R50+0x800], R37 ;  /* 0x0008002532007388 */ /* 0x0007e20000000800 */
[----:B-----5:R-:W-:-:S03]  /*3310*/  IMAD.IADD R43, R21, 0x1, R36 ;  /* 0x00000001152b7824 */ /* 0x020fc600078e0224 */
[----:B------:R3:W-:Y:S01]  /*3320*/  STS [R50+0xc00], R39 ;  /* 0x000c002732007388 */ /* 0x0007e20000000800 */
[----:B------:R-:W-:-:S03]  /*3330*/  IMAD.IADD R47, R21, 0x1, R38 ;  /* 0x00000001152f7824 */ /* 0x000fc600078e0226 */
[----:B------:R3:W-:Y:S01]  /*3340*/  STS [R50+0x1000], R41 ;  /* 0x0010002932007388 */ /* 0x0007e20000000800 */
[----:B-1----:R-:W-:-:S03]  /*3350*/  IMAD.IADD R33, R21, 0x1, R40 ;  /* 0x0000000115217824 */ /* 0x002fc600078e0228 */
[----:B------:R3:W-:Y:S01]  /*3360*/  STS [R50+0x1400], R43 ;  /* 0x0014002b32007388 */ /* 0x0007e20000000800 */
[----:B--2---:R-:W-:-:S03]  /*3370*/  IMAD.IADD R35, R21, 0x1, R42 ;  /* 0x0000000115237824 */ /* 0x004fc600078e022a */
[----:B------:R3:W-:Y:S01]  /*3380*/  STS [R50+0x1800], R47 ;  /* 0x0018002f32007388 */ /* 0x0007e20000000800 */
[----:B------:R-:W-:-:S03]  /*3390*/  IMAD.IADD R49, R21, 0x1, R44 ;  /* 0x0000000115317824 */ /* 0x000fc600078e022c */
[----:B------:R3:W-:Y:S01]  /*33a0*/  STS [R50+0x1c00], R33 ;  /* 0x001c002132007388 */ /* 0x0007e20000000800 */
[----:B------:R-:W-:-:S03]  /*33b0*/  IMAD.IADD R51, R21, 0x1, R46 ;  /* 0x0000000115337824 */ /* 0x000fc600078e022e */
[----:B------:R3:W-:Y:S01]  /*33c0*/  STS [R50+0x2000], R35 ;  /* 0x0020002332007388 */ /* 0x0007e20000000800 */
[----:B0-----:R-:W-:-:S03]  /*33d0*/  IMAD.IADD R53, R21, 0x1, R48 ;  /* 0x0000000115357824 */ /* 0x001fc600078e0230 */
[----:B------:R3:W-:Y:S04]  /*33e0*/  STS [R50+0x2400], R49 ;  /* 0x0024003132007388 */ /* 0x0007e80000000800 */
[----:B------:R3:W-:Y:S04]  /*33f0*/  STS [R50+0x2800], R51 ;  /* 0x0028003332007388 */ /* 0x0007e80000000800 */
[----:B------:R3:W-:Y:S02]  /*3400*/  STS [R50+0x2c00], R53 ;  /* 0x002c003532007388 */ /* 0x0007e40000000800 */
.L_x_179:
[----:B------:R-:W-:Y:S05]  /*3410*/  BSYNC.RECONVERGENT B0 ;  /* 0x0000000000007941 */ /* 0x000fea0003800200 */
.L_x_178:
[----:B------:R-:W-:Y:S01]  /*3420*/  BAR.SYNC.DEFER_BLOCKING 0x0 ;  /* 0x0000000000007b1d */ /* 0x000fe20000010000 */
[----:B------:R-:W-:Y:S01]  /*3430*/  R2P PR, R31, 0x7f ;  /* 0x0000007f1f007804 */ /* 0x000fe20000000000 */
[----:B------:R-:W-:-:S04]  /*3440*/  IMAD.MOV.U32 R46, RZ, RZ, RZ ;  /* 0x000000ffff2e7224 */ /* 0x000fc800078e00ff */
[----:B------:R-:W-:Y:S01]  /*3450*/  BSSY.RECONVERGENT B0, `(.L_x_180) ;  /* 0x0000025000007945 */ /* 0x000fe20003800200 */
[----:B------:R-:W1:Y:S07]  /*3460*/  S2R R48, SR_LEMASK ;  /* 0x0000000000307919 */ /* 0x000e6e0000003a00 */
[----:B------:R-:W-:Y:S02]  /*3470*/  VOTE.ANY R20, PT, P0 ;  /* 0x0000000000147806 */ /* 0x000fe400000e0100 */
[----:B---3--:R-:W-:-:S02]  /*3480*/  VOTE.ANY R33, PT, P1 ;  /* 0x0000000000217806 */ /* 0x008fc400008e0100 */
[----:B------:R-:W-:Y:S02]  /*3490*/  @!P0 LOP3.LUT R20, RZ, R20, RZ, 0x33, !PT ;  /* 0x00000014ff148212 */ /* 0x000fe400078e33ff */
[----:B------:R-:W-:Y:S02]  /*34a0*/  VOTE.ANY R35, PT, P2 ;  /* 0x0000000000237806 */ /* 0x000fe400010e0100 */
[----:B------:R-:W-:Y:S02]  /*34b0*/  @!P1 LOP3.LUT R33, RZ, R33, RZ, 0x33, !PT ;  /* 0x00000021ff219212 */ /* 0x000fe400078e33ff */
[----:B------:R-:W-:Y:S02]  /*34c0*/  VOTE.ANY R37, PT, P3 ;  /* 0x0000000000257806 */ /* 0x000fe400018e0100 */
[----:B------:R-:W-:Y:S02]  /*34d0*/  @!P2 LOP3.LUT R35, RZ, R35, RZ, 0x33, !PT ;  /* 0x00000023ff23a212 */ /* 0x000fe400078e33ff */
[----:B------:R-:W-:-:S02]  /*34e0*/  LOP3.LUT R20, R33, R20, RZ, 0xc0, !PT ;  /* 0x0000001421147212 */ /* 0x000fc400078ec0ff */
[----:B------:R-:W-:Y:S02]  /*34f0*/  @!P3 LOP3.LUT R37, RZ, R37, RZ, 0x33, !PT ;  /* 0x00000025ff25b212 */ /* 0x000fe400078e33ff */
[----:B------:R-:W-:Y:S02]  /*3500*/  LOP3.LUT R20, R35, R20, RZ, 0xc0, !PT ;  /* 0x0000001423147212 */ /* 0x000fe400078ec0ff */
[----:B------:R-:W-:Y:S02]  /*3510*/  VOTE.ANY R33, PT, P4 ;  /* 0x0000000000217806 */ /* 0x000fe400020e0100 */
[----:B------:R-:W-:Y:S02]  /*3520*/  LOP3.LUT P0, RZ, R31, 0x80, RZ, 0xc0, !PT ;  /* 0x000000801fff7812 */ /* 0x000fe4000780c0ff */
[----:B------:R-:W-:Y:S02]  /*3530*/  LOP3.LUT R20, R37, R20, RZ, 0xc0, !PT ;  /* 0x0000001425147212 */ /* 0x000fe400078ec0ff */
[----:B------:R-:W-:-:S02]  /*3540*/  VOTE.ANY R35, PT, P5 ;  /* 0x0000000000237806 */ /* 0x000fc400028e0100 */
[----:B------:R-:W-:Y:S02]  /*3550*/  @!P4 LOP3.LUT R33, RZ, R33, RZ, 0x33, !PT ;  /* 0x00000021ff21c212 */ /* 0x000fe400078e33ff */
[----:B------:R-:W-:Y:S02]  /*3560*/  @!P5 LOP3.LUT R35, RZ, R35, RZ, 0x33, !PT ;  /* 0x00000023ff23d212 */ /* 0x000fe400078e33ff */
[----:B------:R-:W-:Y:S02]  /*3570*/  LOP3.LUT R20, R33, R20, RZ, 0xc0, !PT ;  /* 0x0000001421147212 */ /* 0x000fe400078ec0ff */
[----:B------:R-:W-:Y:S02]  /*3580*/  VOTE.ANY R33, PT, P6 ;  /* 0x0000000000217806 */ /* 0x000fe400030e0100 */
[----:B------:R-:W-:Y:S02]  /*3590*/  LOP3.LUT R20, R35, R20, RZ, 0xc0, !PT ;  /* 0x0000001423147212 */ /* 0x000fe400078ec0ff */
[----:B------:R-:W-:-:S02]  /*35a0*/  VOTE.ANY R35, PT, P0 ;  /* 0x0000000000237806 */ /* 0x000fc400000e0100 */
[----:B------:R-:W-:Y:S02]  /*35b0*/  @!P6 LOP3.LUT R33, RZ, R33, RZ, 0x33, !PT ;  /* 0x00000021ff21e212 */ /* 0x000fe400078e33ff */
[----:B------:R-:W-:Y:S02]  /*35c0*/  @!P0 LOP3.LUT R35, RZ, R35, RZ, 0x33, !PT ;  /* 0x00000023ff238212 */ /* 0x000fe400078e33ff */
[----:B------:R-:W-:Y:S02]  /*35d0*/  LOP3.LUT R20, R33, R20, RZ, 0xc0, !PT ;  /* 0x0000001421147212 */ /* 0x000fe400078ec0ff */
[C---:B------:R-:W-:Y:S02]  /*35e0*/  ISETP.NE.AND P0, PT, R22.reuse, 0x7fffffff, PT ;  /* 0x7fffffff1600780c */ /* 0x040fe40003f05270 */
[----:B------:R-:W-:Y:S02]  /*35f0*/  LOP3.LUT R35, R35, R20, RZ, 0xc0, !PT ;  /* 0x0000001423237212 */ /* 0x000fe400078ec0ff */
[----:B------:R-:W-:-:S02]  /*3600*/  SEL R20, R22, 0x80000000, P0 ;  /* 0x8000000016147807 */ /* 0x000fc40000000000 */
[----:B------:R-:W2:Y:S01]  /*3610*/  FLO.U32 R37, R35 ;  /* 0x0000002300257300 */ /* 0x000ea200000e0000 */
[----:B-1----:R-:W-:Y:S02]  /*3620*/  LOP3.LUT R51, R48, R35, RZ, 0xc0, !PT ;  /* 0x0000002330337212 */ /* 0x002fe400078ec0ff */
[----:B------:R-:W-:-:S04]  /*3630*/  SHF.R.U32.HI R20, RZ, UR5, R20 ;  /* 0x00000005ff147c19 */ /* 0x000fc80008011614 */
[----:B------:R-:W-:Y:S01]  /*3640*/  LOP3.LUT R39, R20, UR4, RZ, 0x30, !PT ;  /* 0x0000000414277c12 */ /* 0x000fe2000f8e30ff */
[----:B------:R-:W1:Y:S01]  /*3650*/  POPC R51, R51 ;  /* 0x0000003300337309 */ /* 0x000e620000000000 */
[----:B--2---:R-:W-:-:S13]  /*3660*/  ISETP.NE.AND P0, PT, R24, R37, PT ;  /* 0x000000251800720c */ /* 0x004fda0003f05270 */
[----:B-1----:R-:W-:Y:S05]  /*3670*/  @P0 BRA `(.L_x_181) ;  /* 0x0000000000080947 */ /* 0x002fea0003800000 */
[----:B------:R-:W-:-:S06]  /*3680*/  IMAD R46, R31, 0x4, R26 ;  /* 0x000000041f2e7824 */ /* 0x000fcc00078e021a */
[----:B------:R1:W2:Y:S02]  /*3690*/  ATOMS.ADD R46, [R46], R51 ;  /* 0x000000332e2e738c */ /* 0x0002a40000000000 */
.L_x_181:
[----:B------:R-:W-:Y:S05]  /*36a0*/  BSYNC.RECONVERGENT B0 ;  /* 0x0000000000007941 */ /* 0x000fea0003800200 */
.L_x_180:
[----:B------:R-:W-:Y:S01]  /*36b0*/  R2P PR, R39, 0x7f ;  /* 0x0000007f27007804 */ /* 0x000fe20000000000 */
[----:B--2---:R2:W3:Y:S01]  /*36c0*/  SHFL.IDX PT, R46, R46, R37, 0x1f ;  /* 0x00001f252e2e7589 */ /* 0x0044e200000e0000 */
[----:B------:R-:W-:Y:S01]  /*36d0*/  BSSY.RECONVERGENT B0, `(.L_x_182) ;  /* 0x0000025000007945 */ /* 0x000fe20003800200 */
[----:B------:R-:W-:-:S10]  /*36e0*/  IMAD.MOV.U32 R44, RZ, RZ, RZ ;  /* 0x000000ffff2c7224 */ /* 0x000fd400078e00ff */
[----:B------:R-:W-:Y:S02]  /*36f0*/  VOTE.ANY R20, PT, P0 ;  /* 0x0000000000147806 */ /* 0x000fe400000e0100 */
[----:B------:R-:W-:Y:S02]  /*3700*/  VOTE.ANY R31, PT, P1 ;  /* 0x00000000001f7806 */ /* 0x000fe400008e0100 */
[----:B------:R-:W-:Y:S02]  /*3710*/  @!P0 LOP3.LUT R20, RZ, R20, RZ, 0x33, !PT ;  /* 0x00000014ff148212 */ /* 0x000fe400078e33ff */
[----:B------:R-:W-:Y:S02]  /*3720*/  VOTE.ANY R33, PT, P2 ;  /* 0x0000000000217806 */ /* 0x000fe400010e0100 */
[----:B------:R-:W-:Y:S02]  /*3730*/  @!P1 LOP3.LUT R31, RZ, R31, RZ, 0x33, !PT ;  /* 0x0000001fff1f9212 */ /* 0x000fe400078e33ff */
[----:B------:R-:W-:-:S02]  /*3740*/  @!P2 LOP3.LUT R33, RZ, R33, RZ, 0x33, !PT ;  /* 0x00000021ff21a212 */ /* 0x000fc400078e33ff */
[----:B------:R-:W-:Y:S02]  /*3750*/  LOP3.LUT R20, R31, R20, RZ, 0xc0, !PT ;  /* 0x000000141f147212 */ /* 0x000fe400078ec0ff */
[----:B------:R-:W-:Y:S02]  /*3760*/  VOTE.ANY R31, PT, P3 ;  /* 0x00000000001f7806 */ /* 0x000fe400018e0100 */
[----:B------:R-:W-:Y:S02]  /*3770*/  LOP3.LUT R20, R33, R20, RZ, 0xc0, !PT ;  /* 0x0000001421147212 */ /* 0x000fe400078ec0ff */
[----:B------:R-:W-:Y:S02]  /*3780*/  LOP3.LUT P0, RZ, R39, 0x80, RZ, 0xc0, !PT ;  /* 0x0000008027ff7812 */ /* 0x000fe4000780c0ff */
[----:B------:R-:W-:Y:S02]  /*3790*/  VOTE.ANY R33, PT, P4 ;  /* 0x0000000000217806 */ /* 0x000fe400020e0100 */
[----:B------:R-:W-:-:S02]  /*37a0*/  @!P3 LOP3.LUT R31, RZ, R31, RZ, 0x33, !PT ;  /* 0x0000001fff1fb212 */ /* 0x000fc400078e33ff */
[----:B------:R-:W-:Y:S02]  /*37b0*/  @!P4 LOP3.LUT R33, RZ, R33, RZ, 0x33, !PT ;  /* 0x00000021ff21c212 */ /* 0x000fe400078e33ff */
[----:B------:R-:W-:Y:S02]  /*37c0*/  LOP3.LUT R20, R31, R20, RZ, 0xc0, !PT ;  /* 0x000000141f147212 */ /* 0x000fe400078ec0ff */
[----:B------:R-:W-:Y:S02]  /*37d0*/  VOTE.ANY R31, PT, P5 ;  /* 0x00000000001f7806 */ /* 0x000fe400028e0100 */
[----:B------:R-:W-:Y:S02]  /*37e0*/  LOP3.LUT R20, R33, R20, RZ, 0xc0, !PT ;  /* 0x0000001421147212 */ /* 0x000fe400078ec0ff */
[----:B------:R-:W-:Y:S02]  /*37f0*/  VOTE.ANY R33, PT, P6 ;  /* 0x0000000000217806 */ /* 0x000fe400030e0100 */
[----:B------:R-:W-:-:S02]  /*3800*/  @!P5 LOP3.LUT R31, RZ, R31, RZ, 0x33, !PT ;  /* 0x0000001fff1fd212 */ /* 0x000fc400078e33ff */
[----:B------:R-:W-:Y:S02]  /*3810*/  VOTE.ANY R35, PT, P0 ;  /* 0x0000000000237806 */ /* 0x000fe400000e0100 */
[----:B------:R-:W-:Y:S02]  /*3820*/  @!P6 LOP3.LUT R33, RZ, R33, RZ, 0x33, !PT ;  /* 0x00000021ff21e212 */ /* 0x000fe400078e33ff */
[----:B------:R-:W-:Y:S02]  /*3830*/  LOP3.LUT R20, R31, R20, RZ, 0xc0, !PT ;  /* 0x000000141f147212 */ /* 0x000fe400078ec0ff */
[----:B------:R-:W-:Y:S02]  /*3840*/  @!P0 LOP3.LUT R35, RZ, R35, RZ, 0x33, !PT ;  /* 0x00000023ff238212 */ /* 0x000fe400078e33ff */
[----:B------:R-:W-:Y:S02]  /*3850*/  LOP3.LUT R20, R33, R20, RZ, 0xc0, !PT ;  /* 0x0000001421147212 */ /* 0x000fe400078ec0ff */
[----:B------:R-:W-:-:S02]  /*3860*/  ISETP.NE.AND P0, PT, R23, 0x7fffffff, PT ;  /* 0x7fffffff1700780c */ /* 0x000fc40003f05270 */
[----:B------:R-:W-:Y:S02]  /*3870*/  LOP3.LUT R35, R35, R20, RZ, 0xc0, !PT ;  /* 0x0000001423237212 */ /* 0x000fe400078ec0ff */
[----:B------:R-:W-:Y:S02]  /*3880*/  SEL R20, R23, 0x80000000, P0 ;  /* 0x8000000017147807 */ /* 0x000fe40000000000 */
[----:B------:R-:W4:Y:S01]  /*3890*/  FLO.U32 R41, R35 ;  /* 0x0000002300297300 */ /* 0x000f2200000e0000 */
[----:B------:R-:W-:Y:S02]  /*38a0*/  LOP3.LUT R49, R48, R35, RZ, 0xc0, !PT ;  /* 0x0000002330317212 */ /* 0x000fe400078ec0ff */
[----:B------:R-:W-:-:S04]  /*38b0*/  SHF.R.U32.HI R20, RZ, UR5, R20 ;  /* 0x00000005ff147c19 */ /* 0x000fc80008011614 */
[----:B------:R-:W-:Y:S01]  /*38c0*/  LOP3.LUT R43, R20, UR4, RZ, 0x30, !PT ;  /* 0x00000004142b7c12 */ /* 0x000fe2000f8e30ff */
[----:B------:R-:W0:Y:S01]  /*38d0*/  POPC R49, R49 ;  /* 0x0000003100317309 */ /* 0x000e220000000000 */
[----:B----4-:R-:W-:-:S13]  /*38e0*/  ISETP.NE.AND P0, PT, R24, R41, PT ;  /* 0x000000291800720c */ /* 0x010fda0003f05270 */
[----:B0-23--:R-:W-:Y:S05]  /*38f0*/  @P0 BRA `(.L_x_183) ;  /* 0x0000000000080947 */ /* 0x00dfea0003800000 */
[----:B------:R-:W-:-:S06]  /*3900*/  IMAD R44, R39, 0x4, R26 ;  /* 0x00000004272c7824 */ /* 0x000fcc00078e021a */
[----:B------:R0:W2:Y:S02]  /*3910*/  ATOMS.ADD R44, [R44], R49 ;  /* 0x000000312c2c738c */ /* 0x0000a40000000000 */
.L_x_183:
[----:B------:R-:W-:Y:S05]  /*3920*/  BSYNC.RECONVERGENT B0 ;  /* 0x0000000000007941 */ /* 0x000fea0003800200 */
.L_x_182:
        /* <DEDUP_REMOVED lines=39> */
.L_x_185:
[----:B------:R-:W-:Y:S05]  /*3ba0*/  BSYNC.RECONVERGENT B0 ;  /* 0x0000000000007941 */ /* 0x000fea0003800200 */
.L_x_184:
        /* <DEDUP_REMOVED lines=39> */
.L_x_187:
[----:B------:R-:W-:Y:S05]  /*3e20*/  BSYNC.RECONVERGENT B0 ;  /* 0x0000000000007941 */ /* 0x000fea0003800200 */
.L_x_186:
        /* <DEDUP_REMOVED lines=39> */
.L_x_189:
[----:B------:R-:W-:Y:S05]  /*40a0*/  BSYNC.RECONVERGENT B0 ;  /* 0x0000000000007941 */ /* 0x000fea0003800200 */
.L_x_188:
        /* <DEDUP_REMOVED lines=39> */
.L_x_191:
[----:B------:R-:W-:Y:S05]  /*4320*/  BSYNC.RECONVERGENT B0 ;  /* 0x0000000000007941 */ /* 0x000fea0003800200 */
.L_x_190:
        /* <DEDUP_REMOVED lines=39> */
.L_x_193:
[----:B------:R-:W-:Y:S05]  /*45a0*/  BSYNC.RECONVERGENT B0 ;  /* 0x0000000000007941 */ /* 0x000fea0003800200 */
.L_x_192:
        /* <DEDUP_REMOVED lines=39> */
.L_x_195:
[----:B------:R-:W-:Y:S05]  /*4820*/  BSYNC.RECONVERGENT B0 ;  /* 0x0000000000007941 */ /* 0x000fea0003800200 */
.L_x_194:
        /* <DEDUP_REMOVED lines=39> */
.L_x_197:
[----:B------:R-:W-:Y:S05]  /*4aa0*/  BSYNC.RECONVERGENT B0 ;  /* 0x0000000000007941 */ /* 0x000fea0003800200 */
.L_x_196:
        /* <DEDUP_REMOVED lines=39> */
.L_x_199:
[----:B------:R-:W-:Y:S05]  /*4d20*/  BSYNC.RECONVERGENT B0 ;  /* 0x0000000000007941 */ /* 0x000fea0003800200 */
.L_x_198:
        /* <DEDUP_REMOVED lines=30> */
[----:B------:R-:W4:Y:S02]  /*4f10*/  FLO.U32 R53, R61 ;  /* 0x0000003d00357300 */ /* 0x000f2400000e0000 */
[----:B------:R-:W-:Y:S02]  /*4f20*/  SHF.R.U32.HI R55, RZ, UR5, R20 ;  /* 0x00000005ff377c19 */ /* 0x000fe40008011614 */
[----:B------:R-:W-:Y:S02]  /*4f30*/  LOP3.LUT R20, R48, R61, RZ, 0xc0, !PT ;  /* 0x0000003d30147212 */ /* 0x000fe400078ec0ff */
[----:B------:R-:W-:-:S04]  /*4f40*/  LOP3.LUT R55, R55, UR4, RZ, 0x30, !PT ;  /* 0x0000000437377c12 */ /* 0x000fc8000f8e30ff */
[----:B------:R-:W0:Y:S01]  /*4f50*/  POPC R20, R20 ;  /* 0x0000001400147309 */ /* 0x000e220000000000 */
[----:B----4-:R-:W-:-:S13]  /*4f60*/  ISETP.NE.AND P0, PT, R24, R53, PT ;  /* 0x000000351800720c */ /* 0x010fda0003f05270 */
[----:B0-23--:R-:W-:Y:S05]  /*4f70*/  @P0 BRA `(.L_x_201) ;  /* 0x0000000000080947 */ /* 0x00dfea0003800000 */
[----:B------:R-:W-:-:S05]  /*4f80*/  IMAD R59, R59, 0x4, R26 ;  /* 0x000000043b3b7824 */ /* 0x000fca00078e021a */
[----:B------:R0:W2:Y:S02]  /*4f90*/  ATOMS.ADD R54, [R59], R20 ;  /* 0x000000143b36738c */ /* 0x0000a40000000000 */
.L_x_201:
[----:B------:R-:W-:Y:S05]  /*4fa0*/  BSYNC.RECONVERGENT B0 ;  /* 0x0000000000007941 */ /* 0x000fea0003800200 */
.L_x_200:
[----:B------:R-:W-:Y:S01]  /*4fb0*/  R2P PR, R55, 0x7f ;  /* 0x0000007f37007804 */ /* 0x000fe20000000000 */
[----:B--2---:R2:W3:Y:S01]  /*4fc0*/  SHFL.IDX PT, R53, R54, R53, 0x1f ;  /* 0x00001f3536357589 */ /* 0x0044e200000e0000 */
[----:B------:R-:W-:Y:S01]  /*4fd0*/  BSSY.RECONVERGENT B0, `(.L_x_202) ;  /* 0x0000025000007945 */ /* 0x000fe20003800200 */
[----:B------:R-:W-:-:S10]  /*4fe0*/  IMAD.MOV.U32 R56, RZ, RZ, RZ ;  /* 0x000000ffff387224 */ /* 0x000fd400078e00ff */
[----:B------:R-:W-:Y:S02]  /*4ff0*/  VOTE.ANY R50, PT, P0 ;  /* 0x0000000000327806 */ /* 0x000fe400000e0100 */
[----:B------:R-:W-:Y:S02]  /*5000*/  VOTE.ANY R57, PT, P1 ;  /* 0x0000000000397806 */ /* 0x000fe400008e0100 */
[----:B------:R-:W-:Y:S02]  /*5010*/  @!P0 LOP3.LUT R50, RZ, R50, RZ, 0x33, !PT ;  /* 0x00000032ff328212 */ /* 0x000fe400078e33ff */
[----:B0-----:R-:W-:Y:S02]  /*5020*/  VOTE.ANY R59, PT, P2 ;  /* 0x00000000003b7806 */ /* 0x001fe400010e0100 */
        /* <DEDUP_REMOVED lines=22> */
[----:B------:R-:W0:Y:S02]  /*5190*/  FLO.U32 R57, R61 ;  /* 0x0000003d00397300 */ /* 0x000e2400000e0000 */
[----:B------:R-:W-:Y:S02]  /*51a0*/  SHF.R.U32.HI R59, RZ, UR5, R50 ;  /* 0x00000005ff3b7c19 */ /* 0x000fe40008011632 */
[----:B------:R-:W-:Y:S02]  /*51b0*/  LOP3.LUT R50, R48, R61, RZ, 0xc0, !PT ;  /* 0x0000003d30327212 */ /* 0x000fe400078ec0ff */
[----:B------:R-:W-:-:S04]  /*51c0*/  LOP3.LUT R59, R59, UR4, RZ, 0x30, !PT ;  /* 0x000000043b3b7c12 */ /* 0x000fc8000f8e30ff */
[----:B------:R-:W4:Y:S01]  /*51d0*/  POPC R50, R50 ;  /* 0x0000003200327309 */ /* 0x000f220000000000 */
[----:B0-----:R-:W-:-:S13]  /*51e0*/  ISETP.NE.AND P0, PT, R24, R57, PT ;  /* 0x000000391800720c */ /* 0x001fda0003f05270 */
[----:B--234-:R-:W-:Y:S05]  /*51f0*/  @P0 BRA `(.L_x_203) ;  /* 0x0000000000080947 */ /* 0x01cfea0003800000 */
[----:B------:R-:W-:-:S05]  /*5200*/  IMAD R55, R55, 0x4, R26 ;  /* 0x0000000437377824 */ /* 0x000fca00078e021a */
[----:B------:R0:W2:Y:S02]  /*5210*/  ATOMS.ADD R56, [R55], R50 ;  /* 0x000000323738738c */ /* 0x0000a40000000000 */
.L_x_203:
[----:B------:R-:W-:Y:S05]  /*5220*/  BSYNC.RECONVERGENT B0 ;  /* 0x0000000000007941 */ /* 0x000fea0003800200 */
.L_x_202:
[----:B------:R-:W-:Y:S01]  /*5230*/  R2P PR, R59, 0x7f ;  /* 0x0000007f3b007804 */ /* 0x000fe20000000000 */
[----:B--2---:R2:W3:Y:S01]  /*5240*/  SHFL.IDX PT, R57, R56, R57, 0x1f ;  /* 0x00001f3938397589 */ /* 0x0044e200000e0000 */
[----:B------:R-:W-:Y:S01]  /*5250*/  BSSY.RECONVERGENT B0, `(.L_x_204) ;  /* 0x0000025000007945 */ /* 0x000fe20003800200 */
[----:B------:R-:W-:-:S10]  /*5260*/  IMAD.MOV.U32 R58, RZ, RZ, RZ ;  /* 0x000000ffff3a7224 */ /* 0x000fd400078e00ff */
[----:B------:R-:W-:Y:S02]  /*5270*/  VOTE.ANY R54, PT, P0 ;  /* 0x0000000000367806 */ /* 0x000fe400000e0100 */
[----:B0-----:R-:W-:Y:S02]  /*5280*/  VOTE.ANY R55, PT, P1 ;  /* 0x0000000000377806 */ /* 0x001fe400008e0100 */
        /* <DEDUP_REMOVED lines=33> */
.L_x_205:
[----:B------:R-:W-:Y:S05]  /*54a0*/  BSYNC.RECONVERGENT B0 ;  /* 0x0000000000007941 */ /* 0x000fea0003800200 */
.L_x_204:
        /* <DEDUP_REMOVED lines=39> */
.L_x_207:
[----:B------:R-:W-:Y:S05]  /*5720*/  BSYNC.RECONVERGENT B0 ;  /* 0x0000000000007941 */ /* 0x000fea0003800200 */
.L_x_206:
[----:B------:R-:W-:Y:S01]  /*5730*/  R2P PR, R63, 0x7f ;  /* 0x0000007f3f007804 */ /* 0x000fe20000000000 */
[----:B--2---:R2:W3:Y:S01]  /*5740*/  SHFL.IDX PT, R59, R60, R59, 0x1f ;  /* 0x00001f3b3c3b7589 */ /* 0x0044e200000e0000 */
[----:B------:R-:W-:Y:S01]  /*5750*/  BSSY.RECONVERGENT B0, `(.L_x_208) ;  /* 0x0000025000007945 */ /* 0x000fe20003800200 */
[----:B------:R-:W-:-:S10]  /*5760*/  IMAD.MOV.U32 R62, RZ, RZ, RZ ;  /* 0x000000ffff3e7224 */ /* 0x000fd400078e00ff */
[----:B------:R-:W-:Y:S02]  /*5770*/  VOTE.ANY R58, PT, P0 ;  /* 0x00000000003a7806 */ /* 0x000fe400000e0100 */
[----:B0-----:R-:W-:Y:S02]  /*5780*/  VOTE.ANY R61, PT, P1 ;  /* 0x00000000003d7806 */ /* 0x001fe400008e0100 */
[----:B------:R-:W-:Y:S02]  /*5790*/  @!P0 LOP3.LUT R58, RZ, R58, RZ, 0x33, !PT ;  /* 0x0000003aff3a8212 */ /* 0x000fe400078e33ff */
[----:B------:R-:W-:Y:S02]  /*57a0*/  @!P1 LOP3.LUT R61, RZ, R61, RZ, 0x33, !PT ;  /* 0x0000003dff3d9212 */ /* 0x000fe400078e33ff */
[----:B------:R-:W-:Y:S02]  /*57b0*/  VOTE.ANY R65, PT, P2 ;  /* 0x0000000000417806 */ /* 0x000fe400010e0100 */
[----:B------:R-:W-:-:S02]  /*57c0*/  LOP3.LUT R58, R61, R58, RZ, 0xc0, !PT ;  /* 0x0000003a3d3a7212 */ /* 0x000fc400078ec0ff */
[----:B------:R-:W-:Y:S02]  /*57d0*/  @!P2 LOP3.LUT R65, RZ, R65, RZ, 0x33, !PT ;  /* 0x00000041ff41a212 */ /* 0x000fe400078e33ff */
[----:B------:R-:W-:Y:S02]  /*57e0*/  VOTE.ANY R61, PT, P3 ;  /* 0x00000000003d7806 */ /* 0x000fe400018e0100 */
[----:B------:R-:W-:Y:S02]  /*57f0*/  LOP3.LUT R58, R65, R58, RZ, 0xc0, !PT ;  /* 0x0000003a413a7212 */ /* 0x000fe400078ec0ff */
[----:B------:R-:W-:Y:S02]  /*5800*/  @!P3 LOP3.LUT R61, RZ, R61, RZ, 0x33, !PT ;  /* 0x0000003dff3db212 */ /* 0x000fe400078e33ff */
[----:B------:R-:W-:Y:S02]  /*5810*/  LOP3.LUT P0, RZ, R63, 0x80, RZ, 0xc0, !PT ;  /* 0x000000803fff7812 */ /* 0x000fe4000780c0ff */
[----:B------:R-:W-:-:S02]  /*5820*/  LOP3.LUT R58, R61, R58, RZ, 0xc0, !PT ;  /* 0x0000003a3d3a7212 */ /* 0x000fc400078ec0ff */
[----:B------:R-:W-:Y:S02]  /*5830*/  VOTE.ANY R61, PT, P4 ;  /* 0x00000000003d7806 */ /* 0x000fe400020e0100 */
[----:B------:R-:W-:Y:S02]  /*5840*/  VOTE.ANY R65, PT, P5 ;  /* 0x0000000000417806 */ /* 0x000fe400028e0100 */
[----:B------:R-:W-:Y:S02]  /*5850*/  @!P4 LOP3.LUT R61, RZ, R61, RZ, 0x33, !PT ;  /* 0x0000003dff3dc212 */ /* 0x000fe400078e33ff */
[----:B------:R-:W-:Y:S02]  /*5860*/  @!P5 LOP3.LUT R65, RZ, R65, RZ, 0x33, !PT ;  /* 0x00000041ff41d212 */ /* 0x000fe400078e33ff */
[----:B------:R-:W-:Y:S02]  /*5870*/  LOP3.LUT R58, R61, R58, RZ, 0xc0, !PT ;  /* 0x0000003a3d3a7212 */ /* 0x000fe400078ec0ff */
[----:B------:R-:W-:-:S02]  /*5880*/  VOTE.ANY R61, PT, P6 ;  /* 0x00000000003d7806 */ /* 0x000fc400030e0100 */
[----:B------:R-:W-:Y:S02]  /*5890*/  LOP3.LUT R58, R65, R58, RZ, 0xc0, !PT ;  /* 0x0000003a413a7212 */ /* 0x000fe400078ec0ff */
[----:B------:R-:W-:Y:S02]  /*58a0*/  @!P6 LOP3.LUT R61, RZ, R61, RZ, 0x33, !PT ;  /* 0x0000003dff3de212 */ /* 0x000fe400078e33ff */
[----:B------:R-:W-:Y:S02]  /*58b0*/  VOTE.ANY R65, PT, P0 ;  /* 0x0000000000417806 */ /* 0x000fe400000e0100 */
[----:B------:R-:W-:Y:S02]  /*58c0*/  LOP3.LUT R58, R61, R58, RZ, 0xc0, !PT ;  /* 0x0000003a3d3a7212 */ /* 0x000fe400078ec0ff */
[----:B------:R-:W-:Y:S02]  /*58d0*/  @!P0 LOP3.LUT R65, RZ, R65, RZ, 0x33, !PT ;  /* 0x00000041ff418212 */ /* 0x000fe400078e33ff */
        /* <DEDUP_REMOVED lines=12> */
.L_x_209:
[----:B------:R-:W-:Y:S05]  /*59a0*/  BSYNC.RECONVERGENT B0 ;  /* 0x0000000000007941 */ /* 0x000fea0003800200 */
.L_x_208:
        /* <DEDUP_REMOVED lines=8> */
[----:B------:R-:W-:Y:S02]  /*5a30*/  LOP3.LUT P0, RZ, R65, 0x80, RZ, 0xc0, !PT ;  /* 0x0000008041ff7812 */ /* 0x000fe4000780c0ff */
[----:B------:R-:W-:-:S02]  /*5a40*/  LOP3.LUT R60, R63, R60, RZ, 0xc0, !PT ;  /* 0x0000003c3f3c7212 */ /* 0x000fc400078ec0ff */
[----:B------:R-:W-:-:S04]  /*5a50*/  VOTE.ANY R63, PT, P2 ;  /* 0x00000000003f7806 */ /* 0x000fc800010e0100 */
[----:B------:R-:W-:-:S04]  /*5a60*/  @!P2 LOP3.LUT R63, RZ, R63, RZ, 0x33, !PT ;  /* 0x0000003fff3fa212 */ /* 0x000fc800078e33ff */
[----:B------:R-:W-:Y:S02]  /*5a70*/  LOP3.LUT R60, R63, R60, RZ, 0xc0, !PT ;  /* 0x0000003c3f3c7212 */ /* 0x000fe400078ec0ff */
        /* <DEDUP_REMOVED lines=13> */
[----:B------:R-:W-:Y:S02]  /*5b50*/  @!P0 LOP3.LUT R63, RZ, R63, RZ, 0x33, !PT ;  /* 0x0000003fff3f8212 */ /* 0x000fe400078e33ff */
[----:B------:R-:W-:Y:S02]  /*5b60*/  ISETP.NE.AND P0, PT, R13, 0x7fffffff, PT ;  /* 0x7fffffff0d00780c */ /* 0x000fe40003f05270 */
[----:B------:R-:W-:Y:S02]  /*5b70*/  LOP3.LUT R69, R63, R60, RZ, 0xc0, !PT ;  /* 0x0000003c3f457212 */ /* 0x000fe400078ec0ff */
[----:B------:R-:W-:Y:S02]  /*5b80*/  SEL R60, R13, 0x80000000, P0 ;  /* 0x800000000d3c7807 */ /* 0x000fe40000000000 */
[----:B------:R-:W0:Y:S02]  /*5b90*/  FLO.U32 R63, R69 ;  /* 0x00000045003f7300 */ /* 0x000e2400000e0000 */
[----:B------:R-:W-:-:S02]  /*5ba0*/  SHF.R.U32.HI R67, RZ, UR5, R60 ;  /* 0x00000005ff437c19 */ /* 0x000fc4000801163c */
[----:B------:R-:W-:Y:S02]  /*5bb0*/  LOP3.LUT R60, R48, R69, RZ, 0xc0, !PT ;  /* 0x00000045303c7212 */ /* 0x000fe400078ec0ff */
[----:B------:R-:W-:-:S04]  /*5bc0*/  LOP3.LUT R67, R67, UR4, RZ, 0x30, !PT ;  /* 0x0000000443437c12 */ /* 0x000fc8000f8e30ff */
[----:B------:R-:W4:Y:S01]  /*5bd0*/  POPC R60, R60 ;  /* 0x0000003c003c7309 */ /* 0x000f220000000000 */
[----:B0-----:R-:W-:-:S13]  /*5be0*/  ISETP.NE.AND P0, PT, R24, R63, PT ;  /* 0x0000003f1800720c */ /* 0x001fda0003f05270 */
[----:B--234-:R-:W-:Y:S05]  /*5bf0*/  @P0 BRA `(.L_x_211) ;  /* 0x0000000000080947 */ /* 0x01cfea0003800000 */
[----:B------:R-:W-:-:S05]  /*5c00*/  IMAD R65, R65, 0x4, R26 ;  /* 0x0000000441417824 */ /* 0x000fca00078e021a */
[----:B------:R0:W2:Y:S02]  /*5c10*/  ATOMS.ADD R64, [R65], R60 ;  /* 0x0000003c4140738c */ /* 0x0000a40000000000 */
.L_x_211:
[----:B------:R-:W-:Y:S05]  /*5c20*/  BSYNC.RECONVERGENT B0 ;  /* 0x0000000000007941 */ /* 0x000fea0003800200 */
.L_x_210:
[----:B------:R-:W-:Y:S01]  /*5c30*/  R2P PR, R67, 0x7f ;  /* 0x0000007f43007804 */ /* 0x000fe20000000000 */
[----:B--2---:R2:W3:Y:S01]  /*5c40*/  SHFL.IDX PT, R63, R64, R63, 0x1f ;  /* 0x00001f3f403f7589 */ /* 0x0044e200000e0000 */
[----:B------:R-:W-:Y:S11]  /*5c50*/  BSSY.RECONVERGENT B0, `(.L_x_212) ;  /* 0x0000021000007945 */ /* 0x000ff60003800200 */
[----:B------:R-:W-:-:S02]  /*5c60*/  VOTE.ANY R62, PT, P0 ;  /* 0x00000000003e7806 */ /* 0x000fc400000e0100 */
[----:B0-----:R-:W-:Y:S02]  /*5c70*/  VOTE.ANY R65, PT, P1 ;  /* 0x0000000000417806 */ /* 0x001fe400008e0100 */
[----:B------:R-:W-:Y:S02]  /*5c80*/  @!P0 LOP3.LUT R62, RZ, R62, RZ, 0x33, !PT ;  /* 0x0000003eff3e8212 */ /* 0x000fe400078e33ff */
[----:B------:R-:W-:Y:S02]  /*5c90*/  @!P1 LOP3.LUT R65, RZ, R65, RZ, 0x33, !PT ;  /* 0x00000041ff419212 */ /* 0x000fe400078e33ff */
[----:B------:R-:W-:Y:S02]  /*5ca0*/  LOP3.LUT P0, RZ, R67, 0x80, RZ, 0xc0, !PT ;  /* 0x0000008043ff7812 */ /* 0x000fe4000780c0ff */
        /* <DEDUP_REMOVED lines=18> */
[----:B------:R-:W-:-:S04]  /*5dd0*/  LOP3.LUT R65, R65, R62, RZ, 0xc0, !PT ;  /* 0x0000003e41417212 */ /* 0x000fc800078ec0ff */
[----:B------:R-:W0:Y:S02]  /*5de0*/  FLO.U32 R69, R65 ;  /* 0x0000004100457300 */ /* 0x000e2400000e0000 */
[----:B0-----:R-:W-:Y:S02]  /*5df0*/  ISETP.NE.AND P0, PT, R24, R69, PT ;  /* 0x000000451800720c */ /* 0x001fe40003f05270 */
[----:B------:R-:W-:Y:S01]  /*5e00*/  LOP3.LUT R24, R48, R65, RZ, 0xc0, !PT ;  /* 0x0000004130187212 */ /* 0x000fe200078ec0ff */
[----:B------:R-:W-:-:S05]  /*5e10*/  IMAD.MOV.U32 R48, RZ, RZ, RZ ;  /* 0x000000ffff307224 */ /* 0x000fca00078e00ff */
[----:B------:R-:W0:Y:S05]  /*5e20*/  POPC R24, R24 ;  /* 0x0000001800187309 */ /* 0x000e2a0000000000 */
[----:B--23--:R-:W-:Y:S05]  /*5e30*/  @P0 BRA `(.L_x_213) ;  /* 0x0000000000080947 */ /* 0x00cfea0003800000 */
[----:B------:R-:W-:-:S05]  /*5e40*/  IMAD R67, R67, 0x4, R26 ;  /* 0x0000000443437824 */ /* 0x000fca00078e021a */
[----:B0-----:R2:W3:Y:S02]  /*5e50*/  ATOMS.ADD R48, [R67], R24 ;  /* 0x000000184330738c */ /* 0x0014e40000000000 */
.L_x_213:
[----:B------:R-:W-:Y:S05]  /*5e60*/  BSYNC.RECONVERGENT B0 ;  /* 0x0000000000007941 */ /* 0x000fea0003800200 */
.L_x_212:
[----:B------:R-:W-:Y:S01]  /*5e70*/  BAR.SYNC.DEFER_BLOCKING 0x0 ;  /* 0x0000000000007b1d */ /* 0x000fe20000010000 */
[----:B------:R-:W-:Y:S01]  /*5e80*/  IMAD.IADD R46, R51, 0x1, R46 ;  /* 0x00000001332e7824 */ /* 0x000fe200078e022e */
[----:B------:R-:W-:Y:S01]  /*5e90*/  ISETP.NE.AND P0, PT, R52, RZ, PT ;  /* 0x000000ff3400720c */ /* 0x000fe20003f05270 */
[----:B------:R-:W-:Y:S02]  /*5ea0*/  IMAD.IADD R26, R49, 0x1, R44 ;  /* 0x00000001311a7824 */ /* 0x000fe400078e022c */
[----:B------:R-:W-:Y:S01]  /*5eb0*/  IMAD.IADD R42, R47, 0x1, R42 ;  /* 0x000000012f2a7824 */ /* 0x000fe200078e022a */
[----:B------:R-:W-:Y:S01]  /*5ec0*/  BSSY B1, `(.L_x_214) ;  /* 0x0000063000017945 */ /* 0x000fe20003800000 */
[----:B------:R-:W-:Y:S01]  /*5ed0*/  IMAD.IADD R40, R43, 0x1, R40 ;  /* 0x000000012b287824 */ /* 0x000fe200078e0228 */
[----:B---3--:R-:W0:Y:S01]  /*5ee0*/  SHFL.IDX PT, R65, R48, R69, 0x1f ;  /* 0x00001f4530417589 */ /* 0x008e2200000e0000 */
[----:B------:R-:W-:Y:S02]  /*5ef0*/  IMAD.IADD R38, R41, 0x1, R38 ;  /* 0x0000000129267824 */ /* 0x000fe400078e0226 */
[----:B------:R-:W-:-:S02]  /*5f00*/  IMAD R44, R46, 0x4, R9 ;  /* 0x000000042e2c7824 */ /* 0x000fc400078e0209 */
[----:B------:R-:W-:Y:S02]  /*5f10*/  IMAD.IADD R36, R39, 0x1, R36 ;  /* 0x0000000127247824 */ /* 0x000fe400078e0224 */
[--C-:B------:R-:W-:Y:S02]  /*5f20*/  IMAD R43, R26, 0x4, R9.reuse ;  /* 0x000000041a2b7824 */ /* 0x100fe400078e0209 */
[----:B------:R-:W-:Y:S02]  /*5f30*/  IMAD.IADD R34, R37, 0x1, R34 ;  /* 0x0000000125227824 */ /* 0x000fe400078e0222 */
[--C-:B------:R-:W-:Y:S02]  /*5f40*/  IMAD R42, R42, 0x4, R9.reuse ;  /* 0x000000042a2a7824 */ /* 0x100fe400078e0209 */
[----:B------:R-:W-:Y:S02]  /*5f50*/  IMAD.IADD R32, R35, 0x1, R32 ;  /* 0x0000000123207824 */ /* 0x000fe400078e0220 */
[----:B------:R-:W-:Y:S01]  /*5f60*/  IMAD R41, R40, 0x4, R9 ;  /* 0x0000000428297824 */ /* 0x000fe200078e0209 */
[----:B------:R3:W-:Y:S01]  /*5f70*/  STS [R44+-0x4], R29 ;  /* 0xfffffc1d2c007388 */ /* 0x0007e20000000800 */
[----:B------:R-:W-:-:S02]  /*5f80*/  IMAD.IADD R30, R33, 0x1, R30 ;  /* 0x00000001211e7824 */ /* 0x000fc400078e021e */
[--C-:B------:R-:W-:Y:S01]  /*5f90*/  IMAD R40, R38, 0x4, R9.reuse ;  /* 0x0000000426287824 */ /* 0x100fe200078e0209 */
[----:B------:R-:W-:Y:S01]  /*5fa0*/  STS [R43+-0x4], R22 ;  /* 0xfffffc162b007388 */ /* 0x000fe20000000800 */
[----:B------:R-:W-:Y:S02]  /*5fb0*/  IMAD.IADD R52, R31, 0x1, R28 ;  /* 0x000000011f347824 */ /* 0x000fe400078e021c */
[----:B------:R-:W-:Y:S01]  /*5fc0*/  IMAD R39, R36, 0x4, R9 ;  /* 0x0000000424277824 */ /* 0x000fe200078e0209 */
[----:B------:R-:W-:Y:S01]  /*5fd0*/  STS [R42+-0x4], R23 ;  /* 0xfffffc172a007388 */ /* 0x000fe20000000800 */
[----:B------:R-:W-:Y:S02]  /*5fe0*/  IMAD.IADD R20, R20, 0x1, R53 ;  /* 0x0000000114147824 */ /* 0x000fe400078e0235 */
[----:B------:R-:W-:Y:S01]  /*5ff0*/  IMAD R38, R34, 0x4, R9 ;  /* 0x0000000422267824 */ /* 0x000fe200078e0209 */
[----:B------:R-:W-:Y:S01]  /*6000*/  STS [R41+-0x4], R16 ;  /* 0xfffffc1029007388 */ /* 0x000fe20000000800 */
[----:B------:R-:W-:-:S02]  /*6010*/  IMAD.IADD R50, R50, 0x1, R57 ;  /* 0x0000000132327824 */ /* 0x000fc400078e0239 */
[----:B------:R-:W-:Y:S01]  /*6020*/  IMAD R37, R32, 0x4, R9 ;  /* 0x0000000420257824 */ /* 0x000fe200078e0209 */
        /* <DEDUP_REMOVED lines=13> */
[----:B0-----:R-:W-:Y:S02]  /*6100*/  IMAD.IADD R28, R24, 0x1, R65 ;  /* 0x00000001181c7824 */ /* 0x001fe400078e0241 */
[--C-:B------:R-:W-:Y:S01]  /*6110*/  IMAD R32, R54, 0x4, R9.reuse ;  /* 0x0000000436207824 */ /* 0x100fe200078e0209 */
[----:B------:R-:W-:Y:S01]  /*6120*/  STS [R35+-0x4], R12 ;  /* 0xfffffc0c23007388 */ /* 0x000fe20000000800 */
[----:B------:R-:W-:-:S02]  /*6130*/  IMAD R31, R56, 0x4, R9 ;  /* 0x00000004381f7824 */ /* 0x000fc400078e0209 */
[--C-:B------:R-:W-:Y:S01]  /*6140*/  IMAD R30, R58, 0x4, R9.reuse ;  /* 0x000000043a1e7824 */ /* 0x100fe200078e0209 */
[----:B------:R0:W-:Y:S01]  /*6150*/  STS [R34+-0x4], R19 ;  /* 0xfffffc1322007388 */ /* 0x0001e20000000800 */
[--C-:B---3--:R-:W-:Y:S02]  /*6160*/  IMAD R29, R60, 0x4, R9.reuse ;  /* 0x000000043c1d7824 */ /* 0x108fe400078e0209 */
[--C-:B------:R-:W-:Y:S01]  /*6170*/  IMAD R28, R28, 0x4, R9.reuse ;  /* 0x000000041c1c7824 */ /* 0x100fe200078e0209 */
[----:B------:R3:W-:Y:S04]  /*6180*/  STS [R33+-0x4], R14 ;  /* 0xfffffc0e21007388 */ /* 0x0007e80000000800 */
[----:B------:R3:W-:Y:S01]  /*6190*/  STS [R32+-0x4], R11 ;  /* 0xfffffc0b20007388 */ /* 0x0007e20000000800 */
[----:B0-----:R-:W-:-:S03]  /*61a0*/  IMAD R19, R3, 0x8, R9 ;  /* 0x0000000803137824 */ /* 0x001fc600078e0209 */
[----:B------:R3:W-:Y:S04]  /*61b0*/  STS [R31+-0x4], R4 ;  /* 0xfffffc041f007388 */ /* 0x0007e80000000800 */
[----:B------:R3:W-:Y:S04]  /*61c0*/  STS [R30+-0x4], R15 ;  /* 0xfffffc0f1e007388 */ /* 0x0007e80000000800 */
[----:B------:R3:W-:Y:S04]  /*61d0*/  STS [R29+-0x4], R6 ;  /* 0xfffffc061d007388 */ /* 0x0007e80000000800 */
[----:B------:R3:W-:Y:S01]  /*61e0*/  STS [R28+-0x4], R13 ;  /* 0xfffffc0d1c007388 */ /* 0x0007e20000000800 */
[----:B------:R-:W-:Y:S05]  /*61f0*/  @P0 BRA `(.L_x_215) ;  /* 0x0000000000bc0947 */ /* 0x000fea0003800000 */
[----:B------:R-:W0:Y:S02]  /*6200*/  LDCU.64 UR8, c[0x0][0x398] ;  /* 0x00007300ff0877ac */ /* 0x000e240008000a00 */
[----:B0-----:R-:W-:-:S04]  /*6210*/  LEA R12, P0, R3, UR8, 0x3 ;  /* 0x00000008030c7c11 */ /* 0x001fc8000f8018ff */
[----:B---3--:R-:W-:-:S05]  /*6220*/  LEA.HI.X R13, R3, UR9, RZ, 0x3, P0 ;  /* 0x00000009030d7c11 */ /* 0x008fca00080f1cff */
[----:B------:R-:W3:Y:S01]  /*6230*/  LDG.E.64 R10, desc[UR6][R12.64] ;  /* 0x000000060c0a7981 */ /* 0x000ee2000c1e1b00 */
[----:B------:R-:W-:Y:S02]  /*6240*/  SHF.R.S32.HI R15, RZ, 0x1f, R21 ;  /* 0x0000001fff0f7819 */ /* 0x000fe40000011415 */
[----:B---3--:R-:W-:-:S05]  /*6250*/  IADD3 R10, P0, PT, -R21, R10, RZ ;  /* 0x0000000a150a7210 */ /* 0x008fca0007f1e1ff */
[----:B------:R-:W-:Y:S01]  /*6260*/  IMAD.X R11, R11, 0x1, ~R15, P0 ;  /* 0x000000010b0b7824 */ /* 0x000fe200000e0e0f */
[----:B------:R-:W-:Y:S01]  /*6270*/  ISETP.GE.AND P0, PT, R45, 0x1, PT ;  /* 0x000000012d00780c */ /* 0x000fe20003f06270 */
[----:B------:R-:W-:-:S03]  /*6280*/  IMAD.MOV.U32 R15, RZ, RZ, R0 ;  /* 0x000000ffff0f7224 */ /* 0x000fc600078e0000 */
[----:B------:R0:W-:Y:S09]  /*6290*/  STS.64 [R19+0x6600], R10 ;  /* 0x0066000a13007388 */ /* 0x0001f20000000a00 */
[----:B------:R-:W-:Y:S05]  /*62a0*/  @!P0 BRA `(.L_x_216) ;  /* 0x00000000006c8947 */ /* 0x000fea0003800000 */
[----:B------:R-:W-:Y:S01]  /*62b0*/  BSSY B0, `(.L_x_217) ;  /* 0x0000019000007945 */ /* 0x000fe20003800000 */
[----:B------:R-:W-:Y:S02]  /*62c0*/  IMAD.MOV.U32 R4, RZ, RZ, -0x1 ;  /* 0xffffffffff047424 */ /* 0x000fe400078e00ff */
[----:B------:R-:W-:Y:S02]  /*62d0*/  IMAD.MOV.U32 R6, RZ, RZ, R45 ;  /* 0x000000ffff067224 */ /* 0x000fe400078e002d */
[----:B------:R-:W-:-:S07]  /*62e0*/  IMAD.MOV.U32 R15, RZ, RZ, R0 ;  /* 0x000000ffff0f7224 */ /* 0x000fce00078e0000 */
.L_x_221:
[----:B0-----:R-:W0:Y:S01]  /*62f0*/  LDC.64 R10, c[0x0][0x380] ;  /* 0x0000e000ff0a7b82 */ /* 0x001e220000000a00 */
[----:B------:R-:W-:Y:S01]  /*6300*/  VIADD R17, R6, 0xffffffff ;  /* 0xffffffff06117836 */ /* 0x000fe20000000000 */
[----:B------:R-:W-:Y:S03]  /*6310*/  BSSY B2, `(.L_x_218) ;  /* 0x0000008000027945 */ /* 0x000fe60003800000 */
[----:B------:R-:W-:-:S04]  /*6320*/  IMAD R13, R17, 0x100, R3 ;  /* 0x00000100110d7824 */ /* 0x000fc800078e0203 */
[----:B0-----:R-:W-:-:S07]  /*6330*/  IMAD.WIDE R10, R13, 0x4, R10 ;  /* 0x000000040d0a7825 */ /* 0x001fce00078e020a */
.L_x_219:
[----:B------:R-:W-:Y:S05]  /*6340*/  YIELD ;  /* 0x0000000000007946 */ /* 0x000fea0003800000 */
[----:B------:R0:W-:Y:S06]  /*6350*/  MEMBAR.SC.CTA ;  /* 0x0000000000007992 */ /* 0x0001ec0000000000 */
[----:B0-----:R-:W3:Y:S02]  /*6360*/  LDG.E.STRONG.SYS R12, desc[UR6][R10.64] ;  /* 0x000000060a0c7981 */ /* 0x001ee4000c1f5900 */
[----:B---3--:R-:W-:-:S13]  /*6370*/  ISETP.NE.AND P0, PT, R12, RZ, PT ;  /* 0x000000ff0c00720c */ /* 0x008fda0003f05270 */
[----:B------:R-:W-:Y:S05]  /*6380*/  @!P0 BRA `(.L_x_219) ;  /* 0xfffffffc00ec8947 */ /* 0x000fea000383ffff */
[----:B------:R-:W-:Y:S05]  /*6390*/  BSYNC B2 ;  /* 0x0000000000027941 */ /* 0x000fea0003800000 */
.L_x_218:
[----:B------:R-:W-:Y:S01]  /*63a0*/  BSSY.RECONVERGENT B2, `(.L_x_220) ;  /* 0x0000006000027945 */ /* 0x000fe20003800200 */
[C---:B------:R-:W-:Y:S02]  /*63b0*/  ISETP.GT.AND P0, PT, R12.reuse, -0x1, PT ;  /* 0xffffffff0c00780c */ /* 0x040fe40003f04270 */
[----:B------:R-:W-:Y:S01]  /*63c0*/  LOP3.LUT R12, R12, 0x3fffffff, RZ, 0xc0, !PT ;  /* 0x3fffffff0c0c7812 */ /* 0x000fe200078ec0ff */
[----:B------:R-:W-:Y:S05]  /*63d0*/  WARPSYNC.EXCLUSIVE R4 ;  /* 0x0000000004007348 */ /* 0x000fea0003a00000 */
[----:B------:R-:W-:-:S05]  /*63e0*/  IMAD.IADD R15, R12, 0x1, R15 ;  /* 0x000000010c0f7824 */ /* 0x000fca00078e020f */
[----:B------:R-:W-:-:S07]  /*63f0*/  VOTE.ANY R4, PT, P0 ;  /* 0x0000000000047806 */ /* 0x000fce00000e0100 */
[----:B------:R-:W-:Y:S05]  /*6400*/  BSYNC.RECONVERGENT B2 ;  /* 0x0000000000027941 */ /* 0x000fea0003800200 */
.L_x_220:
[----:B------:R-:W-:Y:S01]  /*6410*/  ISETP.GT.U32.AND P1, PT, R6, 0x1, PT ;  /* 0x000000010600780c */ /* 0x000fe20003f24070 */
[----:B------:R-:W-:-:S12]  /*6420*/  IMAD.MOV.U32 R6, RZ, RZ, R17 ;  /* 0x000000ffff067224 */ /* 0x000fd800078e0011 */
[----:B------:R-:W-:Y:S05]  /*6430*/  @P0 BRA P1, `(.L_x_221) ;  /* 0xfffffffc00ac0947 */ /* 0x000fea000083ffff */
[----:B------:R-:W-:Y:S05]  /*6440*/  BSYNC B0 ;  /* 0x0000000000007941 */ /* 0x000fea0003800000 */
.L_x_217:
[----:B------:R3:W4:Y:S02]  /*6450*/  LDS.64 R10, [R19+0x6600] ;  /* 0x00660000130a7984 */ /* 0x0007240000000a00 */
.L_x_216:
[----:B------:R-:W5:Y:S01]  /*6460*/  LDC.64 R12, c[0x0][0x380] ;  /* 0x0000e000ff0c7b82 */ /* 0x000f620000000a00 */
[C---:B------:R-:W-:Y:S01]  /*6470*/  IMAD.IADD R17, R15.reuse, 0x1, -R0 ;  /* 0x000000010f117824 */ /* 0x040fe200078e0a00 */
[----:B------:R-:W-:Y:S01]  /*6480*/  LOP3.LUT R15, R15, 0x80000000, RZ, 0xfc, !PT ;  /* 0x800000000f0f7812 */ /* 0x000fe200078efcff */
[----:B------:R-:W-:-:S03]  /*6490*/  IMAD R23, R45, 0x100, R3 ;  /* 0x000001002d177824 */ /* 0x000fc600078e0203 */
[----:B0---4-:R-:W-:-:S04]  /*64a0*/  IADD3 R10, P0, PT, R17, R10, RZ ;  /* 0x0000000a110a7210 */ /* 0x011fc80007f1e0ff */
[----:B------:R-:W-:-:S05]  /*64b0*/  LEA.HI.X.SX32 R11, R17, R11, 0x1, P0 ;  /* 0x0000000b110b7211 */ /* 0x000fca00000f0eff */
[----:B------:R0:W-:Y:S01]  /*64c0*/  STS.64 [R19+0x6600], R10 ;  /* 0x0066000a13007388 */ /* 0x0001e20000000a00 */
[----:B-----5:R-:W-:-:S05]  /*64d0*/  IMAD.WIDE R12, R23, 0x4, R12 ;  /* 0x00000004170c7825 */ /* 0x020fca00078e020c */
[----:B------:R0:W-:Y:S02]  /*64e0*/  STG.E.STRONG.SYS desc[UR6][R12.64], R15 ;  /* 0x0000000f0c007986 */ /* 0x0001e4000c115906 */
.L_x_215:
[----:B------:R-:W-:Y:S05]  /*64f0*/  BSYNC B1 ;  /* 0x0000000000017941 */ /* 0x000fea0003800000 */
.L_x_214:
[----:B------:R-:W4:Y:S01]  /*6500*/  LDC R27, c[0x0][0x3c0] ;  /* 0x0000f000ff1b7b82 */ /* 0x000f220000000800 */
[----:B---3--:R-:W-:-:S07]  /*6510*/  VIADD R4, R5, 0x1980 ;  /* 0x0000198005047836 */ /* 0x008fce0000000000 */
[----:B0-----:R-:W0:Y:S01]  /*6520*/  LDC.64 R12, c[0x0][0x390] ;  /* 0x0000e400ff0c7b82 */ /* 0x001e220000000a00 */
[----:B----4-:R-:W-:Y:S02]  /*6530*/  ISETP.GE.AND P0, PT, R4, R27, PT ;  /* 0x0000001b0400720c */ /* 0x010fe40003f06270 */
[----:B0-----:R-:W-:-:S04]  /*6540*/  ISETP.EQ.U32.AND P1, PT, R12, RZ, PT ;  /* 0x000000ff0c00720c */ /* 0x001fc80003f22070 */
[----:B------:R-:W-:-:S04]  /*6550*/  ISETP.EQ.OR.EX P0, PT, R13, RZ, !P0, P1 ;  /* 0x000000ff0d00720c */ /* 0x000fc80004702710 */
[----:B------:R-:W-:-:S13]  /*6560*/  ISETP.GT.U32.OR P0, PT, R3, 0xff, P0 ;  /* 0x000000ff0300780c */ /* 0x000fda0000704470 */
[----:B------:R-:W-:Y:S05]  /*6570*/  @P0 BRA `(.L_x_222) ;  /* 0x0000000000200947 */ /* 0x000fea0003800000 */
[----:B------:R-:W0:Y:S01]  /*6580*/  LDS.64 R10, [R19+0x6600] ;  /* 0x00660000130a7984 */ /* 0x000e220000000a00 */
[C---:B------:R-:W-:Y:S02]  /*6590*/  LEA R12, P2, R3.reuse, R12, 0x3 ;  /* 0x0000000c030c7211 */ /* 0x040fe400078418ff */
[--C-:B------:R-:W-:Y:S02]  /*65a0*/  SHF.R.S32.HI R15, RZ, 0x1f, R0.reuse ;  /* 0x0000001fff0f7819 */ /* 0x100fe40000011400 */
[----:B------:R-:W-:Y:S02]  /*65b0*/  LEA.HI.X R13, R3, R13, RZ, 0x3, P2 ;  /* 0x0000000d030d7211 */ /* 0x000fe400010f1cff */
[----:B0-----:R-:W-:Y:S02]  /*65c0*/  IADD3 R10, P0, P1, R10, R21, R0 ;  /* 0x000000150a0a7210 */ /* 0x001fe4000791e000 */
[----:B------:R-:W-:-:S04]  /*65d0*/  SHF.R.S32.HI R21, RZ, 0x1f, R21 ;  /* 0x0000001fff157819 */ /* 0x000fc80000011415 */
[----:B------:R-:W-:-:S05]  /*65e0*/  IADD3.X R11, PT, PT, R11, R21, R15, P0, P1 ;  /* 0x000000150b0b7210 */ /* 0x000fca00007e240f */
[----:B------:R0:W-:Y:S02]  /*65f0*/  STG.E.64 desc[UR6][R12.64], R10 ;  /* 0x0000000a0c007986 */ /* 0x0001e4000c101b06 */
.L_x_222:
[----:B------:R-:W-:Y:S01]  /*6600*/  ISETP.GT.AND P0, PT, R4, R27, PT ;  /* 0x0000001b0400720c */ /* 0x000fe20003f04270 */
[----:B------:R-:W-:Y:S05]  /*6610*/  WARPSYNC.ALL ;  /* 0x0000000000007948 */ /* 0x000fea0003800000 */
[----:B------:R-:W-:Y:S01]  /*6620*/  BAR.SYNC.DEFER_BLOCKING 0x0 ;  /* 0x0000000000007b1d */ /* 0x000fe20000010000 */
[----:B------:R-:W-:-:S06]  /*6630*/  IMAD R26, R3, 0x4, R9 ;  /* 0x00000004031a7824 */ /* 0x000fcc00078e0209 */
[----:B------:R-:W-:Y:S05]  /*6640*/  @P0 BRA `(.L_x_223) ;  /* 0x00000010004c0947 */ /* 0x000fea0003800000 */
[----:B------:R-:W3:Y:S01]  /*6650*/  LDS R0, [R26] ;  /* 0x000000001a007984 */ /* 0x000ee20000000800 */
[----:B------:R-:W4:Y:S01]  /*6660*/  LDCU UR5, c[0x0][0x3c4] ;  /* 0x00007880ff0577ac */ /* 0x000f220008000800 */
[----:B------:R-:W5:Y:S01]  /*6670*/  LDCU.64 UR8, c[0x0][0x3a0] ;  /* 0x00007400ff0877ac */ /* 0x000f620008000a00 */
[----:B---3--:R-:W-:-:S04]  /*6680*/  ISETP.NE.AND P1, PT, R0, 0x7fffffff, PT ;  /* 0x7fffffff0000780c */ /* 0x008fc80003f25270 */
[C---:B------:R-:W-:Y:S02]  /*6690*/  SEL R4, R0.reuse, 0x80000000, P1 ;  /* 0x8000000000047807 */ /* 0x040fe40000800000 */
[----:B------:R-:W-:Y:S02]  /*66a0*/  ISETP.GE.AND P1, PT, R0, RZ, PT ;  /* 0x000000ff0000720c */ /* 0x000fe40003f26270 */
[----:B----4-:R-:W-:-:S04]  /*66b0*/  SHF.R.U32.HI R4, RZ, UR5, R4 ;  /* 0x00000005ff047c19 */ /* 0x010fc80008011604 */
[----:B------:R-:W-:-:S05]  /*66c0*/  LOP3.LUT R4, R4, UR4, RZ, 0x30, !PT ;  /* 0x0000000404047c12 */ /* 0x000fca000f8e30ff */
[----:B------:R-:W-:-:S05]  /*66d0*/  IMAD R4, R4, 0x8, R9 ;  /* 0x0000000804047824 */ /* 0x000fca00078e0209 */
[----:B0-----:R-:W0:Y:S02]  /*66e0*/  LDS.64 R10, [R4+0x6600] ;  /* 0x00660000040a7984 */ /* 0x001e240000000a00 */
[----:B0-----:R-:W-:-:S05]  /*66f0*/  IADD3 R6, P2, PT, R10, R3, RZ ;  /* 0x000000030a067210 */ /* 0x001fca0007f5e0ff */
[----:B------:R-:W-:Y:S01]  /*6700*/  IMAD.X R13, RZ, RZ, R11, P2 ;  /* 0x000000ffff0d7224 */ /* 0x000fe200010e060b */
[C---:B-----5:R-:W-:Y:S02]  /*6710*/  LEA R12, P2, R6.reuse, UR8, 0x2 ;  /* 0x00000008060c7c11 */ /* 0x060fe4000f8410ff */
[----:B------:R-:W-:Y:S02]  /*6720*/  SEL R11, RZ, 0x7fffffff, !P1 ;  /* 0x7fffffffff0b7807 */ /* 0x000fe40004800000 */
[----:B------:R-:W-:Y:S02]  /*6730*/  LEA.HI.X R13, R6, UR9, R13, 0x2, P2 ;  /* 0x00000009060d7c11 */ /* 0x000fe400090f140d */
[----:B------:R-:W-:-:S05]  /*6740*/  LOP3.LUT R15, R11, R0, RZ, 0x3c, !PT ;  /* 0x000000000b0f7212 */ /* 0x000fca00078e3cff */
[----:B------:R-:W-:Y:S01]  /*6750*/  STG.E desc[UR6][R12.64], R15 ;  /* 0x0000000f0c007986 */ /* 0x000fe2000c101906 */
[----:B------:R-:W-:-:S03]  /*6760*/  NOP ;  /* 0x0000000000007918 */ /* 0x000fc60000000000 */
[----:B------:R-:W0:Y:S02]  /*6770*/  LDS R0, [R26+0x600] ;  /* 0x000600001a007984 */ /* 0x000e240000000800 */
[----:B0-----:R-:W-:-:S04]  /*6780*/  ISETP.NE.AND P1, PT, R0, 0x7fffffff, PT ;  /* 0x7fffffff0000780c */ /* 0x001fc80003f25270 */
[C---:B------:R-:W-:Y:S02]  /*6790*/  SEL R4, R0.reuse, 0x80000000, P1 ;  /* 0x8000000000047807 */ /* 0x040fe40000800000 */
[----:B------:R-:W-:Y:S02]  /*67a0*/  ISETP.GE.AND P1, PT, R0, RZ, PT ;  /* 0x000000ff0000720c */ /* 0x000fe40003f26270 */
[----:B------:R-:W-:-:S04]  /*67b0*/  SHF.R.U32.HI R4, RZ, UR5, R4 ;  /* 0x00000005ff047c19 */ /* 0x000fc80008011604 */
[----:B------:R-:W-:-:S05]  /*67c0*/  LOP3.LUT R4, R4, UR4, RZ, 0x30, !PT ;  /* 0x0000000404047c12 */ /* 0x000fca000f8e30ff */
[----:B------:R-:W-:-:S05]  /*67d0*/  IMAD R4, R4, 0x8, R9 ;  /* 0x0000000804047824 */ /* 0x000fca00078e0209 */
[----:B------:R-:W0:Y:S02]  /*67e0*/  LDS.64 R10, [R4+0x6600] ;  /* 0x00660000040a7984 */ /* 0x000e240000000a00 */
[----:B0-----:R-:W-:-:S05]  /*67f0*/  IADD3 R6, P2, PT, R10, R3, RZ ;  /* 0x000000030a067210 */ /* 0x001fca0007f5e0ff */
[----:B------:R-:W-:Y:S01]  /*6800*/  IMAD.X R13, RZ, RZ, R11, P2 ;  /* 0x000000ffff0d7224 */ /* 0x000fe200010e060b */
[C---:B------:R-:W-:Y:S02]  /*6810*/  LEA R12, P2, R6.reuse, UR8, 0x2 ;  /* 0x00000008060c7c11 */ /* 0x040fe4000f8410ff */
        /* <DEDUP_REMOVED lines=235> */
[----:B------:R-:W-:Y:S01]  /*76d0*/  IMAD R4, R4, 0x8, R9 ;  /* 0x0000000804047824 */ /* 0x000fe200078e0209 */
[----:B------:R-:W-:-:S04]  /*76e0*/  SEL R9, RZ, 0x7fffffff, !P1 ;  /* 0x7fffffffff097807 */ /* 0x000fc80004800000 */
[----:B------:R-:W0:Y:S01]  /*76f0*/  LDS.64 R10, [R4+0x6600] ;  /* 0x00660000040a7984 */ /* 0x000e220000000a00 */
[----:B------:R-:W-:Y:S02]  /*7700*/  LOP3.LUT R9, R9, R0, RZ, 0x3c, !PT ;  /* 0x0000000009097212 */ /* 0x000fe400078e3cff */
[----:B0-----:R-:W-:-:S05]  /*7710*/  IADD3 R6, P2, PT, R10, R3, RZ ;  /* 0x000000030a067210 */ /* 0x001fca0007f5e0ff */
[----:B------:R-:W-:Y:S01]  /*7720*/  IMAD.X R11, RZ, RZ, R11, P2 ;  /* 0x000000ffff0b7224 */ /* 0x000fe200010e060b */
[----:B------:R-:W-:-:S04]  /*7730*/  LEA R10, P2, R6, UR8, 0x2 ;  /* 0x00000008060a7c11 */ /* 0x000fc8000f8410ff */
[----:B------:R-:W-:-:S05]  /*7740*/  LEA.HI.X R11, R6, UR9, R11, 0x2, P2 ;  /* 0x00000009060b7c11 */ /* 0x000fca00090f140b */
[----:B------:R0:W-:Y:S01]  /*7750*/  STG.E desc[UR6][R10.64+0x6000], R9 ;  /* 0x006000090a007986 */ /* 0x0001e2000c101906 */
[----:B------:R-:W-:Y:S01]  /*7760*/  NOP ;  /* 0x0000000000007918 */ /* 0x000fe20000000000 */
[----:B------:R-:W-:Y:S05]  /*7770*/  BRA `(.L_x_224) ;  /* 0x00000018001c7947 */ /* 0x000fea0003800000 */
.L_x_223:
[----:B0-----:R-:W-:Y:S01]  /*7780*/  IMAD R11, R45, -0x1980, R27 ;  /* 0xffffe6802d0b7824 */ /* 0x001fe200078e021b */
[----:B------:R-:W-:Y:S01]  /*7790*/  BSSY.RECONVERGENT B0, `(.L_x_225) ;  /* 0x000001d000007945 */ /* 0x000fe20003800200 */
[C---:B------:R-:W-:Y:S02]  /*77a0*/  VIADD R0, R3.reuse, 0x180 ;  /* 0x0000018003007836 */ /* 0x040fe40000000000 */
[C---:B------:R-:W-:Y:S01]  /*77b0*/  VIADD R6, R3.reuse, 0x480 ;  /* 0x0000048003067836 */ /* 0x040fe20000000000 */
[CC--:B------:R-:W-:Y:S01]  /*77c0*/  ISETP.GE.AND P4, PT, R3.reuse, R11.reuse, PT ;  /* 0x0000000b0300720c */ /* 0x0c0fe20003f86270 */
[C---:B------:R-:W-:Y:S01]  /*77d0*/  VIADD R4, R3.reuse, 0x300 ;  /* 0x0000030003047836 */ /* 0x040fe20000000000 */
[-C--:B------:R-:W-:Y:S01]  /*77e0*/  ISETP.GE.AND P5, PT, R0, R11.reuse, PT ;  /* 0x0000000b0000720c */ /* 0x080fe20003fa6270 */
[C---:B------:R-:W-:Y:S01]  /*77f0*/  VIADD R0, R3.reuse, 0x600 ;  /* 0x0000060003007836 */ /* 0x040fe20000000000 */
[-C--:B------:R-:W-:Y:S01]  /*7800*/  ISETP.GE.AND P2, PT, R6, R11.reuse, PT ;  /* 0x0000000b0600720c */ /* 0x080fe20003f46270 */
[----:B------:R-:W-:Y:S01]  /*7810*/  VIADD R6, R3, 0x780 ;  /* 0x0000078003067836 */ /* 0x000fe20000000000 */
[----:B------:R-:W-:-:S02]  /*7820*/  ISETP.GE.AND P3, PT, R4, R11, PT ;  /* 0x0000000b0400720c */ /* 0x000fc40003f66270 */
[----:B------:R-:W-:-:S05]  /*7830*/  ISETP.GE.AND P1, PT, R0, R11, PT ;  /* 0x0000000b0000720c */ /* 0x000fca0003f26270 */
[----:B------:R-:W-:Y:S08]  /*7840*/  @P4 BRA `(.L_x_226) ;  /* 0x0000000000444947 */ /* 0x000ff00003800000 */
[----:B------:R-:W0:Y:S01]  /*7850*/  LDS R0, [R26] ;  /* 0x000000001a007984 */ /* 0x000e220000000800 */
[----:B------:R-:W3:Y:S01]  /*7860*/  LDCU UR5, c[0x0][0x3c4] ;  /* 0x00007880ff0577ac */ /* 0x000ee20008000800 */
[----:B------:R-:W4:Y:S01]  /*7870*/  LDCU.64 UR8, c[0x0][0x3a0] ;  /* 0x00007400ff0877ac */ /* 0x000f220008000a00 */
[----:B0-----:R-:W-:-:S04]  /*7880*/  ISETP.NE.AND P4, PT, R0, 0x7fffffff, PT ;  /* 0x7fffffff0000780c */ /* 0x001fc80003f85270 */
[C---:B------:R-:W-:Y:S02]  /*7890*/  SEL R4, R0.reuse, 0x80000000, P4 ;  /* 0x8000000000047807 */ /* 0x040fe40002000000 */
[----:B------:R-:W-:Y:S02]  /*78a0*/  ISETP.GE.AND P4, PT, R0, RZ, PT ;  /* 0x000000ff0000720c */ /* 0x000fe40003f86270 */
[----:B---3--:R-:W-:Y:S02]  /*78b0*/  SHF.R.U32.HI R4, RZ, UR5, R4 ;  /* 0x00000005ff047c19 */ /* 0x008fe40008011604 */
[----:B------:R-:W-:Y:S02]  /*78c0*/  SEL R15, RZ, 0x7fffffff, !P4 ;  /* 0x7fffffffff0f7807 */ /* 0x000fe40006000000 */
[----:B------:R-:W-:Y:S02]  /*78d0*/  LOP3.LUT R4, R4, UR4, RZ, 0x30, !PT ;  /* 0x0000000404047c12 */ /* 0x000fe4000f8e30ff */
[----:B------:R-:W-:-:S03]  /*78e0*/  LOP3.LUT R15, R15, R0, RZ, 0x3c, !PT ;  /* 0x000000000f0f7212 */ /* 0x000fc600078e3cff */
[----:B------:R-:W-:-:S05]  /*78f0*/  IMAD R4, R4, 0x8, R9 ;  /* 0x0000000804047824 */ /* 0x000fca00078e0209 */
[----:B------:R-:W0:Y:S02]  /*7900*/  LDS.64 R12, [R4+0x6600] ;  /* 0x00660000040c7984 */ /* 0x000e240000000a00 */
[----:B0-----:R-:W-:-:S04]  /*7910*/  IADD3 R10, P6, PT, R12, R3, RZ ;  /* 0x000000030c0a7210 */ /* 0x001fc80007fde0ff */
[----:B----4-:R-:W-:Y:S01]  /*7920*/  LEA R12, P4, R10, UR8, 0x2 ;  /* 0x000000080a0c7c11 */ /* 0x010fe2000f8810ff */
[----:B------:R-:W-:-:S05]  /*7930*/  IMAD.X R13, RZ, RZ, R13, P6 ;  /* 0x000000ffff0d7224 */ /* 0x000fca00030e060d */
[----:B------:R-:W-:-:S05]  /*7940*/  LEA.HI.X R13, R10, UR9, R13, 0x2, P4 ;  /* 0x000000090a0d7c11 */ /* 0x000fca000a0f140d */
[----:B------:R0:W-:Y:S02]  /*7950*/  STG.E desc[UR6][R12.64], R15 ;  /* 0x0000000f0c007986 */ /* 0x0001e4000c101906 */
.L_x_226:
[----:B------:R-:W-:Y:S05]  /*7960*/  BSYNC.RECONVERGENT B0 ;  /* 0x0000000000007941 */ /* 0x000fea0003800200 */
.L_x_225:
[----:B------:R-:W-:Y:S01]  /*7970*/  NOP ;  /* 0x0000000000007918 */ /* 0x000fe20000000000 */
[----:B------:R-:W-:Y:S01]  /*7980*/  BSSY.RECONVERGENT B0, `(.L_x_227) ;  /* 0x0000015000007945 */ /* 0x000fe20003800200 */
[----:B------:R-:W-:Y:S01]  /*7990*/  ISETP.GE.AND P4, PT, R6, R11, PT ;  /* 0x0000000b0600720c */ /* 0x000fe20003f86270 */
[----:B------:R-:W-:Y:S02]  /*79a0*/  VIADD R6, R3, 0x900 ;  /* 0x0000090003067836 */ /* 0x000fe40000000000 */
[----:B------:R-:W-:Y:S10]  /*79b0*/  @P5 BRA `(.L_x_228) ;  /* 0x0000000000445947 */ /* 0x000ff40003800000 */
[----:B------:R-:W3:Y:S01]  /*79c0*/  LDS R0, [R26+0x600] ;  /* 0x000600001a007984 */ /* 0x000ee20000000800 */
[----:B------:R-:W4:Y:S01]  /*79d0*/  LDCU UR5, c[0x0][0x3c4] ;  /* 0x00007880ff0577ac */ /* 0x000f220008000800 */
[----:B------:R-:W5:Y:S01]  /*79e0*/  LDCU.64 UR8, c[0x0][0x3a0] ;  /* 0x00007400ff0877ac */ /* 0x000f620008000a00 */
[----:B---3--:R-:W-:-:S04]  /*79f0*/  ISETP.NE.AND P5, PT, R0, 0x7fffffff, PT ;  /* 0x7fffffff0000780c */ /* 0x008fc80003fa5270 */
[C---:B------:R-:W-:Y:S02]  /*7a00*/  SEL R4, R0.reuse, 0x80000000, P5 ;  /* 0x8000000000047807 */ /* 0x040fe40002800000 */
[----:B------:R-:W-:Y:S02]  /*7a10*/  ISETP.GE.AND P5, PT, R0, RZ, PT ;  /* 0x000000ff0000720c */ /* 0x000fe40003fa6270 */
[----:B----4-:R-:W-:Y:S02]  /*7a20*/  SHF.R.U32.HI R4, RZ, UR5, R4 ;  /* 0x00000005ff047c19 */ /* 0x010fe40008011604 */
[----:B0-----:R-:W-:Y:S02]  /*7a30*/  SEL R15, RZ, 0x7fffffff, !P5 ;  /* 0x7fffffffff0f7807 */ /* 0x001fe40006800000 */
[----:B------:R-:W-:Y:S02]  /*7a40*/  LOP3.LUT R4, R4, UR4, RZ, 0x30, !PT ;  /* 0x0000000404047c12 */ /* 0x000fe4000f8e30ff */
[----:B------:R-:W-:-:S03]  /*7a50*/  LOP3.LUT R15, R15, R0, RZ, 0x3c, !PT ;  /* 0x000000000f0f7212 */ /* 0x000fc600078e3cff */
[----:B------:R-:W-:-:S05]  /*7a60*/  IMAD R4, R4, 0x8, R9 ;  /* 0x0000000804047824 */ /* 0x000fca00078e0209 */
[----:B------:R-:W0:Y:S02]  /*7a70*/  LDS.64 R12, [R4+0x6600] ;  /* 0x00660000040c7984 */ /* 0x000e240000000a00 */
[----:B0-----:R-:W-:-:S04]  /*7a80*/  IADD3 R10, P6, PT, R12, R3, RZ ;  /* 0x000000030c0a7210 */ /* 0x001fc80007fde0ff */
[----:B-----5:R-:W-:Y:S01]  /*7a90*/  LEA R12, P5, R10, UR8, 0x2 ;  /* 0x000000080a0c7c11 */ /* 0x020fe2000f8a10ff */
[----:B------:R-:W-:-:S05]  /*7aa0*/  IMAD.X R13, RZ, RZ, R13, P6 ;  /* 0x000000ffff0d7224 */ /* 0x000fca00030e060d */
[----:B------:R-:W-:-:S05]  /*7ab0*/  LEA.HI.X R13, R10, UR9, R13, 0x2, P5 ;  /* 0x000000090a0d7c11 */ /* 0x000fca000a8f140d */
[----:B------:R3:W-:Y:S02]  /*7ac0*/  STG.E desc[UR6][R12.64+0x600], R15 ;  /* 0x0006000f0c007986 */ /* 0x0007e4000c101906 */
.L_x_228:
[----:B------:R-:W-:Y:S05]  /*7ad0*/  BSYNC.RECONVERGENT B0 ;  /* 0x0000000000007941 */ /* 0x000fea0003800200 */
.L_x_227:
[----:B------:R-:W-:Y:S01]  /*7ae0*/  NOP ;  /* 0x0000000000007918 */ /* 0x000fe20000000000 */
[----:B------:R-:W-:Y:S01]  /*7af0*/  BSSY.RECONVERGENT B0, `(.L_x_229) ;  /* 0x0000015000007945 */ /* 0x000fe20003800200 */
[----:B------:R-:W-:Y:S01]  /*7b00*/  ISETP.GE.AND P5, PT, R6, R11, PT ;  /* 0x0000000b0600720c */ /* 0x000fe20003fa6270 */
[----:B------:R-:W-:Y:S02]  /*7b10*/  VIADD R6, R3, 0xa80 ;  /* 0x00000a8003067836 */ /* 0x000fe40000000000 */
[----:B------:R-:W-:Y:S10]  /*7b20*/  @P3 BRA `(.L_x_230) ;  /* 0x0000000000443947 */ /* 0x000ff40003800000 */
[----:B------:R-:W4:Y:S01]  /*7b30*/  LDS R0, [R26+0xc00] ;  /* 0x000c00001a007984 */ /* 0x000f220000000800 */
[----:B------:R-:W5:Y:S01]  /*7b40*/  LDCU UR5, c[0x0][0x3c4] ;  /* 0x00007880ff0577ac */ /* 0x000f620008000800 */
[----:B------:R-:W1:Y:S01]  /*7b50*/  LDCU.64 UR8, c[0x0][0x3a0] ;  /* 0x00007400ff0877ac */ /* 0x000e620008000a00 */
[----:B----4-:R-:W-:-:S04]  /*7b60*/  ISETP.NE.AND P3, PT, R0, 0x7fffffff, PT ;  /* 0x7fffffff0000780c */ /* 0x010fc80003f65270 */
[C---:B------:R-:W-:Y:S02]  /*7b70*/  SEL R4, R0.reuse, 0x80000000, P3 ;  /* 0x8000000000047807 */ /* 0x040fe40001800000 */
[----:B------:R-:W-:Y:S02]  /*7b80*/  ISETP.GE.AND P3, PT, R0, RZ, PT ;  /* 0x000000ff0000720c */ /* 0x000fe40003f66270 */
[----:B-----5:R-:W-:Y:S02]  /*7b90*/  SHF.R.U32.HI R4, RZ, UR5, R4 ;  /* 0x00000005ff047c19 */ /* 0x020fe40008011604 */
[----:B0--3--:R-:W-:Y:S02]  /*7ba0*/  SEL R15, RZ, 0x7fffffff, !P3 ;  /* 0x7fffffffff0f7807 */ /* 0x009fe40005800000 */
[----:B------:R-:W-:Y:S02]  /*7bb0*/  LOP3.LUT R4, R4, UR4, RZ, 0x30, !PT ;  /* 0x0000000404047c12 */ /* 0x000fe4000f8e30ff */
[----:B------:R-:W-:-:S03]  /*7bc0*/  LOP3.LUT R15, R15, R0, RZ, 0x3c, !PT ;  /* 0x000000000f0f7212 */ /* 0x000fc600078e3cff */
[----:B------:R-:W-:-:S05]  /*7bd0*/  IMAD R4, R4, 0x8, R9 ;  /* 0x0000000804047824 */ /* 0x000fca00078e0209 */
[----:B------:R-:W0:Y:S02]  /*7be0*/  LDS.64 R12, [R4+0x6600] ;  /* 0x00660000040c7984 */ /* 0x000e240000000a00 */
[----:B0-----:R-:W-:-:S04]  /*7bf0*/  IADD3 R10, P6, PT, R12, R3, RZ ;  /* 0x000000030c0a7210 */ /* 0x001fc80007fde0ff */
[----:B-1----:R-:W-:Y:S01]  /*7c00*/  LEA R12, P3, R10, UR8, 0x2 ;  /* 0x000000080a0c7c11 */ /* 0x002fe2000f8610ff */
[----:B------:R-:W-:-:S05]  /*7c10*/  IMAD.X R13, RZ, RZ, R13, P6 ;  /* 0x000000ffff0d7224 */ /* 0x000fca00030e060d */
[----:B------:R-:W-:-:S05]  /*7c20*/  LEA.HI.X R13, R10, UR9, R13, 0x2, P3 ;  /* 0x000000090a0d7c11 */ /* 0x000fca00098f140d */
[----:B------:R4:W-:Y:S02]  /*7c30*/  STG.E desc[UR6][R12.64+0xc00], R15 ;  /* 0x000c000f0c007986 */ /* 0x0009e4000c101906 */
.L_x_230:
[----:B------:R-:W-:Y:S05]  /*7c40*/  BSYNC.RECONVERGENT B0 ;  /* 0x0000000000007941 */ /* 0x000fea0003800200 */
.L_x_229:
[----:B------:R-:W-:Y:S01]  /*7c50*/  NOP ;  /* 0x0000000000007918 */ /* 0x000fe20000000000 */
[----:B------:R-:W-:Y:S01]  /*7c60*/  BSSY.RECONVERGENT B0, `(.L_x_231) ;  /* 0x0000015000007945 */ /* 0x000fe20003800200 */
[----:B------:R-:W-:Y:S02]  /*7c70*/  ISETP.GE.AND P3, PT, R6, R11, PT ;  /* 0x0000000b0600720c */ /* 0x000fe40003f66270 */
[----:B------:R-:W-:Y:S01]  /*7c80*/  LOP3.LUT R6, R3, 0xc00, RZ, 0xfc, !PT ;  /* 0x00000c0003067812 */ /* 0x000fe200078efcff */
[----:B------:R-:W-:Y:S10]  /*7c90*/  @P2 BRA `(.L_x_232) ;  /* 0x0000000000442947 */ /* 0x000ff40003800000 */
[----:B------:R-:W5:Y:S01]  /*7ca0*/  LDS R0, [R26+0x1200] ;  /* 0x001200001a007984 */ /* 0x000f620000000800 */
[----:B------:R-:W0:Y:S01]  /*7cb0*/  LDCU UR5, c[0x0][0x3c4] ;  /* 0x00007880ff0577ac */ /* 0x000e220008000800 */
[----:B------:R-:W1:Y:S01]  /*7cc0*/  LDCU.64 UR8, c[0x0][0x3a0] ;  /* 0x00007400ff0877ac */ /* 0x000e620008000a00 */
[----:B-----5:R-:W-:-:S04]  /*7cd0*/  ISETP.NE.AND P2, PT, R0, 0x7fffffff, PT ;  /* 0x7fffffff0000780c */ /* 0x020fc80003f45270 */
[C---:B------:R-:W-:Y:S02]  /*7ce0*/  SEL R4, R0.reuse, 0x80000000, P2 ;  /* 0x8000000000047807 */ /* 0x040fe40001000000 */
[----:B------:R-:W-:Y:S02]  /*7cf0*/  ISETP.GE.AND P2, PT, R0, RZ, PT ;  /* 0x000000ff0000720c */ /* 0x000fe40003f46270 */
[----:B0-----:R-:W-:Y:S02]  /*7d00*/  SHF.R.U32.HI R4, RZ, UR5, R4 ;  /* 0x00000005ff047c19 */ /* 0x001fe40008011604 */
[----:B---34-:R-:W-:Y:S02]  /*7d10*/  SEL R15, RZ, 0x7fffffff, !P2 ;  /* 0x7fffffffff0f7807 */ /* 0x018fe40005000000 */
        /* <DEDUP_REMOVED lines=9> */
.L_x_232:
[----:B------:R-:W-:Y:S05]  /*7db0*/  BSYNC.RECONVERGENT B0 ;  /* 0x0000000000007941 */ /* 0x000fea0003800200 */
.L_x_231:
[----:B------:R-:W-:Y:S01]  /*7dc0*/  NOP ;  /* 0x0000000000007918 */ /* 0x000fe20000000000 */
[----:B------:R-:W-:Y:S01]  /*7dd0*/  BSSY.RECONVERGENT B0, `(.L_x_233) ;  /* 0x0000015000007945 */ /* 0x000fe20003800200 */
[----:B------:R-:W-:Y:S01]  /*7de0*/  ISETP.GE.AND P2, PT, R6, R11, PT ;  /* 0x0000000b0600720c */ /* 0x000fe20003f46270 */
[----:B------:R-:W-:Y:S02]  /*7df0*/  VIADD R6, R3, 0xd80 ;  /* 0x00000d8003067836 */ /* 0x000fe40000000000 */
        /* <DEDUP_REMOVED lines=18> */
.L_x_234:
[----:B------:R-:W-:Y:S05]  /*7f20*/  BSYNC.RECONVERGENT B0 ;  /* 0x0000000000007941 */ /* 0x000fea0003800200 */
.L_x_233:
        /* <DEDUP_REMOVED lines=22> */
.L_x_236:
[----:B------:R-:W-:Y:S05]  /*8090*/  BSYNC.RECONVERGENT B0 ;  /* 0x0000000000007941 */ /* 0x000fea0003800200 */
.L_x_235:
        /* <DEDUP_REMOVED lines=22> */
.L_x_238:
[----:B------:R-:W-:Y:S05]  /*8200*/  BSYNC.RECONVERGENT B0 ;  /* 0x0000000000007941 */ /* 0x000fea0003800200 */
.L_x_237:
        /* <DEDUP_REMOVED lines=22> */
.L_x_240:
[----:B------:R-:W-:Y:S05]  /*8370*/  BSYNC.RECONVERGENT B0 ;  /* 0x0000000000007941 */ /* 0x000fea0003800200 */
.L_x_239:
        /* <DEDUP_REMOVED lines=22> */
.L_x_242:
[----:B------:R-:W-:Y:S05]  /*84e0*/  BSYNC.RECONVERGENT B0 ;  /* 0x0000000000007941 */ /* 0x000fea0003800200 */
.L_x_241:
        /* <DEDUP_REMOVED lines=22> */
.L_x_244:
[----:B------:R-:W-:Y:S05]  /*8650*/  BSYNC.RECONVERGENT B0 ;  /* 0x0000000000007941 */ /* 0x000fea0003800200 */
.L_x_243:
        /* <DEDUP_REMOVED lines=22> */
.L_x_246:
[----:B------:R-:W-:Y:S05]  /*87c0*/  BSYNC.RECONVERGENT B0 ;  /* 0x0000000000007941 */ /* 0x000fea0003800200 */
.L_x_245:
        /* <DEDUP_REMOVED lines=22> */
.L_x_248:
[----:B------:R-:W-:Y:S05]  /*8930*/  BSYNC.RECONVERGENT B0 ;  /* 0x0000000000007941 */ /* 0x000fea0003800200 */
.L_x_247:
[----:B------:R-:W-:Y:S01]  /*8940*/  NOP ;  /* 0x0000000000007918 */ /* 0x000fe20000000000 */
[----:B------:R-:W-:Y:S01]  /*8950*/  BSSY.RECONVERGENT B0, `(.L_x_249) ;  /* 0x0000014000007945 */ /* 0x000fe20003800200 */
[----:B------:R-:W-:-:S03]  /*8960*/  ISETP.GE.AND P5, PT, R6, R11, PT ;  /* 0x0000000b0600720c */ /* 0x000fc60003fa6270 */
        /* <DEDUP_REMOVED lines=18> */
.L_x_250:
[----:B------:R-:W-:Y:S05]  /*8a90*/  BSYNC.RECONVERGENT B0 ;  /* 0x0000000000007941 */ /* 0x000fea0003800200 */
.L_x_249:
[----:B------:R-:W-:Y:S01]  /*8aa0*/  NOP ;  /* 0x0000000000007918 */ /* 0x000fe20000000000 */
[----:B------:R-:W-:Y:S04]  /*8ab0*/  BSSY.RECONVERGENT B0, `(.L_x_251) ;  /* 0x0000013000007945 */ /* 0x000fe80003800200 */
[----:B------:R-:W-:Y:S05]  /*8ac0*/  @P2 BRA `(.L_x_252) ;  /* 0x0000000000442947 */ /* 0x000fea0003800000 */
        /* <DEDUP_REMOVED lines=12> */
[----:B0-----:R-:W-:-:S05]  /*8b90*/  IADD3 R6, P3, PT, R10, R3, RZ ;  /* 0x000000030a067210 */ /* 0x001fca0007f7e0ff */
[----:B------:R-:W-:Y:S01]  /*8ba0*/  IMAD.X R11, RZ, RZ, R11, P3 ;  /* 0x000000ffff0b7224 */ /* 0x000fe200018e060b */
[----:B-1----:R-:W-:-:S04]  /*8bb0*/  LEA R10, P3, R6, UR8, 0x2 ;  /* 0x00000008060a7c11 */ /* 0x002fc8000f8610ff */
[----:B------:R-:W-:-:S05]  /*8bc0*/  LEA.HI.X R11, R6, UR9, R11, 0x2, P3 ;  /* 0x00000009060b7c11 */ /* 0x000fca00098f140b */
[----:B------:R0:W-:Y:S04]  /*8bd0*/  STG.E desc[UR6][R10.64+0x4e00], R13 ;  /* 0x004e000d0a007986 */ /* 0x0001e8000c101906 */
.L_x_252:
[----:B------:R-:W-:Y:S05]  /*8be0*/  BSYNC.RECONVERGENT B0 ;  /* 0x0000000000007941 */ /* 0x000fea0003800200 */
.L_x_251:
        /* <DEDUP_REMOVED lines=20> */
.L_x_254:
[----:B------:R-:W-:Y:S05]  /*8d30*/  BSYNC.RECONVERGENT B0 ;  /* 0x0000000000007941 */ /* 0x000fea0003800200 */
.L_x_253:
        /* <DEDUP_REMOVED lines=20> */
.L_x_256:
[----:B------:R-:W-:Y:S05]  /*8e80*/  BSYNC.RECONVERGENT B0 ;  /* 0x0000000000007941 */ /* 0x000fea0003800200 */
.L_x_255:
        /* <DEDUP_REMOVED lines=9> */
[----:B0-----:R-:W-:-:S04]  /*8f20*/  SHF.R.U32.HI R4, RZ, UR5, R4 ;  /* 0x00000005ff047c19 */ /* 0x001fc80008011604 */
[----:B------:R-:W-:-:S05]  /*8f30*/  LOP3.LUT R4, R4, UR4, RZ, 0x30, !PT ;  /* 0x0000000404047c12 */ /* 0x000fca000f8e30ff */
[----:B------:R-:W-:Y:S01]  /*8f40*/  IMAD R4, R4, 0x8, R9 ;  /* 0x0000000804047824 */ /* 0x000fe200078e0209 */
[----:B------:R-:W-:-:S04]  /*8f50*/  SEL R9, RZ, 0x7fffffff, !P1 ;  /* 0x7fffffffff097807 */ /* 0x000fc80004800000 */
[----:B------:R-:W0:Y:S01]  /*8f60*/  LDS.64 R10, [R4+0x6600] ;  /* 0x00660000040a7984 */ /* 0x000e220000000a00 */
[----:B------:R-:W-:Y:S02]  /*8f70*/  LOP3.LUT R9, R9, R0, RZ, 0x3c, !PT ;  /* 0x0000000009097212 */ /* 0x000fe400078e3cff */
[----:B0-----:R-:W-:-:S05]  /*8f80*/  IADD3 R6, P2, PT, R10, R3, RZ ;  /* 0x000000030a067210 */ /* 0x001fca0007f5e0ff */
[----:B------:R-:W-:Y:S01]  /*8f90*/  IMAD.X R11, RZ, RZ, R11, P2 ;  /* 0x000000ffff0b7224 */ /* 0x000fe200010e060b */
[----:B-1----:R-:W-:-:S04]  /*8fa0*/  LEA R10, P2, R6, UR8, 0x2 ;  /* 0x00000008060a7c11 */ /* 0x002fc8000f8410ff */
[----:B------:R-:W-:-:S05]  /*8fb0*/  LEA.HI.X R11, R6, UR9, R11, 0x2, P2 ;  /* 0x00000009060b7c11 */ /* 0x000fca00090f140b */
[----:B------:R0:W-:Y:S04]  /*8fc0*/  STG.E desc[UR6][R10.64+0x6000], R9 ;  /* 0x006000090a007986 */ /* 0x0001e8000c101906 */
.L_x_258:
[----:B------:R-:W-:Y:S05]  /*8fd0*/  BSYNC.RECONVERGENT B0 ;  /* 0x0000000000007941 */ /* 0x000fea0003800200 */
.L_x_257:
[----:B------:R-:W-:Y:S01]  /*8fe0*/  NOP ;  /* 0x0000000000007918 */ /* 0x000fe20000000000 */
.L_x_224:
[----:B------:R-:W5:Y:S01]  /*8ff0*/  LDS R0, [R26] ;  /* 0x000000001a007984 */ /* 0x000f620000000800 */
[----:B------:R-:W1:Y:S03]  /*9000*/  LDCU UR5, c[0x0][0x3c4] ;  /* 0x00007880ff0577ac */ /* 0x000e660008000800 */
[----:B------:R-:W2:Y:S04]  /*9010*/  LDS R4, [R26+0x600] ;  /* 0x000600001a047984 */ /* 0x000ea80000000800 */
[----:B------:R-:W1:Y:S04]  /*9020*/  LDS R6, [R26+0xc00] ;  /* 0x000c00001a067984 */ /* 0x000e680000000800 */
[----:B0-----:R-:W0:Y:S04]  /*9030*/  LDS R9, [R26+0x1200] ;  /* 0x001200001a097984 */ /* 0x001e280000000800 */
[----:B------:R-:W0:Y:S04]  /*9040*/  LDS R10, [R26+0x1800] ;  /* 0x001800001a0a7984 */ /* 0x000e280000000800 */
[----:B------:R-:W0:Y:S04]  /*9050*/  LDS R11, [R26+0x1e00] ;  /* 0x001e00001a0b7984 */ /* 0x000e280000000800 */
[----:B---34-:R-:W3:Y:S04]  /*9060*/  LDS R12, [R26+0x2400] ;  /* 0x002400001a0c7984 */ /* 0x018ee80000000800 */
[----:B------:R-:W4:Y:S04]  /*9070*/  LDS R13, [R26+0x2a00] ;  /* 0x002a00001a0d7984 */ /* 0x000f280000000800 */
[----:B------:R-:W4:Y:S04]  /*9080*/  LDS R14, [R26+0x3000] ;  /* 0x003000001a0e7984 */ /* 0x000f280000000800 */
[----:B------:R-:W4:Y:S04]  /*9090*/  LDS R15, [R26+0x3600] ;  /* 0x003600001a0f7984 */ /* 0x000f280000000800 */
[----:B------:R-:W4:Y:S01]  /*90a0*/  LDS R16, [R26+0x3c00] ;  /* 0x003c00001a107984 */ /* 0x000f220000000800 */
[----:B-----5:R-:W-:-:S03]  /*90b0*/  ISETP.NE.AND P5, PT, R0, 0x7fffffff, PT ;  /* 0x7fffffff0000780c */ /* 0x020fc60003fa5270 */
[----:B------:R-:W5:Y:S01]  /*90c0*/  LDS R17, [R26+0x4200] ;  /* 0x004200001a117984 */ /* 0x000f620000000800 */
[----:B--2---:R-:W-:Y:S02]  /*90d0*/  ISETP.NE.AND P4, PT, R4, 0x7fffffff, PT ;  /* 0x7fffffff0400780c */ /* 0x004fe40003f85270 */
[----:B------:R-:W-:Y:S01]  /*90e0*/  SEL R0, R0, 0x80000000, P5 ;  /* 0x8000000000007807 */ /* 0x000fe20002800000 */
[----:B------:R-:W2:Y:S01]  /*90f0*/  LDS R18, [R26+0x4800] ;  /* 0x004800001a127984 */ /* 0x000ea20000000800 */
[----:B-1----:R-:W-:Y:S02]  /*9100*/  ISETP.NE.AND P3, PT, R6, 0x7fffffff, PT ;  /* 0x7fffffff0600780c */ /* 0x002fe40003f65270 */
[----:B------:R-:W-:Y:S01]  /*9110*/  SEL R4, R4, 0x80000000, P4 ;  /* 0x8000000004047807 */ /* 0x000fe20002000000 */
[----:B------:R-:W1:Y:S01]  /*9120*/  LDS R19, [R26+0x4e00] ;  /* 0x004e00001a137984 */ /* 0x000e620000000800 */
[----:B0-----:R-:W-:Y:S02]  /*9130*/  ISETP.NE.AND P2, PT, R9, 0x7fffffff, PT ;  /* 0x7fffffff0900780c */ /* 0x001fe40003f45270 */
[----:B------:R-:W-:Y:S01]  /*9140*/  SEL R6, R6, 0x80000000, P3 ;  /* 0x8000000006067807 */ /* 0x000fe20001800000 */
[----:B------:R-:W0:Y:S01]  /*9150*/  LDS R20, [R26+0x5400] ;  /* 0x005400001a147984 */ /* 0x000e220000000800 */
[----:B------:R-:W-:-:S02]  /*9160*/  ISETP.NE.AND P1, PT, R10, 0x7fffffff, PT ;  /* 0x7fffffff0a00780c */ /* 0x000fc40003f25270 */
[----:B------:R-:W-:Y:S01]  /*9170*/  SEL R9, R9, 0x80000000, P2 ;  /* 0x8000000009097807 */ /* 0x000fe20001000000 */
[----:B------:R-:W0:Y:S01]  /*9180*/  LDS R21, [R26+0x5a00] ;  /* 0x005a00001a157984 */ /* 0x000e220000000800 */
[----:B------:R-:W-:Y:S02]  /*9190*/  SEL R10, R10, 0x80000000, P1 ;  /* 0x800000000a0a7807 */ /* 0x000fe40000800000 */
[C---:B------:R-:W-:Y:S01]  /*91a0*/  ISETP.NE.AND P6, PT, R11.reuse, 0x7fffffff, PT ;  /* 0x7fffffff0b00780c */ /* 0x040fe20003fc5270 */
[----:B------:R-:W0:Y:S01]  /*91b0*/  LDS R22, [R26+0x6000] ;  /* 0x006000001a167984 */ /* 0x000e220000000800 */
[----:B---3--:R-:W-:Y:S02]  /*91c0*/  ISETP.NE.AND P5, PT, R12, 0x7fffffff, PT ;  /* 0x7fffffff0c00780c */ /* 0x008fe40003fa5270 */
[----:B------:R-:W-:Y:S02]  /*91d0*/  SEL R11, R11, 0x80000000, P6 ;  /* 0x800000000b0b7807 */ /* 0x000fe40003000000 */
[----:B----4-:R-:W-:-:S02]  /*91e0*/  ISETP.NE.AND P4, PT, R13, 0x7fffffff, PT ;  /* 0x7fffffff0d00780c */ /* 0x010fc40003f85270 */
[----:B------:R-:W-:Y:S02]  /*91f0*/  SEL R12, R12, 0x80000000, P5 ;  /* 0x800000000c0c7807 */ /* 0x000fe40002800000 */
[C---:B------:R-:W-:Y:S02]  /*9200*/  ISETP.NE.AND P3, PT, R14.reuse, 0x7fffffff, PT ;  /* 0x7fffffff0e00780c */ /* 0x040fe40003f65270 */
[----:B------:R-:W-:Y:S02]  /*9210*/  SEL R13, R13, 0x80000000, P4 ;  /* 0x800000000d0d7807 */ /* 0x000fe40002000000 */
[----:B------:R-:W-:Y:S02]  /*9220*/  ISETP.NE.AND P2, PT, R15, 0x7fffffff, PT ;  /* 0x7fffffff0f00780c */ /* 0x000fe40003f45270 */
[----:B------:R-:W-:Y:S02]  /*9230*/  SEL R14, R14, 0x80000000, P3 ;  /* 0x800000000e0e7807 */ /* 0x000fe40001800000 */
[----:B------:R-:W-:-:S02]  /*9240*/  ISETP.NE.AND P1, PT, R16, 0x7fffffff, PT ;  /* 0x7fffffff1000780c */ /* 0x000fc40003f25270 */
[----:B------:R-:W-:Y:S02]  /*9250*/  SEL R15, R15, 0x80000000, P2 ;  /* 0x800000000f0f7807 */ /* 0x000fe40001000000 */
[----:B------:R-:W-:Y:S02]  /*9260*/  SEL R16, R16, 0x80000000, P1 ;  /* 0x8000000010107807 */ /* 0x000fe40000800000 */
[C---:B-----5:R-:W-:Y:S02]  /*9270*/  ISETP.NE.AND P6, PT, R17.reuse, 0x7fffffff, PT ;  /* 0x7fffffff1100780c */ /* 0x060fe40003fc5270 */
[----:B--2---:R-:W-:Y:S02]  /*9280*/  ISETP.NE.AND P5, PT, R18, 0x7fffffff, PT ;  /* 0x7fffffff1200780c */ /* 0x004fe40003fa5270 */
[----:B------:R-:W-:Y:S02]  /*9290*/  SEL R17, R17, 0x80000000, P6 ;  /* 0x8000000011117807 */ /* 0x000fe40003000000 */
[----:B-1----:R-:W-:-:S02]  /*92a0*/  ISETP.NE.AND P4, PT, R19, 0x7fffffff, PT ;  /* 0x7fffffff1300780c */ /* 0x002fc40003f85270 */
[----:B------:R-:W-:Y:S02]  /*92b0*/  SEL R18, R18, 0x80000000, P5 ;  /* 0x8000000012127807 */ /* 0x000fe40002800000 */
[C---:B0-----:R-:W-:Y:S02]  /*92c0*/  ISETP.NE.AND P3, PT, R20.reuse, 0x7fffffff, PT ;  /* 0x7fffffff1400780c */ /* 0x041fe40003f65270 */
[----:B------:R-:W-:Y:S02]  /*92d0*/  SEL R19, R19, 0x80000000, P4 ;  /* 0x8000000013137807 */ /* 0x000fe40002000000 */
[----:B------:R-:W-:Y:S02]  /*92e0*/  ISETP.NE.AND P2, PT, R21, 0x7fffffff, PT ;  /* 0x7fffffff1500780c */ /* 0x000fe40003f45270 */
[----:B------:R-:W-:Y:S02]  /*92f0*/  SEL R20, R20, 0x80000000, P3 ;  /* 0x8000000014147807 */ /* 0x000fe40001800000 */
[----:B------:R-:W-:-:S02]  /*9300*/  ISETP.NE.AND P1, PT, R22, 0x7fffffff, PT ;  /* 0x7fffffff1600780c */ /* 0x000fc40003f25270 */
[----:B------:R-:W-:Y:S02]  /*9310*/  SEL R21, R21, 0x80000000, P2 ;  /* 0x8000000015157807 */ /* 0x000fe40001000000 */
[----:B------:R-:W-:Y:S02]  /*9320*/  SEL R22, R22, 0x80000000, P1 ;  /* 0x8000000016167807 */ /* 0x000fe40000800000 */
[----:B------:R-:W-:Y:S02]  /*9330*/  SHF.R.U32.HI R0, RZ, UR5, R0 ;  /* 0x00000005ff007c19 */ /* 0x000fe40008011600 */
[----:B------:R-:W-:Y:S02]  /*9340*/  SHF.R.U32.HI R10, RZ, UR5, R10 ;  /* 0x00000005ff0a7c19 */ /* 0x000fe4000801160a */
[----:B------:R-:W-:Y:S02]  /*9350*/  SHF.R.U32.HI R11, RZ, UR5, R11 ;  /* 0x00000005ff0b7c19 */ /* 0x000fe4000801160b */
[----:B------:R-:W-:-:S02]  /*9360*/  SHF.R.U32.HI R12, RZ, UR5, R12 ;  /* 0x00000005ff0c7c19 */ /* 0x000fc4000801160c */
[----:B------:R-:W-:Y:S02]  /*9370*/  SHF.R.U32.HI R13, RZ, UR5, R13 ;  /* 0x00000005ff0d7c19 */ /* 0x000fe4000801160d */
[----:B------:R-:W-:Y:S02]  /*9380*/  SHF.R.U32.HI R14, RZ, UR5, R14 ;  /* 0x00000005ff0e7c19 */ /* 0x000fe4000801160e */
        /* <DEDUP_REMOVED lines=11> */
[----:B------:R-:W-:Y:S02]  /*9440*/  LOP3.LUT R25, R0, UR4, RZ, 0x30, !PT ;  /* 0x0000000400197c12 */ /* 0x000fe4000f8e30ff */
[----:B------:R-:W-:Y:S02]  /*9450*/  LOP3.LUT R21, R10, UR4, RZ, 0x30, !PT ;  /* 0x000000040a157c12 */ /* 0x000fe4000f8e30ff */
[----:B------:R-:W-:Y:S02]  /*9460*/  LOP3.LUT R20, R11, UR4, RZ, 0x30, !PT ;  /* 0x000000040b147c12 */ /* 0x000fe4000f8e30ff */
[----:B------:R-:W-:Y:S02]  /*9470*/  LOP3.LUT R19, R12, UR4, RZ, 0x30, !PT ;  /* 0x000000040c137c12 */ /* 0x000fe4000f8e30ff */
[----:B------:R-:W-:-:S02]  /*9480*/  LOP3.LUT R18, R13, UR4, RZ, 0x30, !PT ;  /* 0x000000040d127c12 */ /* 0x000fc4000f8e30ff */
[----:B------:R-:W-:Y:S02]  /*9490*/  LOP3.LUT R17, R14, UR4, RZ, 0x30, !PT ;  /* 0x000000040e117c12 */ /* 0x000fe4000f8e30ff */
        /* <DEDUP_REMOVED lines=10> */
[----:B------:R-:W-:Y:S01]  /*9540*/  LOP3.LUT R0, R52, UR4, RZ, 0x30, !PT ;  /* 0x0000000434007c12 */ /* 0x000fe2000f8e30ff */
[----:B------:R-:W-:Y:S06]  /*9550*/  @P0 BRA `(.L_x_259) ;  /* 0x0000000000640947 */ /* 0x000fec0003800000 */
[----:B------:R-:W0:Y:S01]  /*9560*/  LDCU.64 UR4, c[0x0][0x3b8] ;  /* 0x00007700ff0477ac */ /* 0x000e220008000a00 */
[----:B------:R-:W-:Y:S01]  /*9570*/  IMAD R5, R45, 0x1980, RZ ;  /* 0x000019802d057824 */ /* 0x000fe200078e02ff */
[----:B------:R-:W-:-:S04]  /*9580*/  LOP3.LUT R2, R7, 0x1f, R3, 0xf8, !PT ;  /* 0x0000001f07027812 */ /* 0x000fc800078ef803 */
[----:B------:R-:W-:-:S04]  /*9590*/  IADD3 R3, P1, PT, R5, R2, RZ ;  /* 0x0000000205037210 */ /* 0x000fc80007f3e0ff */
[----:B------:R-:W-:Y:S02]  /*95a0*/  LEA.HI.X.SX32 R4, R5, RZ, 0x1, P1 ;  /* 0x000000ff05047211 */ /* 0x000fe400008f0eff */
[----:B0-----:R-:W-:-:S04]  /*95b0*/  LEA R2, P1, R3, UR4, 0x2 ;  /* 0x0000000403027c11 */ /* 0x001fc8000f8210ff */
        /* <DEDUP_REMOVED lines=19> */
.L_x_259:
[----:B------:R-:W0:Y:S01]  /*96f0*/  LDCU.64 UR4, c[0x0][0x3b8] ;  /* 0x00007700ff0477ac */ /* 0x000e220008000a00 */
[--C-:B------:R-:W-:Y:S01]  /*9700*/  IMAD.IADD R9, R27, 0x1, -R5.reuse ;  /* 0x000000011b097824 */ /* 0x100fe200078e0a05 */
[----:B------:R-:W-:Y:S01]  /*9710*/  SHF.R.S32.HI R62, RZ, 0x1f, R5 ;  /* 0x0000001fff3e7819 */ /* 0x000fe20000011405 */
[C---:B------:R-:W-:Y:S01]  /*9720*/  VIADD R2, R8.reuse, 0x20 ;  /* 0x0000002008027836 */ /* 0x040fe20000000000 */
[----:B------:R-:W-:Y:S01]  /*9730*/  IADD3 R64, P2, PT, R5, R8, RZ ;  /* 0x0000000805407210 */ /* 0x000fe20007f5e0ff */
[----:B------:R-:W-:-:S03]  /*9740*/  VIADD R4, R8, 0x40 ;  /* 0x0000004008047836 */ /* 0x000fc60000000000 */
[-C--:B------:R-:W-:Y:S01]  /*9750*/  ISETP.GE.AND P6, PT, R2, R9.reuse, PT ;  /* 0x000000090200720c */ /* 0x080fe20003fc6270 */
[----:B------:R-:W-:Y:S01]  /*9760*/  VIADD R2, R8, 0x60 ;  /* 0x0000006008027836 */ /* 0x000fe20000000000 */
[-C--:B------:R-:W-:Y:S01]  /*9770*/  ISETP.GE.AND P5, PT, R4, R9.reuse, PT ;  /* 0x000000090400720c */ /* 0x080fe20003fa6270 */
[C---:B------:R-:W-:Y:S02]  /*9780*/  VIADD R4, R8.reuse, 0x80 ;  /* 0x0000008008047836 */ /* 0x040fe40000000000 */
[----:B------:R-:W-:Y:S01]  /*9790*/  IMAD.X R65, RZ, RZ, R62, P2 ;  /* 0x000000ffff417224 */ /* 0x000fe200010e063e */
[-C--:B------:R-:W-:Y:S02]  /*97a0*/  ISETP.GE.AND P2, PT, R8, R9.reuse, PT ;  /* 0x000000090800720c */ /* 0x080fe40003f46270 */
[-C--:B------:R-:W-:Y:S02]  /*97b0*/  ISETP.GE.AND P1, PT, R2, R9.reuse, PT ;  /* 0x000000090200720c */ /* 0x080fe40003f26270 */
[----:B------:R-:W-:Y:S01]  /*97c0*/  ISETP.GE.AND P4, PT, R4, R9, PT ;  /* 0x000000090400720c */ /* 0x000fe20003f86270 */
[----:B------:R-:W-:Y:S01]  /*97d0*/  VIADD R4, R8, 0xa0 ;  /* 0x000000a008047836 */ /* 0x000fe20000000000 */
[----:B0-----:R-:W-:-:S02]  /*97e0*/  LEA R2, P3, R64, UR4, 0x2 ;  /* 0x0000000440027c11 */ /* 0x001fc4000f8610ff */
[----:B------:R-:W-:-:S04]  /*97f0*/  SHF.L.U64.HI R3, R64, 0x2, R65 ;  /* 0x0000000240037819 */ /* 0x000fc80000010241 */
[----:B------:R-:W-:Y:S02]  /*9800*/  IADD3.X R3, PT, PT, R3, UR5, RZ, P3, !PT ;  /* 0x0000000503037c10 */ /* 0x000fe40009ffe4ff */
[-C--:B------:R-:W-:Y:S01]  /*9810*/  ISETP.GE.AND P3, PT, R4, R9.reuse, PT ;  /* 0x000000090400720c */ /* 0x080fe20003f66270 */
[----:B------:R-:W-:Y:S02]  /*9820*/  VIADD R4, R8, 0xc0 ;  /* 0x000000c008047836 */ /* 0x000fe40000000000 */
[----:B------:R-:W5:Y:S03]  /*9830*/  @!P2 LDG.E R57, desc[UR6][R2.64] ;  /* 0x000000060239a981 */ /* 0x000f66000c1e1900 */
[-C--:B------:R-:W-:Y:S01]  /*9840*/  ISETP.GE.AND P2, PT, R4, R9.reuse, PT ;  /* 0x000000090400720c */ /* 0x080fe20003f46270 */
[----:B------:R-:W-:Y:S01]  /*9850*/  VIADD R4, R8, 0xe0 ;  /* 0x000000e008047836 */ /* 0x000fe20000000000 */
[----:B------:R-:W5:Y:S04]  /*9860*/  @!P6 LDG.E R56, desc[UR6][R2.64+0x80] ;  /* 0x000080060238e981 */ /* 0x000f68000c1e1900 */
[-C--:B------:R-:W-:Y:S01]  /*9870*/  ISETP.GE.AND P6, PT, R4, R9.reuse, PT ;  /* 0x000000090400720c */ /* 0x080fe20003fc6270 */
[----:B------:R-:W-:Y:S01]  /*9880*/  VIADD R4, R8, 0x100 ;  /* 0x0000010008047836 */ /* 0x000fe20000000000 */
[----:B------:R-:W5:Y:S04]  /*9890*/  @!P5 LDG.E R55, desc[UR6][R2.64+0x100] ;  /* 0x000100060237d981 */ /* 0x000f68000c1e1900 */
[-C--:B------:R-:W-:Y:S01]  /*98a0*/  ISETP.GE.AND P5, PT, R4, R9.reuse, PT ;  /* 0x000000090400720c */ /* 0x080fe20003fa6270 */
[----:B------:R-:W-:Y:S01]  /*98b0*/  VIADD R4, R8, 0x120 ;  /* 0x0000012008047836 */ /* 0x000fe20000000000 */
[----:B------:R-:W5:Y:S04]  /*98c0*/  @!P2 LDG.E R51, desc[UR6][R2.64+0x300] ;  /* 0x000300060233a981 */ /* 0x000f68000c1e1900 */
[----:B------:R-:W-:Y:S01]  /*98d0*/  ISETP.GE.AND P2, PT, R4, R9, PT ;  /* 0x000000090400720c */ /* 0x000fe20003f46270 */
[----:B------:R-:W5:Y:S04]  /*98e0*/  @!P1 LDG.E R54, desc[UR6][R2.64+0x180] ;  /* 0x0001800602369981 */ /* 0x000f68000c1e1900 */
[----:B------:R-:W5:Y:S02]  /*98f0*/  @!P4 LDG.E R53, desc[UR6][R2.64+0x200] ;  /* 0x000200060235c981 */ /* 0x000f64000c1e1900 */
[----:B------:R-:W-:-:S02]  /*9900*/  @!P5 LEA R4, P1, R64, UR4, 0x2 ;  /* 0x000000044004dc11 */ /* 0x000fc4000f8210ff */
[----:B------:R-:W5:Y:S02]  /*9910*/  @!P3 LDG.E R52, desc[UR6][R2.64+0x280] ;  /* 0x000280060234b981 */ /* 0x000f64000c1e1900 */
[C-C-:B------:R-:W-:Y:S02]  /*9920*/  @!P5 LEA.HI.X R5, R64.reuse, UR5, R65.reuse, 0x2, P1 ;  /* 0x000000054005dc11 */ /* 0x140fe400088f1441 */
[----:B------:R0:W5:Y:S01]  /*9930*/  @!P6 LDG.E R50, desc[UR6][R2.64+0x380] ;  /* 0x000380060232e981 */ /* 0x000162000c1e1900 */
[----:B------:R-:W-:Y:S01]  /*9940*/  @!P2 LEA R6, P1, R64, UR4, 0x2 ;  /* 0x000000044006ac11 */ /* 0x000fe2000f8210ff */
[----:B------:R-:W-:Y:S02]  /*9950*/  VIADD R66, R8, 0x140 ;  /* 0x0000014008427836 */ /* 0x000fe40000000000 */
[----:B------:R1:W5:Y:S01]  /*9960*/  @!P5 LDG.E R49, desc[UR6][R4.64+0x400] ;  /* 0x000400060431d981 */ /* 0x000362000c1e1900 */
[----:B------:R-:W-:Y:S01]  /*9970*/  @!P2 LEA.HI.X R7, R64, UR5, R65, 0x2, P1 ;  /* 0x000000054007ac11 */ /* 0x000fe200088f1441 */
[----:B0-----:R-:W-:Y:S01]  /*9980*/  VIADD R2, R8, 0x200 ;  /* 0x0000020008027836 */ /* 0x001fe20000000000 */
[----:B------:R-:W-:-:S03]  /*9990*/  ISETP.GE.AND P3, PT, R66, R9, PT ;  /* 0x000000094200720c */ /* 0x000fc60003f66270 */
[----:B------:R0:W5:Y:S01]  /*99a0*/  @!P2 LDG.E R48, desc[UR6][R6.64+0x480] ;  /* 0x000480060630a981 */ /* 0x000162000c1e1900 */
[----:B------:R-:W-:Y:S01]  /*99b0*/  ISETP.GE.AND P1, PT, R2, R9, PT ;  /* 0x000000090200720c */ /* 0x000fe20003f26270 */
[----:B------:R-:W-:-:S05]  /*99c0*/  VIADD R66, R8, 0x160 ;  /* 0x0000016008427836 */ /* 0x000fca0000000000 */
[----:B------:R-:W-:-:S07]  /*99d0*/  ISETP.GE.AND P4, PT, R66, R9, PT ;  /* 0x000000094200720c */ /* 0x000fce0003f86270 */
[----:B------:R-:W2:Y:S01]  /*99e0*/  @!P1 S2R R67, SR_TID.X ;  /* 0x0000000000439919 */ /* 0x000ea20000002100 */
[----:B------:R-:W-:Y:S01]  /*99f0*/  @!P3 LEA R2, P2, R64, UR4, 0x2 ;  /* 0x000000044002bc11 */ /* 0x000fe2000f8410ff */
[----:B------:R-:W-:-:S03]  /*9a00*/  VIADD R66, R8, 0x180 ;  /* 0x0000018008427836 */ /* 0x000fc60000000000 */
[----:B------:R-:W-:Y:S02]  /*9a10*/  @!P3 LEA.HI.X R3, R64, UR5, R65, 0x2, P2 ;  /* 0x000000054003bc11 */ /* 0x000fe400090f1441 */
[----:B------:R-:W-:-:S03]  /*9a20*/  ISETP.GE.AND P2, PT, R66, R9, PT ;  /* 0x000000094200720c */ /* 0x000fc60003f46270 */
[----:B------:R2:W5:Y:S01]  /*9a30*/  @!P3 LDG.E R47, desc[UR6][R2.64+0x500] ;  /* 0x00050006022fb981 */ /* 0x000562000c1e1900 */
[----:B-1----:R-:W-:Y:S01]  /*9a40*/  @!P4 LEA R4, P3, R64, UR4, 0x2 ;  /* 0x000000044004cc11 */ /* 0x002fe2000f8610ff */
[----:B0-----:R-:W-:-:S03]  /*9a50*/  VIADD R6, R8, 0x1a0 ;  /* 0x000001a008067836 */ /* 0x001fc60000000000 */
[----:B------:R-:W-:Y:S01]  /*9a60*/  @!P4 LEA.HI.X R5, R64, UR5, R65, 0x2, P3 ;  /* 0x000000054005cc11 */ /* 0x000fe200098f1441 */
[----:B------:R-:W-:Y:S01]  /*9a70*/  VIADD R66, R8, 0x1c0 ;  /* 0x000001c008427836 */ /* 0x000fe20000000000 */
[----:B------:R-:W-:-:S03]  /*9a80*/  ISETP.GE.AND P5, PT, R6, R9, PT ;  /* 0x000000090600720c */ /* 0x000fc60003fa6270 */
[----:B------:R0:W5:Y:S01]  /*9a90*/  @!P4 LDG.E R46, desc[UR6][R4.64+0x580] ;  /* 0x00058006042ec981 */ /* 0x000162000c1e1900 */
[----:B------:R-:W-:Y:S01]  /*9aa0*/  @!P2 LEA R6, P4, R64, UR4, 0x2 ;  /* 0x000000044006ac11 */ /* 0x000fe2000f8810ff */
[----:B------:R-:W-:Y:S01]  /*9ab0*/  VIADD R8, R8, 0x1e0 ;  /* 0x000001e008087836 */ /* 0x000fe20000000000 */
[-C--:B------:R-:W-:Y:S02]  /*9ac0*/  ISETP.GE.AND P3, PT, R66, R9.reuse, PT ;  /* 0x000000094200720c */ /* 0x080fe40003f66270 */
[----:B------:R-:W-:Y:S02]  /*9ad0*/  @!P2 LEA.HI.X R7, R64, UR5, R65, 0x2, P4 ;  /* 0x000000054007ac11 */ /* 0x000fe4000a0f1441 */
[----:B------:R-:W-:Y:S02]  /*9ae0*/  ISETP.GE.AND P4, PT, R8, R9, PT ;  /* 0x000000090800720c */ /* 0x000fe40003f86270 */
[C---:B--2---:R-:W-:Y:S01]  /*9af0*/  @!P1 LOP3.LUT R2, R67.reuse, 0x3e0, RZ, 0xc0, !PT ;  /* 0x000003e043029812 */ /* 0x044fe200078ec0ff */
[----:B------:R1:W5:Y:S01]  /*9b00*/  @!P2 LDG.E R61, desc[UR6][R6.64+0x600] ;  /* 0x00060006063da981 */ /* 0x000362000c1e1900 */
[----:B------:R-:W-:Y:S01]  /*9b10*/  @!P1 LOP3.LUT R67, R67, 0x1f, RZ, 0xc0, !PT ;  /* 0x0000001f43439812 */ /* 0x000fe200078ec0ff */
[----:B------:R-:W-:Y:S01]  /*9b20*/  @!P1 IMAD R66, R45, 0x1980, RZ ;  /* 0x000019802d429824 */ /* 0x000fe200078e02ff */
[----:B------:R-:W-:-:S03]  /*9b30*/  @!P5 LEA R8, P2, R64, UR4, 0x2 ;  /* 0x000000044008dc11 */ /* 0x000fc6000f8410ff */
[----:B------:R-:W-:Y:S01]  /*9b40*/  @!P1 IMAD R67, R2, 0x11, R67 ;  /* 0x0000001102439824 */ /* 0x000fe200078e0243 */
[C-C-:B------:R-:W-:Y:S02]  /*9b50*/  @!P5 LEA.HI.X R9, R64.reuse, UR5, R65.reuse, 0x2, P2 ;  /* 0x000000054009dc11 */ /* 0x140fe400090f1441 */
[----:B------:R-:W-:Y:S02]  /*9b60*/  @!P3 LEA R2, P2, R64, UR4, 0x2 ;  /* 0x000000044002bc11 */ /* 0x000fe4000f8410ff */
[----:B------:R-:W-:Y:S01]  /*9b70*/  @!P1 IADD3 R67, P6, PT, R66, R67, RZ ;  /* 0x0000004342439210 */ /* 0x000fe20007fde0ff */
[----:B------:R2:W5:Y:S01]  /*9b80*/  @!P5 LDG.E R60, desc[UR6][R8.64+0x680] ;  /* 0x00068006083cd981 */ /* 0x000562000c1e1900 */
[C-C-:B------:R-:W-:Y:S02]  /*9b90*/  @!P3 LEA.HI.X R3, R64.reuse, UR5, R65.reuse, 0x2, P2 ;  /* 0x000000054003bc11 */ /* 0x140fe400090f1441 */
[C---:B0-----:R-:W-:Y:S01]  /*9ba0*/  @!P4 LEA R4, P5, R64.reuse, UR4, 0x2 ;  /* 0x000000044004cc11 */ /* 0x041fe2000f8a10ff */
[----:B------:R-:W-:Y:S01]  /*9bb0*/  @!P1 IMAD.X R62, RZ, RZ, R62, P6 ;  /* 0x000000ffff3e9224 */ /* 0x000fe200030e063e */
[----:B-1----:R-:W-:Y:S01]  /*9bc0*/  @!P1 LEA R6, P2, R67, UR4, 0x2 ;  /* 0x0000000443069c11 */ /* 0x002fe2000f8410ff */
[----:B------:R2:W5:Y:S01]  /*9bd0*/  @!P3 LDG.E R59, desc[UR6][R2.64+0x700] ;  /* 0x00070006023bb981 */ /* 0x000562000c1e1900 */
[----:B------:R-:W-:-:S02]  /*9be0*/  @!P4 LEA.HI.X R5, R64, UR5, R65, 0x2, P5 ;  /* 0x000000054005cc11 */ /* 0x000fc4000a8f1441 */
[----:B------:R-:W-:-:S03]  /*9bf0*/  @!P1 LEA.HI.X R7, R67, UR5, R62, 0x2, P2 ;  /* 0x0000000543079c11 */ /* 0x000fc600090f143e */
[----:B------:R2:W5:Y:S04]  /*9c00*/  @!P4 LDG.E R58, desc[UR6][R4.64+0x780] ;  /* 0x00078006043ac981 */ /* 0x000568000c1e1900 */
[----:B------:R2:W5:Y:S02]  /*9c10*/  @!P1 LDG.E R63, desc[UR6][R6.64+0x800] ;  /* 0x00080006063f9981 */ /* 0x000564000c1e1900 */
.L_x_260:
[----:B------:R-:W-:Y:S08]  /*9c20*/  BAR.SYNC.DEFER_BLOCKING 0x0 ;  /* 0x0000000000007b1d */ /* 0x000ff00000010000 */
[----:B------:R-:W1:Y:S01]  /*9c30*/  S2UR UR5, SR_CgaCtaId ;  /* 0x00000000000579c3 */ /* 0x000e620000008800 */
[----:B------:R-:W-:Y:S01]  /*9c40*/  UMOV UR4, 0x400 ;  /* 0x0000040000047882 */ /* 0x000fe20000000000 */
[----:B0-2---:R-:W0:Y:S01]  /*9c50*/  S2R R2, SR_TID.X ;  /* 0x0000000000027919 */ /* 0x005e220000002100 */
[----:B-----5:R2:W-:Y:S04]  /*9c60*/  STS [R44+-0x4], R57 ;  /* 0xfffffc392c007388 */ /* 0x0205e80000000800 */
[----:B------:R2:W-:Y:S01]  /*9c70*/  STS [R43+-0x4], R56 ;  /* 0xfffffc382b007388 */ /* 0x0005e20000000800 */
[----:B-1----:R-:W-:-:S03]  /*9c80*/  ULEA UR4, UR5, UR4, 0x18 ;  /* 0x0000000405047291 */ /* 0x002fc6000f8ec0ff */
[----:B------:R2:W-:Y:S04]  /*9c90*/  STS [R42+-0x4], R55 ;  /* 0xfffffc372a007388 */ /* 0x0005e80000000800 */
        /* <DEDUP_REMOVED lines=13> */
[----:B------:R2:W-:Y:S01]  /*9d70*/  STS [R28+-0x4], R63 ;  /* 0xfffffc3f1c007388 */ /* 0x0005e20000000800 */
[----:B------:R-:W-:Y:S06]  /*9d80*/  BAR.SYNC.DEFER_BLOCKING 0x0 ;  /* 0x0000000000007b1d */ /* 0x000fec0000010000 */
[----:B0-----:R-:W-:Y:S05]  /*9d90*/  @P0 BRA `(.L_x_261) ;  /* 0x00000008006c0947 */ /* 0x001fea0003800000 */
[----:B------:R-:W-:Y:S01]  /*9da0*/  LEA R25, R25, UR4, 0x3 ;  /* 0x0000000419197c11 */ /* 0x000fe2000f8e18ff */
[----:B------:R-:W-:Y:S01]  /*9db0*/  LDS R3, [R26] ;  /* 0x000000001a037984 */ /* 0x000fe20000000800 */
[----:B------:R-:W0:Y:S01]  /*9dc0*/  LDCU.64 UR8, c[0x0][0x3b0] ;  /* 0x00007600ff0877ac */ /* 0x000e220008000a00 */
[----:B------:R-:W-:Y:S02]  /*9dd0*/  LEA R24, R24, UR4, 0x3 ;  /* 0x0000000418187c11 */ /* 0x000fe4000f8e18ff */
[----:B------:R-:W1:Y:S01]  /*9de0*/  LDS.64 R4, [R25+0x6600] ;  /* 0x0066000019047984 */ /* 0x000e620000000a00 */
[----:B------:R-:W-:Y:S02]  /*9df0*/  LEA R27, R23, UR4, 0x3 ;  /* 0x00000004171b7c11 */ /* 0x000fe4000f8e18ff */
[----:B------:R-:W-:Y:S02]  /*9e00*/  LEA R22, R22, UR4, 0x3 ;  /* 0x0000000416167c11 */ /* 0x000fe4000f8e18ff */
[----:B------:R-:W-:-:S02]  /*9e10*/  LEA R20, R20, UR4, 0x3 ;  /* 0x0000000414147c11 */ /* 0x000fc4000f8e18ff */
[----:B------:R-:W-:Y:S02]  /*9e20*/  LEA R18, R18, UR4, 0x3 ;  /* 0x0000000412127c11 */ /* 0x000fe4000f8e18ff */
[----:B------:R-:W-:Y:S02]  /*9e30*/  LEA R16, R16, UR4, 0x3 ;  /* 0x0000000410107c11 */ /* 0x000fe4000f8e18ff */
[----:B------:R-:W-:Y:S02]  /*9e40*/  LEA R14, R14, UR4, 0x3 ;  /* 0x000000040e0e7c11 */ /* 0x000fe4000f8e18ff */
[----:B------:R-:W-:Y:S02]  /*9e50*/  LEA R12, R12, UR4, 0x3 ;  /* 0x000000040c0c7c11 */ /* 0x000fe4000f8e18ff */
[----:B------:R-:W-:Y:S02]  /*9e60*/  LEA R10, R10, UR4, 0x3 ;  /* 0x000000040a0a7c11 */ /* 0x000fe4000f8e18ff */
[----:B-1----:R-:W-:-:S05]  /*9e70*/  IADD3 R4, P0, PT, R4, R2, RZ ;  /* 0x0000000204047210 */ /* 0x002fca0007f1e0ff */
[----:B------:R-:W-:Y:S01]  /*9e80*/  IMAD.X R5, RZ, RZ, R5, P0 ;  /* 0x000000ffff057224 */ /* 0x000fe200000e0605 */
[----:B0-----:R-:W-:-:S04]  /*9e90*/  LEA R6, P0, R4, UR8, 0x2 ;  /* 0x0000000804067c11 */ /* 0x001fc8000f8010ff */
[----:B------:R-:W-:-:S05]  /*9ea0*/  LEA.HI.X R7, R4, UR9, R5, 0x2, P0 ;  /* 0x0000000904077c11 */ /* 0x000fca00080f1405 */
[----:B------:R-:W-:Y:S01]  /*9eb0*/  STG.E desc[UR6][R6.64], R3 ;  /* 0x0000000306007986 */ /* 0x000fe2000c101906 */
[----:B------:R-:W-:-:S03]  /*9ec0*/  NOP ;  /* 0x0000000000007918 */ /* 0x000fc60000000000 */
[----:B------:R0:W1:Y:S04]  /*9ed0*/  LDS.64 R4, [R24+0x6600] ;  /* 0x0066000018047984 */ /* 0x0000680000000a00 */
[----:B------:R-:W3:Y:S01]  /*9ee0*/  LDS R25, [R26+0x600] ;  /* 0x000600001a197984 */ /* 0x000ee20000000800 */
[----:B0-----:R-:W-:Y:S02]  /*9ef0*/  LEA R24, R21, UR4, 0x3 ;  /* 0x0000000415187c11 */ /* 0x001fe4000f8e18ff */
[----:B-1----:R-:W-:-:S05]  /*9f00*/  IADD3 R4, P0, PT, R4, R2, RZ ;  /* 0x0000000204047210 */ /* 0x002fca0007f1e0ff */
[----:B------:R-:W-:Y:S01]  /*9f10*/  IMAD.X R5, RZ, RZ, R5, P0 ;  /* 0x000000ffff057224 */ /* 0x000fe200000e0605 */
[----:B------:R-:W-:-:S04]  /*9f20*/  LEA R8, P0, R4, UR8, 0x2 ;  /* 0x0000000804087c11 */ /* 0x000fc8000f8010ff */
[----:B------:R-:W-:-:S05]  /*9f30*/  LEA.HI.X R9, R4, UR9, R5, 0x2, P0 ;  /* 0x0000000904097c11 */ /* 0x000fca00080f1405 */
[----:B---3--:R-:W-:Y:S01]  /*9f40*/  STG.E desc[UR6][R8.64+0x600], R25 ;  /* 0x0006001908007986 */ /* 0x008fe2000c101906 */
[----:B------:R-:W-:-:S03]  /*9f50*/  NOP ;  /* 0x0000000000007918 */ /* 0x000fc60000000000 */
[----:B------:R-:W0:Y:S04]  /*9f60*/  LDS.64 R4, [R27+0x6600] ;  /* 0x006600001b047984 */ /* 0x000e280000000a00 */
[----:B------:R-:W1:Y:S01]  /*9f70*/  LDS R3, [R26+0xc00] ;  /* 0x000c00001a037984 */ /* 0x000e620000000800 */
[----:B0-----:R-:W-:-:S05]  /*9f80*/  IADD3 R4, P0, PT, R4, R2, RZ ;  /* 0x0000000204047210 */ /* 0x001fca0007f1e0ff */
[----:B------:R-:W-:Y:S01]  /*9f90*/  IMAD.X R5, RZ, RZ, R5, P0 ;  /* 0x000000ffff057224 */ /* 0x000fe200000e0605 */
[----:B------:R-:W-:-:S04]  /*9fa0*/  LEA R6, P0, R4, UR8, 0x2 ;  /* 0x0000000804067c11 */ /* 0x000fc8000f8010ff */
[----:B------:R-:W-:-:S05]  /*9fb0*/  LEA.HI.X R7, R4, UR9, R5, 0x2, P0 ;  /* 0x0000000904077c11 */ /* 0x000fca00080f1405 */
[----:B-1----:R-:W-:Y:S01]  /*9fc0*/  STG.E desc[UR6][R6.64+0xc00], R3 ;  /* 0x000c000306007986 */ /* 0x002fe2000c101906 */
        /* <DEDUP_REMOVED lines=107> */
[----:B------:R-:W-:Y:S02]  /*a680*/  LEA.HI.X R9, R4, UR9, R5, 0x2, P0 ;  /* 0x0000000904097c11 */ /* 0x000fe400080f1405 */
[----:B------:R-:W-:-:S03]  /*a690*/  LEA R4, R0, UR4, 0x3 ;  /* 0x0000000400047c11 */ /* 0x000fc6000f8e18ff */
        /* <DEDUP_REMOVED lines=9> */
[----:B------:R-:W-:Y:S01]  /*a730*/  NOP ;  /* 0x0000000000007918 */ /* 0x000fe20000000000 */
[----:B------:R-:W-:Y:S05]  /*a740*/  EXIT ;  /* 0x000000000000794d */ /* 0x000fea0003800000 */
.L_x_261:
[----:B------:R-:W-:Y:S01]  /*a750*/  LEA R25, R25, UR4, 0x3 ;  /* 0x0000000419197c11 */ /* 0x000fe2000f8e18ff */
[----:B------:R-:W-:Y:S01]  /*a760*/  IMAD R27, R45, -0x1980, R27 ;  /* 0xffffe6802d1b7824 */ /* 0x000fe200078e021b */
[----:B------:R-:W-:Y:S01]  /*a770*/  LEA R24, R24, UR4, 0x3 ;  /* 0x0000000418187c11 */ /* 0x000fe2000f8e18ff */
[C---:B------:R-:W-:Y:S01]  /*a780*/  VIADD R8, R2.reuse, 0x180 ;  /* 0x0000018002087836 */ /* 0x040fe20000000000 */
[----:B------:R-:W-:Y:S01]  /*a790*/  LEA R23, R23, UR4, 0x3 ;  /* 0x0000000417177c11 */ /* 0x000fe2000f8e18ff */
[----:B------:R-:W0:Y:S01]  /*a7a0*/  LDS.64 R4, [R25+0x6600] ;  /* 0x0066000019047984 */ /* 0x000e220000000a00 */
[----:B------:R-:W-:Y:S02]  /*a7b0*/  ISETP.GE.AND P1, PT, R2, R27, PT ;  /* 0x0000001b0200720c */ /* 0x000fe40003f26270 */
[----:B------:R-:W-:Y:S02]  /*a7c0*/  LEA R22, R22, UR4, 0x3 ;  /* 0x0000000416167c11 */ /* 0x000fe4000f8e18ff */
[----:B------:R-:W-:-:S02]  /*a7d0*/  LEA R21, R21, UR4, 0x3 ;  /* 0x0000000415157c11 */ /* 0x000fc4000f8e18ff */
[----:B------:R-:W-:Y:S02]  /*a7e0*/  LEA R20, R20, UR4, 0x3 ;  /* 0x0000000414147c11 */ /* 0x000fe4000f8e18ff */
[----:B------:R-:W-:Y:S02]  /*a7f0*/  LEA R19, R19, UR4, 0x3 ;  /* 0x0000000413137c11 */ /* 0x000fe4000f8e18ff */
[----:B------:R-:W-:Y:S02]  /*a800*/  LEA R18, R18, UR4, 0x3 ;  /* 0x0000000412127c11 */ /* 0x000fe4000f8e18ff */
[----:B------:R-:W-:Y:S01]  /*a810*/  LEA R17, R17, UR4, 0x3 ;  /* 0x0000000411117c11 */ /* 0x000fe2000f8e18ff */
[----:B------:R-:W1:Y:S01]  /*a820*/  @!P1 LDS R3, [R26] ;  /* 0x000000001a039984 */ /* 0x000e620000000800 */
[----:B------:R-:W3:Y:S01]  /*a830*/  @!P1 LDC.64 R6, c[0x0][0x3b0] ;  /* 0x0000ec00ff069b82 */ /* 0x000ee20000000a00 */
[----:B------:R-:W-:Y:S02]  /*a840*/  LEA R16, R16, UR4, 0x3 ;  /* 0x0000000410107c11 */ /* 0x000fe4000f8e18ff */
[----:B------:R-:W-:-:S02]  /*a850*/  LEA R15, R15, UR4, 0x3 ;  /* 0x000000040f0f7c11 */ /* 0x000fc4000f8e18ff */
[----:B------:R-:W-:Y:S02]  /*a860*/  LEA R14, R14, UR4, 0x3 ;  /* 0x000000040e0e7c11 */ /* 0x000fe4000f8e18ff */
[----:B------:R-:W-:Y:S02]  /*a870*/  LEA R13, R13, UR4, 0x3 ;  /* 0x000000040d0d7c11 */ /* 0x000fe4000f8e18ff */
[----:B------:R-:W-:Y:S02]  /*a880*/  LEA R12, R12, UR4, 0x3 ;  /* 0x000000040c0c7c11 */ /* 0x000fe4000f8e18ff */
[----:B------:R-:W-:Y:S02]  /*a890*/  LEA R11, R11, UR4, 0x3 ;  /* 0x000000040b0b7c11 */ /* 0x000fe4000f8e18ff */
[----:B------:R-:W-:Y:S02]  /*a8a0*/  LEA R10, R10, UR4, 0x3 ;  /* 0x000000040a0a7c11 */ /* 0x000fe4000f8e18ff */
[----:B0-----:R-:W-:-:S05]  /*a8b0*/  @!P1 IADD3 R4, P0, PT, R4, R2, RZ ;  /* 0x0000000204049210 */ /* 0x001fca0007f1e0ff */
[----:B------:R-:W-:Y:S01]  /*a8c0*/  @!P1 IMAD.X R5, RZ, RZ, R5, P0 ;  /* 0x000000ffff059224 */ /* 0x000fe200000e0605 */
[----:B---3--:R-:W-:-:S04]  /*a8d0*/  @!P1 LEA R6, P0, R4, R6, 0x2 ;  /* 0x0000000604069211 */ /* 0x008fc800078010ff */
[----:B------:R-:W-:-:S05]  /*a8e0*/  @!P1 LEA.HI.X R7, R4, R7, R5, 0x2, P0 ;  /* 0x0000000704079211 */ /* 0x000fca00000f1405 */
[----:B-1----:R0:W-:Y:S01]  /*a8f0*/  @!P1 STG.E desc[UR6][R6.64], R3 ;  /* 0x0000000306009986 */ /* 0x0021e2000c101906 */
[----:B------:R-:W-:-:S03]  /*a900*/  NOP ;  /* 0x0000000000007918 */ /* 0x000fc60000000000 */
[----:B------:R-:W1:Y:S01]  /*a910*/  LDS.64 R4, [R24+0x6600] ;  /* 0x0066000018047984 */ /* 0x000e620000000a00 */
[----:B------:R-:W-:Y:S01]  /*a920*/  ISETP.GE.AND P1, PT, R8, R27, PT ;  /* 0x0000001b0800720c */ /* 0x000fe20003f26270 */
[----:B0-----:R-:W-:-:S12]  /*a930*/  VIADD R6, R2, 0x300 ;  /* 0x0000030002067836 */ /* 0x001fd80000000000 */
[----:B------:R-:W0:Y:S01]  /*a940*/  @!P1 LDS R25, [R26+0x600] ;  /* 0x000600001a199984 */ /* 0x000e220000000800 */
[----:B------:R-:W3:Y:S01]  /*a950*/  @!P1 LDC.64 R8, c[0x0][0x3b0] ;  /* 0x0000ec00ff089b82 */ /* 0x000ee20000000a00 */
[----:B-1----:R-:W-:-:S05]  /*a960*/  @!P1 IADD3 R4, P0, PT, R4, R2, RZ ;  /* 0x0000000204049210 */ /* 0x002fca0007f1e0ff */
[----:B------:R-:W-:Y:S01]  /*a970*/  @!P1 IMAD.X R5, RZ, RZ, R5, P0 ;  /* 0x000000ffff059224 */ /* 0x000fe200000e0605 */
[----:B---3--:R-:W-:-:S04]  /*a980*/  @!P1 LEA R8, P0, R4, R8, 0x2 ;  /* 0x0000000804089211 */ /* 0x008fc800078010ff */
[----:B------:R-:W-:-:S05]  /*a990*/  @!P1 LEA.HI.X R9, R4, R9, R5, 0x2, P0 ;  /* 0x0000000904099211 */ /* 0x000fca00000f1405 */
[----:B0-----:R0:W-:Y:S01]  /*a9a0*/  @!P1 STG.E desc[UR6][R8.64+0x600], R25 ;  /* 0x0006001908009986 */ /* 0x0011e2000c101906 */
        /* <DEDUP_REMOVED lines=57> */
[----:B------:R-:W-:Y:S02]  /*ad40*/  ISETP.GE.AND P1, PT, R8, R27, PT ;  /* 0x0000001b0800720c */ /* 0x000fe40003f26270 */
[----:B0-----:R-:W-:-:S11]  /*ad50*/  LOP3.LUT R6, R2, 0xc00, RZ, 0xfc, !PT ;  /* 0x00000c0002067812 */ /* 0x001fd600078efcff */
        /* <DEDUP_REMOVED lines=83> */
[----:B0-----:R-:W-:Y:S01]  /*b290*/  @!P1 STG.E desc[UR6][R6.64+0x5400], R3 ;  /* 0x0054000306009986 */ /* 0x001fe2000c101906 */
[----:B------:R-:W-:-:S03]  /*b2a0*/  NOP ;  /* 0x0000000000007918 */ /* 0x000fc60000000000 */
[----:B------:R-:W0:Y:S01]  /*b2b0*/  LDS.64 R4, [R10+0x6600] ;  /* 0x006600000a047984 */ /* 0x000e220000000a00 */
[----:B------:R-:W-:-:S13]  /*b2c0*/  ISETP.GE.AND P1, PT, R8, R27, PT ;  /* 0x0000001b0800720c */ /* 0x000fda0003f26270 */
[----:B------:R-:W1:Y:S01]  /*b2d0*/  @!P1 LDS R11, [R26+0x5a00] ;  /* 0x005a00001a0b9984 */ /* 0x000e620000000800 */
[----:B------:R-:W3:Y:S01]  /*b2e0*/  @!P1 LDC.64 R8, c[0x0][0x3b0] ;  /* 0x0000ec00ff089b82 */ /* 0x000ee20000000a00 */
[----:B0-----:R-:W-:-:S05]  /*b2f0*/  @!P1 IADD3 R4, P0, PT, R4, R2, RZ ;  /* 0x0000000204049210 */ /* 0x001fca0007f1e0ff */
[----:B------:R-:W-:Y:S01]  /*b300*/  @!P1 IMAD.X R5, RZ, RZ, R5, P0 ;  /* 0x000000ffff059224 */ /* 0x000fe200000e0605 */
[----:B---3--:R-:W-:-:S04]  /*b310*/  @!P1 LEA R8, P0, R4, R8, 0x2 ;  /* 0x0000000804089211 */ /* 0x008fc800078010ff */
[----:B------:R-:W-:Y:S02]  /*b320*/  @!P1 LEA.HI.X R9, R4, R9, R5, 0x2, P0 ;  /* 0x0000000904099211 */ /* 0x000fe400000f1405 */
[----:B------:R-:W-:Y:S02]  /*b330*/  LEA R5, R0, UR4, 0x3 ;  /* 0x0000000400057c11 */ /* 0x000fe4000f8e18ff */
[----:B------:R-:W-:Y:S01]  /*b340*/  LOP3.LUT R0, R2, 0x1800, RZ, 0xfc, !PT ;  /* 0x0000180002007812 */ /* 0x000fe200078efcff */
[----:B-1----:R-:W-:Y:S01]  /*b350*/  @!P1 STG.E desc[UR6][R8.64+0x5a00], R11 ;  /* 0x005a000b08009986 */ /* 0x002fe2000c101906 */
[----:B------:R-:W-:-:S03]  /*b360*/  NOP ;  /* 0x0000000000007918 */ /* 0x000fc60000000000 */
[----:B------:R-:W0:Y:S01]  /*b370*/  LDS.64 R4, [R5+0x6600] ;  /* 0x0066000005047984 */ /* 0x000e220000000a00 */
[----:B------:R-:W-:-:S13]  /*b380*/  ISETP.GE.AND P1, PT, R0, R27, PT ;  /* 0x0000001b0000720c */ /* 0x000fda0003f26270 */
[----:B------:R-:W1:Y:S01]  /*b390*/  @!P1 LDS R7, [R26+0x6000] ;  /* 0x006000001a079984 */ /* 0x000e620000000800 */
[----:B------:R-:W3:Y:S01]  /*b3a0*/  @!P1 LDC.64 R12, c[0x0][0x3b0] ;  /* 0x0000ec00ff0c9b82 */ /* 0x000ee20000000a00 */
[----:B0-----:R-:W-:-:S05]  /*b3b0*/  IADD3 R0, P0, PT, R4, R2, RZ ;  /* 0x0000000204007210 */ /* 0x001fca0007f1e0ff */
[----:B------:R-:W-:Y:S01]  /*b3c0*/  IMAD.X R4, RZ, RZ, R5, P0 ;  /* 0x000000ffff047224 */ /* 0x000fe200000e0605 */
[----:B---3--:R-:W-:-:S04]  /*b3d0*/  @!P1 LEA R2, P0, R0, R12, 0x2 ;  /* 0x0000000c00029211 */ /* 0x008fc800078010ff */
[----:B------:R-:W-:-:S05]  /*b3e0*/  @!P1 LEA.HI.X R3, R0, R13, R4, 0x2, P0 ;  /* 0x0000000d00039211 */ /* 0x000fca00000f1404 */
[----:B-1----:R-:W-:Y:S01]  /*b3f0*/  @!P1 STG.E desc[UR6][R2.64+0x6000], R7 ;  /* 0x0060000702009986 */ /* 0x002fe2000c101906 */
[----:B------:R-:W-:Y:S01]  /*b400*/  NOP ;  /* 0x0000000000007918 */ /* 0x000fe20000000000 */
[----:B------:R-:W-:Y:S05]  /*b410*/  EXIT ;  /* 0x000000000000794d */ /* 0x000fea0003800000 */
.L_x_177:
[----:B------:R-:W-:Y:S02]  /*b420*/  IMAD.MOV.U32 R49, RZ, RZ, R40 ;  /* 0x000000ffff317224 */ /* 0x000fe400078e0028 */
[----:B------:R-:W-:Y:S02]  /*b430*/  IMAD.MOV.U32 R48, RZ, RZ, 0x1 ;  /* 0x00000001ff307424 */ /* 0x000fe400078e00ff */
[----:B------:R-:W-:Y:S02]  /*b440*/  IMAD.MOV.U32 R51, RZ, RZ, RZ ;  /* 0x000000ffff337224 */ /* 0x000fe400078e00ff */
[----:B------:R-:W-:-:S07]  /*b450*/  IMAD.MOV.U32 R46, RZ, RZ, -0x1 ;  /* 0xffffffffff2e7424 */ /* 0x000fce00078e00ff */
[----:B------:R-:W-:Y:S05]  /*b460*/  WARPSYNC.COLLECTIVE R46, `(.L_x_262) ;  /* 0x000000002e087348 */ /* 0x000fea0003c00000 */
[----:B------:R0:W1:Y:S02]  /*b470*/  SHFL.UP P0, R47, R49, R48, R51 ;  /* 0x04000030312f7389 */ /* 0x0000640000000033 */
[----:B01----:R-:W-:Y:S05]  /*b480*/  ENDCOLLECTIVE ;  /* 0x000000000000791b */ /* 0x003fea0003800000 */
.L_x_262:
[----:B------:R-:W-:Y:S02]  /*b490*/  IMAD.MOV.U32 R48, RZ, RZ, 0x2 ;  /* 0x00000002ff307424 */ /* 0x000fe400078e00ff */
[----:B------:R-:W-:-:S04]  /*b4a0*/  IMAD.MOV.U32 R41, RZ, RZ, R47 ;  /* 0x000000ffff297224 */ /* 0x000fc800078e002f */
[----:B------:R-:W-:-:S04]  /*b4b0*/  @P0 IMAD.IADD R41, R40, 0x1, R41 ;  /* 0x0000000128290824 */ /* 0x000fc800078e0229 */
[----:B------:R-:W-:-:S07]  /*b4c0*/  IMAD.MOV.U32 R49, RZ, RZ, R41 ;  /* 0x000000ffff317224 */ /* 0x000fce00078e0029 */
[----:B------:R-:W-:Y:S05]  /*b4d0*/  WARPSYNC.COLLECTIVE R46, `(.L_x_263) ;  /* 0x000000002e087348 */ /* 0x000fea0003c00000 */
[----:B------:R0:W1:Y:S02]  /*b4e0*/  SHFL.UP P0, R47, R49, R48, R51 ;  /* 0x04000030312f7389 */ /* 0x0000640000000033 */
[----:B01----:R-:W-:Y:S05]  /*b4f0*/  ENDCOLLECTIVE ;  /* 0x000000000000791b */ /* 0x003fea0003800000 */
.L_x_263:
[----:B------:R-:W-:Y:S02]  /*b500*/  IMAD.MOV.U32 R48, RZ, RZ, 0x4 ;  /* 0x00000004ff307424 */ /* 0x000fe400078e00ff */
[----:B------:R-:W-:-:S04]  /*b510*/  IMAD.MOV.U32 R42, RZ, RZ, R47 ;  /* 0x000000ffff2a7224 */ /* 0x000fc800078e002f */
[----:B------:R-:W-:-:S04]  /*b520*/  @P0 IMAD.IADD R42, R41, 0x1, R42 ;  /* 0x00000001292a0824 */ /* 0x000fc800078e022a */
[----:B------:R-:W-:-:S07]  /*b530*/  IMAD.MOV.U32 R49, RZ, RZ, R42 ;  /* 0x000000ffff317224 */ /* 0x000fce00078e002a */
[----:B------:R-:W-:Y:S05]  /*b540*/  WARPSYNC.COLLECTIVE R46, `(.L_x_264) ;  /* 0x000000002e087348 */ /* 0x000fea0003c00000 */
[----:B------:R0:W1:Y:S02]  /*b550*/  SHFL.UP P0, R47, R49, R48, R51 ;  /* 0x04000030312f7389 */ /* 0x0000640000000033 */
[----:B01----:R-:W-:Y:S05]  /*b560*/  ENDCOLLECTIVE ;  /* 0x000000000000791b */ /* 0x003fea0003800000 */
.L_x_264:
[----:B------:R-:W-:Y:S02]  /*b570*/  IMAD.MOV.U32 R48, RZ, RZ, 0x8 ;  /* 0x00000008ff307424 */ /* 0x000fe400078e00ff */
[----:B------:R-:W-:-:S04]  /*b580*/  IMAD.MOV.U32 R43, RZ, RZ, R47 ;  /* 0x000000ffff2b7224 */ /* 0x000fc800078e002f */
[----:B------:R-:W-:-:S04]  /*b590*/  @P0 IMAD.IADD R43, R42, 0x1, R43 ;  /* 0x000000012a2b0824 */ /* 0x000fc800078e022b */
[----:B------:R-:W-:-:S07]  /*b5a0*/  IMAD.MOV.U32 R49, RZ, RZ, R43 ;  /* 0x000000ffff317224 */ /* 0x000fce00078e002b */
[----:B------:R-:W-:Y:S05]  /*b5b0*/  WARPSYNC.COLLECTIVE R46, `(.L_x_265) ;  /* 0x000000002e087348 */ /* 0x000fea0003c00000 */
[----:B------:R0:W1:Y:S02]  /*b5c0*/  SHFL.UP P0, R47, R49, R48, R51 ;  /* 0x04000030312f7389 */ /* 0x0000640000000033 */
[----:B01----:R-:W-:Y:S05]  /*b5d0*/  ENDCOLLECTIVE ;  /* 0x000000000000791b */ /* 0x003fea0003800000 */
.L_x_265:
[----:B------:R-:W-:Y:S02]  /*b5e0*/  IMAD.MOV.U32 R48, RZ, RZ, 0x10 ;  /* 0x00000010ff307424 */ /* 0x000fe400078e00ff */
[----:B------:R-:W-:-:S04]  /*b5f0*/  IMAD.MOV.U32 R44, RZ, RZ, R47 ;  /* 0x000000ffff2c7224 */ /* 0x000fc800078e002f */
[----:B------:R-:W-:-:S04]  /*b600*/  @P0 IMAD.IADD R44, R43, 0x1, R44 ;  /* 0x000000012b2c0824 */ /* 0x000fc800078e022c */
[----:B------:R-:W-:-:S07]  /*b610*/  IMAD.MOV.U32 R49, RZ, RZ, R44 ;  /* 0x000000ffff317224 */ /* 0x000fce00078e002c */
[----:B------:R-:W-:Y:S05]  /*b620*/  WARPSYNC.COLLECTIVE R46, `(.L_x_266) ;  /* 0x000000002e087348 */ /* 0x000fea0003c00000 */
[----:B------:R0:W1:Y:S02]  /*b630*/  SHFL.UP P0, R47, R49, R48, R51 ;  /* 0x04000030312f7389 */ /* 0x0000640000000033 */
[----:B01----:R-:W-:Y:S05]  /*b640*/  ENDCOLLECTIVE ;  /* 0x000000000000791b */ /* 0x003fea0003800000 */
.L_x_266:
[----:B------:R-:W-:Y:S05]  /*b650*/  BRA `(.L_x_267) ;  /* 0xffffff7800507947 */ /* 0x000fea000383ffff */
.L_x_268:
        /* <DEDUP_REMOVED lines=10> */
.L_x_612:


//--------------------- .text._ZN3cub18CUB_300001_SM_10006detail10radix_sort33DeviceRadixSortExclusiveSumKernelINS1_5radix10policy_hubIffyE10Policy1000EyEEvPT0_ --------------------------
	.section	.text._ZN3cub18CUB_300001_SM_10006detail10radix_sort33DeviceRadixSortExclusiveSumKernelINS1_5radix10policy_hubIffyE10Policy1000EyEEvPT0_,"ax",@progbits
	.align	128
        .global         _ZN3cub18CUB_300001_SM_10006detail10radix_sort33DeviceRadixSortExclusiveSumKernelINS1_5radix10policy_hubIffyE10Policy1000EyEEvPT0_
        .type           _ZN3cub18CUB_300001_SM_10006detail10radix_sort33DeviceRadixSortExclusiveSumKernelINS1_5radix10policy_hubIffyE10Policy1000EyEEvPT0_,@function
        .size           _ZN3cub18CUB_300001_SM_10006detail10radix_sort33DeviceRadixSortExclusiveSumKernelINS1_5radix10policy_hubIffyE10Policy1000EyEEvPT0_,(.L_x_613 - _ZN3cub18CUB_300001_SM_10006detail10radix_sort33DeviceRadixSortExclusiveSumKernelINS1_5radix10policy_hubIffyE10Policy1000EyEEvPT0_)
        .other          _ZN3cub18CUB_300001_SM_10006detail10radix_sort33DeviceRadixSortExclusiveSumKernelINS1_5radix10policy_hubIffyE10Policy1000EyEEvPT0_,@"STO_CUDA_ENTRY STV_DEFAULT"
_ZN3cub18CUB_300001_SM_10006detail10radix_sort33DeviceRadixSortExclusiveSumKernelINS1_5radix10policy_hubIffyE10Policy1000EyEEvPT0_:
.text._ZN3cub18CUB_300001_SM_10006detail10radix_sort33DeviceRadixSortExclusiveSumKernelINS1_5radix10policy_hubIffyE10Policy1000EyEEvPT0_:
[----:B------:R-:W-:Y:S01]  /*0000*/  LDC R1, c[0x0][0x37c] ;  /* 0x0000df00ff017b82 */ /* 0x000fe20000000800 */
[----:B------:R-:W0:Y:S07]  /*0010*/  S2R R18, SR_TID.X ;  /* 0x0000000000127919 */ /* 0x000e2e0000002100 */
[----:B------:R-:W1:Y:S01]  /*0020*/  LDC.64 R16, c[0x0][0x380] ;  /* 0x0000e000ff107b82 */ /* 0x000e620000000a00 */
[----:B------:R-:W2:Y:S01]  /*0030*/  LDCU.64 UR4, c[0x0][0x358] ;  /* 0x00006b00ff0477ac */ /* 0x000ea20008000a00 */
[----:B------:R-:W3:Y:S01]  /*0040*/  S2R R5, SR_CTAID.X ;  /* 0x0000000000057919 */ /* 0x000ee20000002500 */
[----:B0-----:R-:W-:Y:S01]  /*0050*/  ISETP.GT.U32.AND P1, PT, R18, 0xff, PT ;  /* 0x000000ff1200780c */ /* 0x001fe20003f24070 */
[----:B---3--:R-:W-:-:S04]  /*0060*/  IMAD R5, R5, 0x100, R18 ;  /* 0x0000010005057824 */ /* 0x008fc800078e0212 */
[----:B-1----:R-:W-:-:S08]  /*0070*/  IMAD.WIDE R16, R5, 0x8, R16 ;  /* 0x0000000805107825 */ /* 0x002fd000078e0210 */
[----:B--2---:R-:W2:Y:S01]  /*0080*/  @!P1 LDG.E.64 R2, desc[UR4][R16.64] ;  /* 0x0000000410029981 */ /* 0x004ea2000c1e1b00 */
[----:B------:R-:W-:Y:S02]  /*0090*/  MOV R0, 0x400 ;  /* 0x0000040000007802 */ /* 0x000fe40000000f00 */
[C---:B------:R-:W-:Y:S01]  /*00a0*/  ISETP.GT.U32.AND P0, PT, R18.reuse, 0x1f, PT ;  /* 0x0000001f1200780c */ /* 0x040fe20003f04070 */
[----:B------:R-:W0:Y:S02]  /*00b0*/  S2R R5, SR_CgaCtaId ;  /* 0x0000000000057919 */ /* 0x000e240000008800 */
[----:B0-----:R-:W-:Y:S02]  /*00c0*/  LEA R5, R5, R0, 0x18 ;  /* 0x0000000005057211 */ /* 0x001fe400078ec0ff */
[----:B------:R-:W-:-:S05]  /*00d0*/  LEA.HI R0, R18, R18, RZ, 0x1d ;  /* 0x0000001212007211 */ /* 0x000fca00078fe8ff */
[----:B------:R-:W-:-:S05]  /*00e0*/  IMAD R0, R0, 0x8, R5 ;  /* 0x0000000800007824 */ /* 0x000fca00078e0205 */
[----:B--2---:R0:W-:Y:S01]  /*00f0*/  STS.64 [R0+0x10], R2 ;  /* 0x0000100200007388 */ /* 0x0041e20000000a00 */
[----:B------:R-:W-:Y:S06]  /*0100*/  BAR.SYNC.DEFER_BLOCKING 0x0 ;  /* 0x0000000000007b1d */ /* 0x000fec0000010000 */
[----:B------:R-:W-:Y:S05]  /*0110*/  @P0 BRA `(.L_x_269) ;  /* 0x0000000400240947 */ /* 0x000fea0003800000 */
[----:B------:R-:W-:Y:S01]  /*0120*/  IMAD R18, R18, 0x48, R5 ;  /* 0x0000004812127824 */ /* 0x000fe200078e0205 */
[----:B------:R-:W-:-:S04]  /*0130*/  UMOV UR6, 0xffffffff ;  /* 0xffffffff00067882 */ /* 0x000fc80000000000 */
[----:B------:R-:W-:Y:S04]  /*0140*/  LDS.64 R14, [R18+0x10] ;  /* 0x00001000120e7984 */ /* 0x000fe80000000a00 */
[----:B------:R-:W-:Y:S04]  /*0150*/  LDS.64 R12, [R18+0x18] ;  /* 0x00001800120c7984 */ /* 0x000fe80000000a00 */
[----:B------:R-:W1:Y:S04]  /*0160*/  LDS.64 R10, [R18+0x20] ;  /* 0x00002000120a7984 */ /* 0x000e680000000a00 */
[----:B------:R-:W-:Y:S04]  /*0170*/  LDS.64 R8, [R18+0x28] ;  /* 0x0000280012087984 */ /* 0x000fe80000000a00 */
[----:B------:R-:W2:Y:S04]  /*0180*/  LDS.64 R6, [R18+0x30] ;  /* 0x0000300012067984 */ /* 0x000ea80000000a00 */
[----:B------:R-:W-:Y:S04]  /*0190*/  LDS.64 R4, [R18+0x38] ;  /* 0x0000380012047984 */ /* 0x000fe80000000a00 */
[----:B0-----:R-:W0:Y:S04]  /*01a0*/  LDS.64 R2, [R18+0x40] ;  /* 0x0000400012027984 */ /* 0x001e280000000a00 */
[----:B------:R-:W3:Y:S01]  /*01b0*/  LDS.64 R20, [R18+0x48] ;  /* 0x0000480012147984 */ /* 0x000ee20000000a00 */
[----:B-1----:R-:W-:-:S04]  /*01c0*/  IADD3 R19, P3, P4, R10, R12, R14 ;  /* 0x0000000c0a137210 */ /* 0x002fc80007c7e00e */
[----:B------:R-:W-:Y:S02]  /*01d0*/  IADD3.X R23, PT, PT, R11, R13, R15, P3, P4 ;  /* 0x0000000d0b177210 */ /* 0x000fe40001fe840f */
[----:B--2---:R-:W-:-:S04]  /*01e0*/  IADD3 R19, P0, P2, R6, R19, R8 ;  /* 0x0000001306137210 */ /* 0x004fc80007a1e008 */
[----:B------:R-:W-:Y:S02]  /*01f0*/  IADD3.X R23, PT, PT, R7, R23, R9, P0, P2 ;  /* 0x0000001707177210 */ /* 0x000fe400007e4409 */
[----:B0-----:R-:W-:-:S04]  /*0200*/  IADD3 R19, P3, P4, R2, R19, R4 ;  /* 0x0000001302137210 */ /* 0x001fc80007c7e004 */
[----:B---3--:R-:W-:Y:S02]  /*0210*/  IADD3 R20, P0, PT, R20, R19, RZ ;  /* 0x0000001314147210 */ /* 0x008fe40007f1e0ff */
[----:B------:R-:W-:-:S05]  /*0220*/  IADD3.X R19, PT, PT, R3, R23, R5, P3, P4 ;  /* 0x0000001703137210 */ /* 0x000fca0001fe8405 */
[----:B------:R-:W-:Y:S01]  /*0230*/  IMAD.X R19, R21, 0x1, R19, P0 ;  /* 0x0000000115137824 */ /* 0x000fe200000e0613 */
[----:B------:R-:W-:Y:S06]  /*0240*/  BRA.DIV UR6, `(.L_x_270) ;  /* 0x0000000206f07947 */ /* 0x000fec000b800000 */
[----:B------:R-:W0:Y:S04]  /*0250*/  SHFL.UP PT, R27, R20, 0x1, RZ ;  /* 0x04200000141b7989 */ /* 0x000e2800000e00ff */
[----:B------:R-:W1:Y:S01]  /*0260*/  SHFL.UP P0, R25, R19, 0x1, RZ ;  /* 0x0420000013197989 */ /* 0x000e6200000000ff */
[----:B0-----:R-:W-:-:S04]  /*0270*/  IADD3 R22, P2, PT, R27, R20, RZ ;  /* 0x000000141b167210 */ /* 0x001fc80007f5e0ff */
[----:B-1----:R-:W-:Y:S01]  /*0280*/  SEL R27, R22, R27, P0 ;  /* 0x0000001b161b7207 */ /* 0x002fe20000000000 */
[----:B------:R-:W-:-:S04]  /*0290*/  IMAD.X R26, R25, 0x1, R19, P2 ;  /* 0x00000001191a7824 */ /* 0x000fc800010e0613 */
[----:B------:R-:W0:Y:S01]  /*02a0*/  SHFL.UP PT, R28, R27, 0x2, RZ ;  /* 0x044000001b1c7989 */ /* 0x000e2200000e00ff */
[----:B------:R-:W-:-:S05]  /*02b0*/  SEL R26, R26, R25, P0 ;  /* 0x000000191a1a7207 */ /* 0x000fca0000000000 */
[----:B------:R-:W1:Y:S01]  /*02c0*/  SHFL.UP P0, R25, R26, 0x2, RZ ;  /* 0x044000001a197989 */ /* 0x000e6200000000ff */
[----:B0-----:R-:W-:-:S05]  /*02d0*/  IADD3 R21, P2, PT, R28, R27, RZ ;  /* 0x0000001b1c157210 */ /* 0x001fca0007f5e0ff */
[----:B-1----:R-:W-:Y:S01]  /*02e0*/  IMAD.X R22, R25, 0x1, R26, P2 ;  /* 0x0000000119167824 */ /* 0x002fe200010e061a */
[----:B------:R-:W-:-:S04]  /*02f0*/  SEL R28, R21, R28, P0 ;  /* 0x0000001c151c7207 */ /* 0x000fc80000000000 */
[----:B------:R-:W-:Y:S01]  /*0300*/  SEL R29, R22, R25, P0 ;  /* 0x00000019161d7207 */ /* 0x000fe20000000000 */
        /* <DEDUP_REMOVED lines=12> */
[----:B------:R0:W1:Y:S04]  /*03d0*/  SHFL.UP PT, R28, R27, 0x10, RZ ;  /* 0x060000001b1c7989 */ /* 0x00006800000e00ff */
[----:B------:R0:W2:Y:S02]  /*03e0*/  SHFL.UP P0, R25, R26, 0x10, RZ ;  /* 0x060000001a197989 */ /* 0x0000a400000000ff */
.L_x_281:
[----:B-1----:R-:W-:-:S04]  /*03f0*/  IADD3 R21, P2, PT, R28, R27, RZ ;  /* 0x0000001b1c157210 */ /* 0x002fc80007f5e0ff */
[----:B--2---:R-:W-:Y:S01]  /*0400*/  SEL R21, R21, R28, P0 ;  /* 0x0000001c15157207 */ /* 0x004fe20000000000 */
[----:B------:R-:W-:-:S05]  /*0410*/  IMAD.X R22, R25, 0x1, R26, P2 ;  /* 0x0000000119167824 */ /* 0x000fca00010e061a */
[----:B------:R-:W-:Y:S02]  /*0420*/  SEL R22, R22, R25, P0 ;  /* 0x0000001916167207 */ /* 0x000fe40000000000 */
[----:B------:R-:W-:-:S05]  /*0430*/  IADD3 R20, P0, PT, R21, -R20, RZ ;  /* 0x8000001415147210 */ /* 0x000fca0007f1e0ff */
[----:B------:R-:W-:Y:S01]  /*0440*/  IMAD.X R21, R22, 0x1, ~R19, P0 ;  /* 0x0000000116157824 */ /* 0x000fe200000e0e13 */
[----:B------:R-:W-:-:S04]  /*0450*/  IADD3 R14, P0, PT, R14, R20, RZ ;  /* 0x000000140e0e7210 */ /* 0x000fc80007f1e0ff */
[----:B------:R1:W-:Y:S01]  /*0460*/  STS.64 [R18+0x10], R20 ;  /* 0x0000101412007388 */ /* 0x0003e20000000a00 */
[----:B------:R-:W-:Y:S01]  /*0470*/  IMAD.X R15, R15, 0x1, R21, P0 ;  /* 0x000000010f0f7824 */ /* 0x000fe200000e0615 */
        /* <DEDUP_REMOVED lines=17> */
[----:B------:R-:W-:-:S05]  /*0590*/  IMAD.X R3, R3, 0x1, R5, P0 ;  /* 0x0000000103037824 */ /* 0x000fca00000e0605 */
[----:B------:R1:W-:Y:S03]  /*05a0*/  STS.64 [R18+0x48], R2 ;  /* 0x0000480212007388 */ /* 0x0003e60000000a00 */
.L_x_269:
[----:B------:R-:W-:Y:S05]  /*05b0*/  WARPSYNC.ALL ;  /* 0x0000000000007948 */ /* 0x000fea0003800000 */
[----:B------:R-:W-:Y:S06]  /*05c0*/  BAR.SYNC.DEFER_BLOCKING 0x0 ;  /* 0x0000000000007b1d */ /* 0x000fec0000010000 */
[----:B------:R-:W-:Y:S05]  /*05d0*/  @P1 EXIT ;  /* 0x000000000000194d */ /* 0x000fea0003800000 */
[----:B01----:R-:W0:Y:S04]  /*05e0*/  LDS.64 R2, [R0+0x10] ;  /* 0x0000100000027984 */ /* 0x003e280000000a00 */
[----:B0-----:R-:W-:Y:S01]  /*05f0*/  STG.E.64 desc[UR4][R16.64], R2 ;  /* 0x0000000210007986 */ /* 0x001fe2000c101b04 */
[----:B------:R-:W-:Y:S05]  /*0600*/  EXIT ;  /* 0x000000000000794d */ /* 0x000fea0003800000 */
.L_x_270:
[----:B------:R-:W-:Y:S02]  /*0610*/  IMAD.MOV.U32 R24, RZ, RZ, R20 ;  /* 0x000000ffff187224 */ /* 0x000fe400078e0014 */
[----:B------:R-:W-:Y:S02]  /*0620*/  IMAD.MOV.U32 R23, RZ, RZ, 0x1 ;  /* 0x00000001ff177424 */ /* 0x000fe400078e00ff */
[----:B------:R-:W-:Y:S02]  /*0630*/  IMAD.MOV.U32 R22, RZ, RZ, RZ ;  /* 0x000000ffff167224 */ /* 0x000fe400078e00ff */
[----:B------:R-:W-:-:S07]  /*0640*/  IMAD.MOV.U32 R21, RZ, RZ, -0x1 ;  /* 0xffffffffff157424 */ /* 0x000fce00078e00ff */
[----:B------:R-:W-:Y:S05]  /*0650*/  WARPSYNC.COLLECTIVE R21, `(.L_x_271) ;  /* 0x0000000015087348 */ /* 0x000fea0003c00000 */
[----:B------:R0:W1:Y:S02]  /*0660*/  SHFL.UP P0, R25, R24, R23, R22 ;  /* 0x0400001718197389 */ /* 0x0000640000000016 */
[----:B01----:R-:W-:Y:S05]  /*0670*/  ENDCOLLECTIVE ;  /* 0x000000000000791b */ /* 0x003fea0003800000 */
.L_x_271:
[----:B------:R-:W-:Y:S02]  /*0680*/  IMAD.MOV.U32 R24, RZ, RZ, R19 ;  /* 0x000000ffff187224 */ /* 0x000fe400078e0013 */
[----:B------:R-:W-:-:S07]  /*0690*/  IMAD.MOV.U32 R27, RZ, RZ, R25 ;  /* 0x000000ffff1b7224 */ /* 0x000fce00078e0019 */
[----:B------:R-:W-:Y:S05]  /*06a0*/  WARPSYNC.COLLECTIVE R21, `(.L_x_272) ;  /* 0x0000000015087348 */ /* 0x000fea0003c00000 */
[----:B------:R0:W1:Y:S02]  /*06b0*/  SHFL.UP P0, R25, R24, R23, R22 ;  /* 0x0400001718197389 */ /* 0x0000640000000016 */
[----:B01----:R-:W-:Y:S05]  /*06c0*/  ENDCOLLECTIVE ;  /* 0x000000000000791b */ /* 0x003fea0003800000 */
.L_x_272:
[----:B------:R-:W-:Y:S01]  /*06d0*/  IADD3 R26, P2, PT, R27, R20, RZ ;  /* 0x000000141b1a7210 */ /* 0x000fe20007f5e0ff */
[----:B------:R-:W-:-:S03]  /*06e0*/  IMAD.MOV.U32 R23, RZ, RZ, 0x2 ;  /* 0x00000002ff177424 */ /* 0x000fc600078e00ff */
[----:B------:R-:W-:Y:S01]  /*06f0*/  SEL R27, R26, R27, P0 ;  /* 0x0000001b1a1b7207 */ /* 0x000fe20000000000 */
[----:B------:R-:W-:-:S04]  /*0700*/  IMAD.X R26, R25, 0x1, R19, P2 ;  /* 0x00000001191a7824 */ /* 0x000fc800010e0613 */
[----:B------:R-:W-:Y:S01]  /*0710*/  IMAD.MOV.U32 R24, RZ, RZ, R27 ;  /* 0x000000ffff187224 */ /* 0x000fe200078e001b */
[----:B------:R-:W-:-:S07]  /*0720*/  SEL R26, R26, R25, P0 ;  /* 0x000000191a1a7207 */ /* 0x000fce0000000000 */
[----:B------:R-:W-:Y:S05]  /*0730*/  WARPSYNC.COLLECTIVE R21, `(.L_x_273) ;  /* 0x0000000015087348 */ /* 0x000fea0003c00000 */
[----:B------:R0:W1:Y:S02]  /*0740*/  SHFL.UP P0, R25, R24, R23, R22 ;  /* 0x0400001718197389 */ /* 0x0000640000000016 */
[----:B01----:R-:W-:Y:S05]  /*0750*/  ENDCOLLECTIVE ;  /* 0x000000000000791b */ /* 0x003fea0003800000 */
.L_x_273:
[----:B------:R-:W-:Y:S02]  /*0760*/  IMAD.MOV.U32 R24, RZ, RZ, R26 ;  /* 0x000000ffff187224 */ /* 0x000fe400078e001a */
[----:B------:R-:W-:-:S07]  /*0770*/  IMAD.MOV.U32 R28, RZ, RZ, R25 ;  /* 0x000000ffff1c7224 */ /* 0x000fce00078e0019 */
[----:B------:R-:W-:Y:S05]  /*0780*/  WARPSYNC.COLLECTIVE R21, `(.L_x_274) ;  /* 0x0000000015087348 */ /* 0x000fea0003c00000 */
[----:B------:R0:W1:Y:S02]  /*0790*/  SHFL.UP P0, R25, R24, R23, R22 ;  /* 0x0400001718197389 */ /* 0x0000640000000016 */
[----:B01----:R-:W-:Y:S05]  /*07a0*/  ENDCOLLECTIVE ;  /* 0x000000000000791b */ /* 0x003fea0003800000 */
.L_x_274:
        /* <DEDUP_REMOVED lines=9> */
.L_x_275:
[----:B------:R-:W-:Y:S02]  /*0840*/  IMAD.MOV.U32 R24, RZ, RZ, R29 ;  /* 0x000000ffff187224 */ /* 0x000fe400078e001d */
[----:B------:R-:W-:-:S07]  /*0850*/  IMAD.MOV.U32 R27, RZ, RZ, R25 ;  /* 0x000000ffff1b7224 */ /* 0x000fce00078e0019 */
[----:B------:R-:W-:Y:S05]  /*0860*/  WARPSYNC.COLLECTIVE R21, `(.L_x_276) ;  /* 0x0000000015087348 */ /* 0x000fea0003c00000 */
[----:B------:R0:W1:Y:S02]  /*0870*/  SHFL.UP P0, R25, R24, R23, R22 ;  /* 0x0400001718197389 */ /* 0x0000640000000016 */
[----:B01----:R-:W-:Y:S05]  /*0880*/  ENDCOLLECTIVE ;  /* 0x000000000000791b */ /* 0x003fea0003800000 */
.L_x_276:
        /* <DEDUP_REMOVED lines=9> */
.L_x_277:
[----:B------:R-:W-:Y:S02]  /*0920*/  IMAD.MOV.U32 R24, RZ, RZ, R29 ;  /* 0x000000ffff187224 */ /* 0x000fe400078e001d */
[----:B------:R-:W-:-:S07]  /*0930*/  IMAD.MOV.U32 R27, RZ, RZ, R25 ;  /* 0x000000ffff1b7224 */ /* 0x000fce00078e0019 */
[----:B------:R-:W-:Y:S05]  /*0940*/  WARPSYNC.COLLECTIVE R21, `(.L_x_278) ;  /* 0x0000000015087348 */ /* 0x000fea0003c00000 */
[----:B------:R0:W1:Y:S02]  /*0950*/  SHFL.UP P0, R25, R24, R23, R22 ;  /* 0x0400001718197389 */ /* 0x0000640000000016 */
[----:B01----:R-:W-:Y:S05]  /*0960*/  ENDCOLLECTIVE ;  /* 0x000000000000791b */ /* 0x003fea0003800000 */
.L_x_278:
        /* <DEDUP_REMOVED lines=9> */
.L_x_279:
[----:B------:R-:W-:Y:S02]  /*0a00*/  IMAD.MOV.U32 R24, RZ, RZ, R26 ;  /* 0x000000ffff187224 */ /* 0x000fe400078e001a */
[----:B------:R-:W-:-:S07]  /*0a10*/  IMAD.MOV.U32 R28, RZ, RZ, R25 ;  /* 0x000000ffff1c7224 */ /* 0x000fce00078e0019 */
[----:B------:R-:W-:Y:S05]  /*0a20*/  WARPSYNC.COLLECTIVE R21, `(.L_x_280) ;  /* 0x0000000015087348 */ /* 0x000fea0003c00000 */
[----:B------:R0:W1:Y:S02]  /*0a30*/  SHFL.UP P0, R25, R24, R23, R22 ;  /* 0x0400001718197389 */ /* 0x0000640000000016 */
[----:B01----:R-:W-:Y:S05]  /*0a40*/  ENDCOLLECTIVE ;  /* 0x000000000000791b */ /* 0x003fea0003800000 */
.L_x_280:
[----:B------:R-:W-:Y:S05]  /*0a50*/  BRA `(.L_x_281) ;  /* 0xfffffff800647947 */ /* 0x000fea000383ffff */
.L_x_282:
        /* <DEDUP_REMOVED lines=10> */
.L_x_613:


//--------------------- .text._ZN3cub18CUB_300001_SM_10006detail10radix_sort30DeviceRadixSortHistogramKernelINS1_5radix10policy_hubIffyE10Policy1000ELNS0_9SortOrderE1EfyNS1_21identity_decomposer_tEEEvPT2_PKT1_SA_iiT3_ --------------------------
	.section	.text._ZN3cub18CUB_300001_SM_10006detail10radix_sort30DeviceRadixSortHistogramKernelINS1_5radix10policy_hubIffyE10Policy1000ELNS0_9SortOrderE1EfyNS1_21identity_decomposer_tEEEvPT2_PKT1_SA_iiT3_,"ax",@progbits
	.align	128
        .global         _ZN3cub18CUB_300001_SM_10006detail10radix_sort30DeviceRadixSortHistogramKernelINS1_5radix10policy_hubIffyE10Policy1000ELNS0_9SortOrderE1EfyNS1_21identity_decomposer_tEEEvPT2_PKT1_SA_iiT3_
        .type           _ZN3cub18CUB_300001_SM_10006detail10radix_sort30DeviceRadixSortHistogramKernelINS1_5radix10policy_hubIffyE10Policy1000ELNS0_9SortOrderE1EfyNS1_21identity_decomposer_tEEEvPT2_PKT1_SA_iiT3_,@function
        .size           _ZN3cub18CUB_300001_SM_10006detail10radix_sort30DeviceRadixSortHistogramKernelINS1_5radix10policy_hubIffyE10Policy1000ELNS0_9SortOrderE1EfyNS1_21identity_decomposer_tEEEvPT2_PKT1_SA_iiT3_,(.L_x_614 - _ZN3cub18CUB_300001_SM_10006detail10radix_sort30DeviceRadixSortHistogramKernelINS1_5radix10policy_hubIffyE10Policy1000ELNS0_9SortOrderE1EfyNS1_21identity_decomposer_tEEEvPT2_PKT1_SA_iiT3_)
        .other          _ZN3cub18CUB_300001_SM_10006detail10radix_sort30DeviceRadixSortHistogramKernelINS1_5radix10policy_hubIffyE10Policy1000ELNS0_9SortOrderE1EfyNS1_21identity_decomposer_tEEEvPT2_PKT1_SA_iiT3_,@"STO_CUDA_ENTRY STV_DEFAULT"
_ZN3cub18CUB_300001_SM_10006detail10radix_sort30DeviceRadixSortHistogramKernelINS1_5radix10policy_hubIffyE10Policy1000ELNS0_9SortOrderE1EfyNS1_21identity_decomposer_tEEEvPT2_PKT1_SA_iiT3_:
.text._ZN3cub18CUB_300001_SM_10006detail10radix_sort30DeviceRadixSortHistogramKernelINS1_5radix10policy_hubIffyE10Policy1000ELNS0_9SortOrderE1EfyNS1_21identity_decomposer_tEEEvPT2_PKT1_SA_iiT3_:
[----:B------:R-:W-:Y:S01]  /*0000*/  LDC R1, c[0x0][0x37c] ;  /* 0x0000df00ff017b82 */ /* 0x000fe20000000800 */
[----:B------:R-:W0:Y:S02]  /*0010*/  LDCU.64 UR14, c[0x0][0x390] ;  /* 0x00007200ff0e77ac */ /* 0x000e240008000a00 */
[----:B0-----:R-:W-:-:S04]  /*0020*/  ISETP.NE.U32.AND P0, PT, RZ, UR14, PT ;  /* 0x0000000eff007c0c */ /* 0x001fc8000bf05070 */
[----:B------:R-:W-:-:S13]  /*0030*/  ISETP.NE.AND.EX P0, PT, RZ, UR15, PT, P0 ;  /* 0x0000000fff007c0c */ /* 0x000fda000bf05300 */
[----:B------:R-:W-:Y:S05]  /*0040*/  @!P0 EXIT ;  /* 0x000000000000894d */ /* 0x000fea0003800000 */
[----:B------:R-:W-:Y:S01]  /*0050*/  UIADD3 UR11, UP0, UPT, UR14, -0x1, URZ ;  /* 0xffffffff0e0b7890 */ /* 0x000fe2000ff1e0ff */
[----:B------:R-:W0:Y:S01]  /*0060*/  S2R R0, SR_TID.X ;  /* 0x0000000000007919 */ /* 0x000e220000002100 */
[----:B------:R-:W1:Y:S01]  /*0070*/  LDCU.64 UR4, c[0x0][0x398] ;  /* 0x00007300ff0477ac */ /* 0x000e620008000a00 */
[----:B------:R-:W2:Y:S01]  /*0080*/  S2UR UR7, SR_CgaCtaId ;  /* 0x00000000000779c3 */ /* 0x000ea20000008800 */
[----:B------:R-:W-:Y:S01]  /*0090*/  UIADD3.X UR12, UPT, UPT, UR15, -0x1, URZ, UP0, !UPT ;  /* 0xffffffff0f0c7890 */ /* 0x000fe200087fe4ff */
[----:B------:R-:W-:Y:S01]  /*00a0*/  UMOV UR6, 0x400 ;  /* 0x0000040000067882 */ /* 0x000fe20000000000 */
[----:B------:R-:W3:Y:S05]  /*00b0*/  LDCU.64 UR20, c[0x0][0x358] ;  /* 0x00006b00ff1477ac */ /* 0x000eea0008000a00 */
[----:B------:R-:W4:Y:S01]  /*00c0*/  S2UR UR8, SR_CTAID.X ;  /* 0x00000000000879c3 */ /* 0x000f220000002500 */
[----:B------:R-:W-:Y:S01]  /*00d0*/  USHF.R.U64 UR11, UR11, 0x1e, UR12 ;  /* 0x0000001e0b0b7899 */ /* 0x000fe2000800120c */
[----:B------:R-:W0:Y:S03]  /*00e0*/  LDCU UR28, c[0x0][0x370] ;  /* 0x00006e00ff1c77ac */ /* 0x000e260008000800 */
[----:B------:R-:W-:-:S02]  /*00f0*/  UIADD3 UR11, UP0, UPT, UR11, 0x1, URZ ;  /* 0x000000010b0b7890 */ /* 0x000fc4000ff1e0ff */
[----:B-1----:R-:W-:Y:S02]  /*0100*/  UIADD3 UR4, UPT, UPT, UR5, 0x7, -UR4 ;  /* 0x0000000705047890 */ /* 0x002fe4000fffe804 */
[----:B------:R-:W-:Y:S02]  /*0110*/  ULEA.HI.X UR12, UR12, URZ, URZ, 0x2, UP0 ;  /* 0x000000ff0c0c7291 */ /* 0x000fe400080f14ff */
[----:B------:R-:W-:Y:S02]  /*0120*/  UISETP.LT.U32.AND UP0, UPT, UR11, UR14, UPT ;  /* 0x0000000e0b00728c */ /* 0x000fe4000bf01070 */
[----:B------:R-:W-:Y:S02]  /*0130*/  USHF.R.S32.HI UR5, URZ, 0x1f, UR4 ;  /* 0x0000001fff057899 */ /* 0x000fe40008011404 */
[----:B------:R-:W-:Y:S02]  /*0140*/  UISETP.LT.U32.AND.EX UP0, UPT, UR12, UR15, UPT, UP0 ;  /* 0x0000000f0c00728c */ /* 0x000fe4000bf01100 */
[----:B------:R-:W-:-:S02]  /*0150*/  ULEA.HI UR5, UR5, UR4, URZ, 0x3 ;  /* 0x0000000405057291 */ /* 0x000fc4000f8f18ff */
[----:B------:R-:W-:Y:S01]  /*0160*/  USEL UR11, UR11, UR14, UP0 ;  /* 0x0000000e0b0b7287 */ /* 0x000fe20008000000 */
[C---:B0-----:R-:W-:Y:S01]  /*0170*/  VIADD R20, R0.reuse, 0x780 ;  /* 0x0000078000147836 */ /* 0x041fe20000000000 */
[----:B------:R-:W-:Y:S02]  /*0180*/  USEL UR12, UR12, UR15, UP0 ;  /* 0x0000000f0c0c7287 */ /* 0x000fe40008000000 */
[----:B------:R-:W-:Y:S02]  /*0190*/  UISETP.GE.AND UP0, UPT, UR4, 0x8, UPT ;  /* 0x000000080400788c */ /* 0x000fe4000bf06270 */
[----:B--2---:R-:W-:Y:S02]  /*01a0*/  ULEA UR6, UR7, UR6, 0x18 ;  /* 0x0000000607067291 */ /* 0x004fe4000f8ec0ff */
[----:B------:R-:W-:Y:S02]  /*01b0*/  USHF.R.S32.HI UR5, URZ, 0x3, UR5 ;  /* 0x00000003ff057899 */ /* 0x000fe40008011405 */
[----:B------:R-:W-:Y:S01]  /*01c0*/  PLOP3.LUT P0, PT, PT, PT, UP0, 0x80, 0x8 ;  /* 0x000000000008781c */ /* 0x000fe20003f0f008 */
[----:B----4-:R-:W-:Y:S01]  /*01d0*/  USHF.L.U32 UR8, UR8, 0xb, URZ ;  /* 0x0000000b08087899 */ /* 0x010fe200080006ff */
[C---:B------:R-:W-:Y:S01]  /*01e0*/  LEA R4, R0.reuse, UR6, 0x2 ;  /* 0x0000000600047c11 */ /* 0x040fe2000f8e10ff */
[----:B------:R-:W-:Y:S01]  /*01f0*/  UIADD3 UR22, UPT, UPT, UR5, -0x1, URZ ;  /* 0xffffffff05167890 */ /* 0x000fe2000fffe0ff */
[----:B------:R-:W-:Y:S01]  /*0200*/  ISETP.GT.U32.OR P0, PT, R0, 0xff, !P0 ;  /* 0x000000ff0000780c */ /* 0x000fe20004704470 */
[----:B------:R-:W-:-:S02]  /*0210*/  ULOP3.LUT UR23, UR5, 0xf, URZ, 0xc0, !UPT ;  /* 0x0000000f05177892 */ /* 0x000fc4000f8ec0ff */
[----:B------:R-:W-:Y:S01]  /*0220*/  ULOP3.LUT UR24, UR5, 0x7, URZ, 0xc0, !UPT ;  /* 0x0000000705187892 */ /* 0x000fe2000f8ec0ff */
[----:B------:R-:W-:Y:S01]  /*0230*/  P2R R21, PR, RZ, 0x1 ;  /* 0x00000001ff157803 */ /* 0x000fe20000000000 */
[----:B------:R-:W-:Y:S02]  /*0240*/  ULOP3.LUT UR25, UR5, 0x3, URZ, 0xc0, !UPT ;  /* 0x0000000305197892 */ /* 0x000fe4000f8ec0ff */
[----:B------:R-:W-:Y:S02]  /*0250*/  ULOP3.LUT UR26, UR5, 0xffffff0, URZ, 0xc0, !UPT ;  /* 0x0ffffff0051a7892 */ /* 0x000fe4000f8ec0ff */
[----:B------:R-:W-:Y:S02]  /*0260*/  ULOP3.LUT UR27, UR5, 0xffffff8, URZ, 0xc0, !UPT ;  /* 0x0ffffff8051b7892 */ /* 0x000fe4000f8ec0ff */
[----:B------:R-:W-:Y:S01]  /*0270*/  ULOP3.LUT UR9, UR5, 0x1, URZ, 0xc0, !UPT ;  /* 0x0000000105097892 */ /* 0x000fe2000f8ec0ff */
[----:B------:R-:W-:Y:S01]  /*0280*/  UMOV UR6, URZ ;  /* 0x000000ff00067c82 */ /* 0x000fe20008000000 */
[----:B---3--:R-:W-:-:S10]  /*0290*/  UMOV UR7, URZ ;  /* 0x000000ff00077c82 */ /* 0x008fd40008000000 */
.L_x_366:
[----:B------:R-:W-:Y:S01]  /*02a0*/  ISETP.NE.AND P0, PT, R21, RZ, PT ;  /* 0x000000ff1500720c */ /* 0x000fe20003f05270 */
[----:B------:R-:W-:-:S12]  /*02b0*/  BSSY.RECONVERGENT B0, `(.L_x_283) ;  /* 0x000007c000007945 */ /* 0x000fd80003800200 */
[----:B012345:R-:W-:Y:S05]  /*02c0*/  @P0 BRA `(.L_x_284) ;  /* 0x0000000400e80947 */ /* 0x03ffea0003800000 */
[----:B------:R-:W-:Y:S02]  /*02d0*/  IMAD.U32 R2, RZ, RZ, UR22 ;  /* 0x00000016ff027e24 */ /* 0x000fe4000f8e00ff */
[----:B------:R-:W-:-:S03]  /*02e0*/  IMAD.MOV.U32 R3, RZ, RZ, RZ ;  /* 0x000000ffff037224 */ /* 0x000fc600078e00ff */
[----:B------:R-:W-:-:S13]  /*02f0*/  ISETP.GE.U32.AND P1, PT, R2, 0xf, PT ;  /* 0x0000000f0200780c */ /* 0x000fda0003f26070 */
[----:B------:R-:W-:Y:S05]  /*0300*/  @!P1 BRA `(.L_x_285) ;  /* 0x00000000005c9947 */ /* 0x000fea0003800000 */
[----:B------:R-:W-:Y:S01]  /*0310*/  VIADD R2, R4, 0x2000 ;  /* 0x0000200004027836 */ /* 0x000fe20000000000 */
[----:B------:R-:W-:-:S12]  /*0320*/  UIADD3 UR4, UPT, UPT, -UR26, URZ, URZ ;  /* 0x000000ff1a047290 */ /* 0x000fd8000fffe1ff */
.L_x_286:
[----:B------:R-:W-:Y:S01]  /*0330*/  UIADD3 UR4, UPT, UPT, UR4, 0x10, URZ ;  /* 0x0000001004047890 */ /* 0x000fe2000fffe0ff */
[----:B------:R-:W-:Y:S03]  /*0340*/  STS [R2+-0x2000], RZ ;  /* 0xffe000ff02007388 */ /* 0x000fe60000000800 */
[----:B------:R-:W-:Y:S01]  /*0350*/  UISETP.NE.AND UP0, UPT, UR4, URZ, UPT ;  /* 0x000000ff0400728c */ /* 0x000fe2000bf05270 */
        /* <DEDUP_REMOVED lines=16> */
[----:B------:R-:W-:Y:S06]  /*0460*/  BRA.U UP0, `(.L_x_286) ;  /* 0xfffffffd00b07547 */ /* 0x000fec000b83ffff */
[----:B------:R-:W-:-:S07]  /*0470*/  IMAD.U32 R3, RZ, RZ, UR26 ;  /* 0x0000001aff037e24 */ /* 0x000fce000f8e00ff */
.L_x_285:
[----:B------:R-:W-:Y:S01]  /*0480*/  ISETP.NE.AND P0, PT, RZ, UR23, PT ;  /* 0x00000017ff007c0c */ /* 0x000fe2000bf05270 */
[----:B------:R-:W-:Y:S02]  /*0490*/  IMAD.U32 R6, RZ, RZ, UR24 ;  /* 0x00000018ff067e24 */ /* 0x000fe4000f8e00ff */
[----:B------:R-:W-:Y:S02]  /*04a0*/  IMAD.U32 R2, RZ, RZ, UR23 ;  /* 0x00000017ff027e24 */ /* 0x000fe4000f8e00ff */
[----:B------:R-:W-:Y:S02]  /*04b0*/  VIADD R6, R6, 0xffffffff ;  /* 0xffffffff06067836 */ /* 0x000fe40000000000 */
[----:B------:R-:W-:-:S06]  /*04c0*/  VIADD R2, R2, 0xffffffff ;  /* 0xffffffff02027836 */ /* 0x000fcc0000000000 */
[----:B------:R-:W-:Y:S05]  /*04d0*/  @!P0 BRA `(.L_x_287) ;  /* 0x00000000007c8947 */ /* 0x000fea0003800000 */
[----:B------:R-:W-:Y:S01]  /*04e0*/  ISETP.GE.U32.AND P2, PT, R2, 0x7, PT ;  /* 0x000000070200780c */ /* 0x000fe20003f46070 */
[----:B------:R-:W-:-:S12]  /*04f0*/  UISETP.NE.AND UP0, UPT, UR24, URZ, UPT ;  /* 0x000000ff1800728c */ /* 0x000fd8000bf05270 */
        /* <DEDUP_REMOVED lines=11> */
.L_x_288:
[----:B------:R-:W-:Y:S05]  /*05b0*/  BRA.U !UP0, `(.L_x_287) ;  /* 0x0000000108447547 */ /* 0x000fea000b800000 */
[----:B------:R-:W-:Y:S01]  /*05c0*/  ISETP.GE.U32.AND P2, PT, R6, 0x3, PT ;  /* 0x000000030600780c */ /* 0x000fe20003f46070 */
[----:B------:R-:W-:-:S12]  /*05d0*/  UISETP.NE.AND UP0, UPT, UR25, URZ, UPT ;  /* 0x000000ff1900728c */ /* 0x000fd8000bf05270 */
[C---:B0-----:R-:W-:Y:S02]  /*05e0*/  @P2 IMAD R5, R3.reuse, 0x400, R4 ;  /* 0x0000040003052824 */ /* 0x041fe400078e0204 */
[----:B------:R-:W-:-:S03]  /*05f0*/  @P2 VIADD R3, R3, 0x4 ;  /* 0x0000000403032836 */ /* 0x000fc60000000000 */
[----:B------:R1:W-:Y:S04]  /*0600*/  @P2 STS [R5], RZ ;  /* 0x000000ff05002388 */ /* 0x0003e80000000800 */
[----:B------:R1:W-:Y:S04]  /*0610*/  @P2 STS [R5+0x400], RZ ;  /* 0x000400ff05002388 */ /* 0x0003e80000000800 */
[----:B------:R1:W-:Y:S04]  /*0620*/  @P2 STS [R5+0x800], RZ ;  /* 0x000800ff05002388 */ /* 0x0003e80000000800 */
[----:B------:R1:W-:Y:S01]  /*0630*/  @P2 STS [R5+0xc00], RZ ;  /* 0x000c00ff05002388 */ /* 0x0003e20000000800 */
[----:B------:R-:W-:Y:S05]  /*0640*/  BRA.U !UP0, `(.L_x_287) ;  /* 0x0000000108207547 */ /* 0x000fea000b800000 */
[----:B------:R-:W-:Y:S01]  /*0650*/  IMAD R3, R3, 0x400, R4 ;  /* 0x0000040003037824 */ /* 0x000fe200078e0204 */
[----:B------:R-:W-:-:S04]  /*0660*/  UISETP.NE.AND UP0, UPT, UR25, 0x1, UPT ;  /* 0x000000011900788c */ /* 0x000fc8000bf05270 */
[----:B------:R2:W-:Y:S05]  /*0670*/  STS [R3], RZ ;  /* 0x000000ff03007388 */ /* 0x0005ea0000000800 */
[----:B------:R-:W-:Y:S05]  /*0680*/  BRA.U !UP0, `(.L_x_287) ;  /* 0x0000000108107547 */ /* 0x000fea000b800000 */
[----:B------:R-:W-:Y:S01]  /*0690*/  UISETP.NE.AND UP0, UPT, UR25, 0x2, UPT ;  /* 0x000000021900788c */ /* 0x000fe2000bf05270 */
[----:B------:R3:W-:Y:S05]  /*06a0*/  STS [R3+0x400], RZ ;  /* 0x000400ff03007388 */ /* 0x0007ea0000000800 */
[----:B------:R-:W-:-:S13]  /*06b0*/  PLOP3.LUT P2, PT, PT, PT, UP0, 0x80, 0x8 ;  /* 0x000000000008781c */ /* 0x000fda0003f4f008 */
[----:B------:R3:W-:Y:S02]  /*06c0*/  @P2 STS [R3+0x800], RZ ;  /* 0x000800ff03002388 */ /* 0x0007e40000000800 */
.L_x_287:
[----:B------:R-:W-:-:S13]  /*06d0*/  ISETP.GT.U32.AND P2, PT, R0, 0x7f, PT ;  /* 0x0000007f0000780c */ /* 0x000fda0003f44070 */
[----:B------:R-:W-:Y:S05]  /*06e0*/  @P2 BRA `(.L_x_284) ;  /* 0x0000000000e02947 */ /* 0x000fea0003800000 */
[----:B--23--:R-:W-:Y:S01]  /*06f0*/  IMAD.MOV.U32 R3, RZ, RZ, RZ ;  /* 0x000000ffff037224 */ /* 0x00cfe200078e00ff */
[----:B------:R-:W-:Y:S06]  /*0700*/  @!P1 BRA `(.L_x_289) ;  /* 0x0000000000589947 */ /* 0x000fec0003800000 */
[----:B------:R-:W-:-:S07]  /*0710*/  IMAD.MOV.U32 R3, RZ, RZ, RZ ;  /* 0x000000ffff037224 */ /* 0x000fce00078e00ff */
.L_x_290:
[C---:B012---:R-:W-:Y:S02]  /*0720*/  IMAD R5, R3.reuse, 0x400, R4 ;  /* 0x0000040003057824 */ /* 0x047fe400078e0204 */
[----:B------:R-:W-:-:S03]  /*0730*/  VIADD R3, R3, 0x10 ;  /* 0x0000001003037836 */ /* 0x000fc60000000000 */
[----:B------:R2:W-:Y:S02]  /*0740*/  STS [R5+0x200], RZ ;  /* 0x000200ff05007388 */ /* 0x0005e40000000800 */
[----:B------:R-:W-:Y:S02]  /*0750*/  ISETP.NE.AND P1, PT, R3, UR26, PT ;  /* 0x0000001a03007c0c */ /* 0x000fe4000bf25270 */
[----:B------:R2:W-:Y:S04]  /*0760*/  STS [R5+0x600], RZ ;  /* 0x000600ff05007388 */ /* 0x0005e80000000800 */
        /* <DEDUP_REMOVED lines=13> */
[----:B------:R2:W-:Y:S01]  /*0840*/  STS [R5+0x3e00], RZ ;  /* 0x003e00ff05007388 */ /* 0x0005e20000000800 */
[----:B------:R-:W-:Y:S05]  /*0850*/  @P1 BRA `(.L_x_290) ;  /* 0xfffffffc00b01947 */ /* 0x000fea000383ffff */
[----:B------:R-:W-:-:S07]  /*0860*/  IMAD.U32 R3, RZ, RZ, UR26 ;  /* 0x0000001aff037e24 */ /* 0x000fce000f8e00ff */
.L_x_289:
[----:B------:R-:W-:Y:S05]  /*0870*/  @!P0 BRA `(.L_x_284) ;  /* 0x00000000007c8947 */ /* 0x000fea0003800000 */
[----:B------:R-:W-:Y:S01]  /*0880*/  ISETP.GE.U32.AND P0, PT, R2, 0x7, PT ;  /* 0x000000070200780c */ /* 0x000fe20003f06070 */
[----:B------:R-:W-:-:S12]  /*0890*/  UISETP.NE.AND UP0, UPT, UR24, URZ, UPT ;  /* 0x000000ff1800728c */ /* 0x000fd8000bf05270 */
[----:B------:R-:W-:Y:S05]  /*08a0*/  @!P0 BRA `(.L_x_291) ;  /* 0x0000000000288947 */ /* 0x000fea0003800000 */
[C---:B------:R-:W-:Y:S02]  /*08b0*/  IMAD R2, R3.reuse, 0x400, R4 ;  /* 0x0000040003027824 */ /* 0x040fe400078e0204 */
[----:B------:R-:W-:-:S03]  /*08c0*/  VIADD R3, R3, 0x8 ;  /* 0x0000000803037836 */ /* 0x000fc60000000000 */
[----:B------:R3:W-:Y:S04]  /*08d0*/  STS [R2+0x200], RZ ;  /* 0x000200ff02007388 */ /* 0x0007e80000000800 */
[----:B------:R3:W-:Y:S04]  /*08e0*/  STS [R2+0x600], RZ ;  /* 0x000600ff02007388 */ /* 0x0007e80000000800 */
[----:B------:R3:W-:Y:S04]  /*08f0*/  STS [R2+0xa00], RZ ;  /* 0x000a00ff02007388 */ /* 0x0007e80000000800 */
[----:B------:R3:W-:Y:S04]  /*0900*/  STS [R2+0xe00], RZ ;  /* 0x000e00ff02007388 */ /* 0x0007e80000000800 */
[----:B------:R3:W-:Y:S04]  /*0910*/  STS [R2+0x1200], RZ ;  /* 0x001200ff02007388 */ /* 0x0007e80000000800 */
[----:B------:R3:W-:Y:S04]  /*0920*/  STS [R2+0x1600], RZ ;  /* 0x001600ff02007388 */ /* 0x0007e80000000800 */
[----:B------:R3:W-:Y:S04]  /*0930*/  STS [R2+0x1a00], RZ ;  /* 0x001a00ff02007388 */ /* 0x0007e80000000800 */
[----:B------:R3:W-:Y:S02]  /*0940*/  STS [R2+0x1e00], RZ ;  /* 0x001e00ff02007388 */ /* 0x0007e40000000800 */
.L_x_291:
[----:B------:R-:W-:Y:S05]  /*0950*/  BRA.U !UP0, `(.L_x_284) ;  /* 0x0000000108447547 */ /* 0x000fea000b800000 */
[----:B------:R-:W-:Y:S01]  /*0960*/  ISETP.GE.U32.AND P0, PT, R6, 0x3, PT ;  /* 0x000000030600780c */ /* 0x000fe20003f06070 */
[----:B------:R-:W-:-:S12]  /*0970*/  UISETP.NE.AND UP0, UPT, UR25, URZ, UPT ;  /* 0x000000ff1900728c */ /* 0x000fd8000bf05270 */
[C---:B---3--:R-:W-:Y:S02]  /*0980*/  @P0 IMAD R2, R3.reuse, 0x400, R4 ;  /* 0x0000040003020824 */ /* 0x048fe400078e0204 */
[----:B------:R-:W-:-:S03]  /*0990*/  @P0 VIADD R3, R3, 0x4 ;  /* 0x0000000403030836 */ /* 0x000fc60000000000 */
[----:B------:R4:W-:Y:S04]  /*09a0*/  @P0 STS [R2+0x200], RZ ;  /* 0x000200ff02000388 */ /* 0x0009e80000000800 */
[----:B------:R4:W-:Y:S04]  /*09b0*/  @P0 STS [R2+0x600], RZ ;  /* 0x000600ff02000388 */ /* 0x0009e80000000800 */
[----:B------:R4:W-:Y:S04]  /*09c0*/  @P0 STS [R2+0xa00], RZ ;  /* 0x000a00ff02000388 */ /* 0x0009e80000000800 */
[----:B------:R4:W-:Y:S01]  /*09d0*/  @P0 STS [R2+0xe00], RZ ;  /* 0x000e00ff02000388 */ /* 0x0009e20000000800 */
[----:B------:R-:W-:Y:S05]  /*09e0*/  BRA.U !UP0, `(.L_x_284) ;  /* 0x0000000108207547 */ /* 0x000fea000b800000 */
[----:B------:R-:W-:Y:S01]  /*09f0*/  IMAD R3, R3, 0x400, R4 ;  /* 0x0000040003037824 */ /* 0x000fe200078e0204 */
[----:B------:R-:W-:-:S04]  /*0a00*/  UISETP.NE.AND UP0, UPT, UR25, 0x1, UPT ;  /* 0x000000011900788c */ /* 0x000fc8000bf05270 */
[----:B------:R3:W-:Y:S05]  /*0a10*/  STS [R3+0x200], RZ ;  /* 0x000200ff03007388 */ /* 0x0007ea0000000800 */
[----:B------:R-:W-:Y:S05]  /*0a20*/  BRA.U !UP0, `(.L_x_284) ;  /* 0x0000000108107547 */ /* 0x000fea000b800000 */
[----:B------:R-:W-:Y:S01]  /*0a30*/  UISETP.NE.AND UP0, UPT, UR25, 0x2, UPT ;  /* 0x000000021900788c */ /* 0x000fe2000bf05270 */
[----:B------:R0:W-:Y:S05]  /*0a40*/  STS [R3+0x600], RZ ;  /* 0x000600ff03007388 */ /* 0x0001ea0000000800 */
[----:B------:R-:W-:-:S13]  /*0a50*/  PLOP3.LUT P0, PT, PT, PT, UP0, 0x80, 0x8 ;  /* 0x000000000008781c */ /* 0x000fda0003f0f008 */
[----:B------:R0:W-:Y:S02]  /*0a60*/  @P0 STS [R3+0xa00], RZ ;  /* 0x000a00ff03000388 */ /* 0x0001e40000000800 */
.L_x_284:
[----:B------:R-:W-:Y:S05]  /*0a70*/  BSYNC.RECONVERGENT B0 ;  /* 0x0000000000007941 */ /* 0x000fea0003800200 */
.L_x_283:
[----:B------:R-:W5:Y:S01]  /*0a80*/  LDCU.64 UR14, c[0x0][0x390] ;  /* 0x00007200ff0e77ac */ /* 0x000f620008000a00 */
[----:B------:R-:W-:Y:S02]  /*0a90*/  USHF.L.U32 UR4, UR6, 0x1e, URZ ;  /* 0x0000001e06047899 */ /* 0x000fe400080006ff */
[----:B------:R-:W-:Y:S02]  /*0aa0*/  USHF.L.U64.HI UR5, UR6, 0x1e, UR7 ;  /* 0x0000001e06057899 */ /* 0x000fe40008010207 */
[----:B-----5:R-:W-:-:S04]  /*0ab0*/  UIADD3 UR4, UP0, UPT, -UR4, UR14, URZ ;  /* 0x0000000e04047290 */ /* 0x020fc8000ff1e1ff */
[----:B------:R-:W-:Y:S02]  /*0ac0*/  UIADD3.X UR5, UPT, UPT, ~UR5, UR15, URZ, UP0, !UPT ;  /* 0x0000000f05057290 */ /* 0x000fe400087fe5ff */
[----:B------:R-:W-:-:S04]  /*0ad0*/  UISETP.LT.U32.AND UP0, UPT, UR4, 0x40000000, UPT ;  /* 0x400000000400788c */ /* 0x000fc8000bf01070 */
[----:B------:R-:W-:-:S04]  /*0ae0*/  UISETP.LT.U32.AND.EX UP0, UPT, UR5, URZ, UPT, UP0 ;  /* 0x000000ff0500728c */ /* 0x000fc8000bf01100 */
[----:B------:R-:W-:Y:S02]  /*0af0*/  USEL UR13, UR4, 0x40000000, UP0 ;  /* 0x40000000040d7887 */ /* 0x000fe40008000000 */
[----:B------:R-:W-:Y:S02]  /*0b00*/  USEL UR14, UR5, URZ, UP0 ;  /* 0x000000ff050e7287 */ /* 0x000fe40008000000 */
[----:B------:R-:W-:-:S04]  /*0b10*/  UISETP.GT.U32.AND UP0, UPT, UR13, UR8, UPT ;  /* 0x000000080d00728c */ /* 0x000fc8000bf04070 */
[----:B------:R-:W-:Y:S01]  /*0b20*/  UISETP.GT.U32.AND.EX UP0, UPT, UR14, URZ, UPT, UP0 ;  /* 0x000000ff0e00728c */ /* 0x000fe2000bf04100 */
[----:B------:R-:W-:Y:S08]  /*0b30*/  BAR.SYNC.DEFER_BLOCKING 0x0 ;  /* 0x0000000000007b1d */ /* 0x000ff00000010000 */
[----:B------:R-:W-:Y:S06]  /*0b40*/  BAR.SYNC.DEFER_BLOCKING 0x0 ;  /* 0x0000000000007b1d */ /* 0x000fec0000010000 */
[----:B------:R-:W-:Y:S05]  /*0b50*/  BRA.U !UP0, `(.L_x_292) ;  /* 0x00000011082c7547 */ /* 0x000fea000b800000 */
[----:B------:R-:W-:Y:S01]  /*0b60*/  UMOV UR10, UR8 ;  /* 0x00000008000a7c82 */ /* 0x000fe20008000000 */
[----:B------:R-:W-:-:S05]  /*0b70*/  UMOV UR5, URZ ;  /* 0x000000ff00057c82 */ /* 0x000fca0008000000 */
.L_x_297:
[----:B-----5:R-:W5:Y:S01]  /*0b80*/  LDCU.64 UR18, c[0x0][0x390] ;  /* 0x00007200ff1277ac */ /* 0x020f620008000a00 */
[----:B------:R-:W-:Y:S02]  /*0b90*/  USHF.L.U32 UR15, UR6, 0x1e, URZ ;  /* 0x0000001e060f7899 */ /* 0x000fe400080006ff */
[----:B------:R-:W-:Y:S02]  /*0ba0*/  USHF.L.U64.HI UR16, UR6, 0x1e, UR7 ;  /* 0x0000001e06107899 */ /* 0x000fe40008010207 */
[----:B------:R-:W-:-:S04]  /*0bb0*/  UIADD3 UR15, UP0, UPT, UR10, UR15, URZ ;  /* 0x0000000f0a0f7290 */ /* 0x000fc8000ff1e0ff */
[----:B------:R-:W-:Y:S02]  /*0bc0*/  UIADD3.X UR16, UPT, UPT, UR5, UR16, URZ, UP0, !UPT ;  /* 0x0000001005107290 */ /* 0x000fe400087fe4ff */
[----:B------:R-:W-:Y:S02]  /*0bd0*/  ULEA UR10, UP0, UR28, UR10, 0xb ;  /* 0x0000000a1c0a7291 */ /* 0x000fe4000f8058ff */
[----:B-----5:R-:W-:Y:S02]  /*0be0*/  UIADD3 UR17, UP1, UPT, -UR15, UR18, URZ ;  /* 0x000000120f117290 */ /* 0x020fe4000ff3e1ff */
[----:B------:R-:W-:Y:S02]  /*0bf0*/  UIADD3.X UR5, UPT, UPT, URZ, UR5, URZ, UP0, !UPT ;  /* 0x00000005ff057290 */ /* 0x000fe400087fe4ff */
[----:B------:R-:W-:Y:S02]  /*0c00*/  UIADD3.X UR4, UPT, UPT, ~UR16, UR19, URZ, UP1, !UPT ;  /* 0x0000001310047290 */ /* 0x000fe40008ffe5ff */
[----:B------:R-:W-:-:S02]  /*0c10*/  UISETP.GE.U32.AND UP1, UPT, UR17, 0x800, UPT ;  /* 0x000008001100788c */ /* 0x000fc4000bf26070 */
[----:B------:R-:W-:Y:S02]  /*0c20*/  UISETP.GE.U32.AND UP0, UPT, UR10, UR13, UPT ;  /* 0x0000000d0a00728c */ /* 0x000fe4000bf06070 */
[----:B------:R-:W-:Y:S02]  /*0c30*/  UISETP.GE.U32.AND.EX UP1, UPT, UR4, URZ, UPT, UP1 ;  /* 0x000000ff0400728c */ /* 0x000fe4000bf26110 */
[----:B------:R-:W-:-:S07]  /*0c40*/  UISETP.GE.U32.AND.EX UP0, UPT, UR5, UR14, UPT, UP0 ;  /* 0x0000000e0500728c */ /* 0x000fce000bf06100 */
[----:B0-----:R-:W-:Y:S05]  /*0c50*/  BRA.U !UP1, `(.L_x_293) ;  /* 0x0000000109587547 */ /* 0x001fea000b800000 */
[----:B------:R-:W4:Y:S01]  /*0c60*/  LDCU.64 UR18, c[0x0][0x388] ;  /* 0x00007100ff1277ac */ /* 0x000f220008000a00 */
[----:B0-23--:R-:W-:-:S05]  /*0c70*/  IADD3 R3, P0, PT, R0, UR15, RZ ;  /* 0x0000000f00037c10 */ /* 0x00dfca000ff1e0ff */
[----:B------:R-:W-:Y:S01]  /*0c80*/  IMAD.X R6, RZ, RZ, UR16, P0 ;  /* 0x00000010ff067e24 */ /* 0x000fe200080e06ff */
[----:B----4-:R-:W-:-:S04]  /*0c90*/  LEA R2, P0, R3, UR18, 0x2 ;  /* 0x0000001203027c11 */ /* 0x010fc8000f8010ff */
        /* <DEDUP_REMOVED lines=14> */
[----:B-1----:R0:W5:Y:S04]  /*0d80*/  LDG.E R5, desc[UR20][R2.64+0x1a00] ;  /* 0x001a001402057981 */ /* 0x002168000c1e1900 */
[----:B------:R0:W5:Y:S04]  /*0d90*/  LDG.E R7, desc[UR20][R2.64+0x1c00] ;  /* 0x001c001402077981 */ /* 0x000168000c1e1900 */
[----:B------:R0:W5:Y:S01]  /*0da0*/  LDG.E R8, desc[UR20][R2.64+0x1e00] ;  /* 0x001e001402087981 */ /* 0x000162000c1e1900 */
[----:B------:R-:W-:Y:S05]  /*0db0*/  BRA `(.L_x_294) ;  /* 0x00000004000c7947 */ /* 0x000fea0003800000 */
.L_x_293:
[----:B------:R-:W4:Y:S01]  /*0dc0*/  LDCU.64 UR18, c[0x0][0x388] ;  /* 0x00007100ff1277ac */ /* 0x000f220008000a00 */
[C---:B012---:R-:W-:Y:S01]  /*0dd0*/  VIADD R5, R0.reuse, 0x100 ;  /* 0x0000010000057836 */ /* 0x047fe20000000000 */
[C---:B---3--:R-:W-:Y:S01]  /*0de0*/  IADD3 R3, P0, PT, R0.reuse, UR15, RZ ;  /* 0x0000000f00037c10 */ /* 0x048fe2000ff1e0ff */
[C---:B----4-:R-:W-:Y:S01]  /*0df0*/  VIADD R2, R0.reuse, 0x80 ;  /* 0x0000008000027836 */ /* 0x050fe20000000000 */
[C---:B------:R-:W-:Y:S01]  /*0e00*/  ISETP.GE.AND P1, PT, R0.reuse, UR17, PT ;  /* 0x0000001100007c0c */ /* 0x040fe2000bf26270 */
[----:B------:R-:W-:Y:S01]  /*0e10*/  VIADD R7, R0, 0x180 ;  /* 0x0000018000077836 */ /* 0x000fe20000000000 */
[----:B------:R-:W-:Y:S01]  /*0e20*/  ISETP.GE.AND P3, PT, R5, UR17, PT ;  /* 0x0000001105007c0c */ /* 0x000fe2000bf66270 */
[----:B------:R-:W-:Y:S01]  /*0e30*/  IMAD.X R6, RZ, RZ, UR16, P0 ;  /* 0x00000010ff067e24 */ /* 0x000fe200080e06ff */
[----:B------:R-:W-:Y:S01]  /*0e40*/  ISETP.GE.AND P2, PT, R2, UR17, PT ;  /* 0x0000001102007c0c */ /* 0x000fe2000bf46270 */
[----:B------:R-:W-:Y:S01]  /*0e50*/  VIADD R5, R0, 0x200 ;  /* 0x0000020000057836 */ /* 0x000fe20000000000 */
[----:B------:R-:W-:Y:S01]  /*0e60*/  ISETP.GE.AND P4, PT, R7, UR17, PT ;  /* 0x0000001107007c0c */ /* 0x000fe2000bf86270 */
[----:B------:R-:W-:-:S03]  /*0e70*/  IMAD.MOV.U32 R22, RZ, RZ, -0x1 ;  /* 0xffffffffff167424 */ /* 0x000fc600078e00ff */
[----:B------:R-:W-:Y:S01]  /*0e80*/  ISETP.GE.AND P5, PT, R5, UR17, PT ;  /* 0x0000001105007c0c */ /* 0x000fe2000bfa6270 */
[----:B------:R-:W-:Y:S01]  /*0e90*/  VIADD R5, R0, 0x300 ;  /* 0x0000030000057836 */ /* 0x000fe20000000000 */
[----:B------:R-:W-:-:S04]  /*0ea0*/  LEA R2, P0, R3, UR18, 0x2 ;  /* 0x0000001203027c11 */ /* 0x000fc8000f8010ff */
[----:B------:R-:W-:Y:S01]  /*0eb0*/  LEA.HI.X R3, R3, UR19, R6, 0x2, P0 ;  /* 0x0000001303037c11 */ /* 0x000fe200080f1406 */
[----:B------:R-:W-:Y:S02]  /*0ec0*/  IMAD.MOV.U32 R11, RZ, RZ, -0x1 ;  /* 0xffffffffff0b7424 */ /* 0x000fe400078e00ff */
[C---:B------:R-:W-:Y:S02]  /*0ed0*/  VIADD R6, R0.reuse, 0x280 ;  /* 0x0000028000067836 */ /* 0x040fe40000000000 */
[----:B------:R1:W5:Y:S01]  /*0ee0*/  @!P1 LDG.E R22, desc[UR20][R2.64] ;  /* 0x0000001402169981 */ /* 0x000362000c1e1900 */
[----:B------:R-:W-:Y:S01]  /*0ef0*/  ISETP.GE.AND P1, PT, R5, UR17, PT ;  /* 0x0000001105007c0c */ /* 0x000fe2000bf26270 */
[----:B------:R-:W-:Y:S01]  /*0f00*/  VIADD R5, R0, 0x380 ;  /* 0x0000038000057836 */ /* 0x000fe20000000000 */
[----:B------:R-:W-:Y:S01]  /*0f10*/  ISETP.GE.AND P0, PT, R6, UR17, PT ;  /* 0x0000001106007c0c */ /* 0x000fe2000bf06270 */
[----:B------:R-:W-:Y:S01]  /*0f20*/  IMAD.MOV.U32 R13, RZ, RZ, -0x1 ;  /* 0xffffffffff0d7424 */ /* 0x000fe200078e00ff */
[----:B------:R1:W5:Y:S02]  /*0f30*/  @!P2 LDG.E R11, desc[UR20][R2.64+0x200] ;  /* 0x00020014020ba981 */ /* 0x000364000c1e1900 */
[----:B------:R-:W-:Y:S01]  /*0f40*/  ISETP.GE.AND P2, PT, R5, UR17, PT ;  /* 0x0000001105007c0c */ /* 0x000fe2000bf46270 */
[----:B------:R-:W-:-:S02]  /*0f50*/  VIADD R5, R0, 0x480 ;  /* 0x0000048000057836 */ /* 0x000fc40000000000 */
[----:B------:R-:W-:Y:S01]  /*0f60*/  IMAD.MOV.U32 R12, RZ, RZ, -0x1 ;  /* 0xffffffffff0c7424 */ /* 0x000fe200078e00ff */
[----:B------:R1:W5:Y:S01]  /*0f70*/  @!P4 LDG.E R13, desc[UR20][R2.64+0x600] ;  /* 0x00060014020dc981 */ /* 0x000362000c1e1900 */
[----:B------:R-:W-:Y:S01]  /*0f80*/  IMAD.MOV.U32 R14, RZ, RZ, -0x1 ;  /* 0xffffffffff0e7424 */ /* 0x000fe200078e00ff */
[C---:B------:R-:W-:Y:S02]  /*0f90*/  LOP3.LUT R6, R0.reuse, 0x400, RZ, 0xfc, !PT ;  /* 0x0000040000067812 */ /* 0x040fe400078efcff */
[----:B------:R-:W-:Y:S01]  /*0fa0*/  ISETP.GE.AND P4, PT, R5, UR17, PT ;  /* 0x0000001105007c0c */ /* 0x000fe2000bf86270 */
[----:B------:R-:W-:Y:S01]  /*0fb0*/  VIADD R5, R0, 0x500 ;  /* 0x0000050000057836 */ /* 0x000fe20000000000 */
[----:B------:R1:W5:Y:S01]  /*0fc0*/  @!P3 LDG.E R12, desc[UR20][R2.64+0x400] ;  /* 0x00040014020cb981 */ /* 0x000362000c1e1900 */
[----:B------:R-:W-:Y:S01]  /*0fd0*/  ISETP.GE.AND P3, PT, R6, UR17, PT ;  /* 0x0000001106007c0c */ /* 0x000fe2000bf66270 */
[----:B------:R-:W-:Y:S02]  /*0fe0*/  IMAD.MOV.U32 R15, RZ, RZ, -0x1 ;  /* 0xffffffffff0f7424 */ /* 0x000fe400078e00ff */
[----:B------:R-:W-:Y:S01]  /*0ff0*/  IMAD.MOV.U32 R18, RZ, RZ, -0x1 ;  /* 0xffffffffff127424 */ /* 0x000fe200078e00ff */
[----:B------:R1:W5:Y:S01]  /*1000*/  @!P5 LDG.E R14, desc[UR20][R2.64+0x800] ;  /* 0x00080014020ed981 */ /* 0x000362000c1e1900 */
[----:B------:R-:W-:Y:S01]  /*1010*/  ISETP.GE.AND P5, PT, R5, UR17, PT ;  /* 0x0000001105007c0c */ /* 0x000fe2000bfa6270 */
[----:B------:R-:W-:-:S02]  /*1020*/  VIADD R6, R0, 0x580 ;  /* 0x0000058000067836 */ /* 0x000fc40000000000 */
[----:B------:R-:W-:Y:S01]  /*1030*/  VIADD R5, R0, 0x600 ;  /* 0x0000060000057836 */ /* 0x000fe20000000000 */
[----:B------:R1:W5:Y:S01]  /*1040*/  @!P0 LDG.E R15, desc[UR20][R2.64+0xa00] ;  /* 0x000a0014020f8981 */ /* 0x000362000c1e1900 */
[----:B------:R-:W-:Y:S01]  /*1050*/  IMAD.MOV.U32 R19, RZ, RZ, -0x1 ;  /* 0xffffffffff137424 */ /* 0x000fe200078e00ff */
[----:B------:R-:W-:Y:S01]  /*1060*/  ISETP.GE.AND P0, PT, R6, UR17, PT ;  /* 0x0000001106007c0c */ /* 0x000fe2000bf06270 */
[----:B------:R-:W-:Y:S01]  /*1070*/  IMAD.MOV.U32 R17, RZ, RZ, -0x1 ;  /* 0xffffffffff117424 */ /* 0x000fe200078e00ff */
[----:B------:R1:W5:Y:S01]  /*1080*/  @!P1 LDG.E R18, desc[UR20][R2.64+0xc00] ;  /* 0x000c001402129981 */ /* 0x000362000c1e1900 */
[----:B------:R-:W-:Y:S01]  /*1090*/  IMAD.MOV.U32 R16, RZ, RZ, -0x1 ;  /* 0xffffffffff107424 */ /* 0x000fe200078e00ff */
[----:B------:R-:W-:Y:S01]  /*10a0*/  ISETP.GE.AND P1, PT, R5, UR17, PT ;  /* 0x0000001105007c0c */ /* 0x000fe2000bf26270 */
[C---:B------:R-:W-:Y:S01]  /*10b0*/  VIADD R5, R0.reuse, 0x680 ;  /* 0x0000068000057836 */ /* 0x040fe20000000000 */
[----:B------:R1:W5:Y:S01]  /*10c0*/  @!P2 LDG.E R19, desc[UR20][R2.64+0xe00] ;  /* 0x000e00140213a981 */ /* 0x000362000c1e1900 */
[----:B------:R-:W-:-:S03]  /*10d0*/  VIADD R6, R0, 0x700 ;  /* 0x0000070000067836 */ /* 0x000fc60000000000 */
[----:B------:R1:W5:Y:S01]  /*10e0*/  @!P3 LDG.E R17, desc[UR20][R2.64+0x1000] ;  /* 0x001000140211b981 */ /* 0x000362000c1e1900 */
[----:B------:R-:W-:Y:S02]  /*10f0*/  ISETP.GE.AND P2, PT, R5, UR17, PT ;  /* 0x0000001105007c0c */ /* 0x000fe4000bf46270 */
[----:B------:R-:W-:Y:S01]  /*1100*/  ISETP.GE.AND P3, PT, R6, UR17, PT ;  /* 0x0000001106007c0c */ /* 0x000fe2000bf66270 */
[----:B------:R1:W5:Y:S01]  /*1110*/  @!P4 LDG.E R16, desc[UR20][R2.64+0x1200] ;  /* 0x001200140210c981 */ /* 0x000362000c1e1900 */
[----:B------:R-:W-:Y:S01]  /*1120*/  ISETP.GE.AND P4, PT, R20, UR17, PT ;  /* 0x0000001114007c0c */ /* 0x000fe2000bf86270 */
[----:B------:R-:W-:Y:S02]  /*1130*/  IMAD.MOV.U32 R10, RZ, RZ, -0x1 ;  /* 0xffffffffff0a7424 */ /* 0x000fe400078e00ff */
[----:B------:R-:W-:Y:S02]  /*1140*/  IMAD.MOV.U32 R9, RZ, RZ, -0x1 ;  /* 0xffffffffff097424 */ /* 0x000fe400078e00ff */
[----:B------:R-:W-:-:S02]  /*1150*/  IMAD.MOV.U32 R6, RZ, RZ, -0x1 ;  /* 0xffffffffff067424 */ /* 0x000fc400078e00ff */
[----:B------:R-:W-:Y:S01]  /*1160*/  IMAD.MOV.U32 R5, RZ, RZ, -0x1 ;  /* 0xffffffffff057424 */ /* 0x000fe200078e00ff */
[----:B------:R1:W5:Y:S01]  /*1170*/  @!P5 LDG.E R10, desc[UR20][R2.64+0x1400] ;  /* 0x00140014020ad981 */ /* 0x000362000c1e1900 */
[----:B------:R-:W-:Y:S02]  /*1180*/  IMAD.MOV.U32 R7, RZ, RZ, -0x1 ;  /* 0xffffffffff077424 */ /* 0x000fe400078e00ff */
[----:B------:R-:W-:Y:S01]  /*1190*/  IMAD.MOV.U32 R8, RZ, RZ, -0x1 ;  /* 0xffffffffff087424 */ /* 0x000fe200078e00ff */
[----:B------:R1:W5:Y:S04]  /*11a0*/  @!P0 LDG.E R9, desc[UR20][R2.64+0x1600] ;  /* 0x0016001402098981 */ /* 0x000368000c1e1900 */
[----:B------:R1:W5:Y:S04]  /*11b0*/  @!P1 LDG.E R6, desc[UR20][R2.64+0x1800] ;  /* 0x0018001402069981 */ /* 0x000368000c1e1900 */
[----:B------:R1:W5:Y:S04]  /*11c0*/  @!P2 LDG.E R5, desc[UR20][R2.64+0x1a00] ;  /* 0x001a00140205a981 */ /* 0x000368000c1e1900 */
[----:B------:R1:W5:Y:S04]  /*11d0*/  @!P3 LDG.E R7, desc[UR20][R2.64+0x1c00] ;  /* 0x001c00140207b981 */ /* 0x000368000c1e1900 */
[----:B------:R1:W5:Y:S02]  /*11e0*/  @!P4 LDG.E R8, desc[UR20][R2.64+0x1e00] ;  /* 0x001e00140208c981 */ /* 0x000364000c1e1900 */
.L_x_294:
[----:B01----:R-:W0:Y:S02]  /*11f0*/  LDC.64 R2, c[0x0][0x398] ;  /* 0x0000e600ff027b82 */ /* 0x003e240000000a00 */
[----:B0-----:R-:W-:-:S13]  /*1200*/  ISETP.GT.AND P0, PT, R3, R2, PT ;  /* 0x000000020300720c */ /* 0x001fda0003f04270 */
[----:B------:R-:W-:Y:S05]  /*1210*/  @!P0 BRA `(.L_x_295) ;  /* 0x0000000800788947 */ /* 0x000fea0003800000 */
[----:B-----5:R-:W-:Y:S01]  /*1220*/  ISETP.GE.AND P0, PT, R22, RZ, PT ;  /* 0x000000ff1600720c */ /* 0x020fe20003f06270 */
[----:B------:R-:W0:Y:S01]  /*1230*/  S2UR UR15, SR_CgaCtaId ;  /* 0x00000000000f79c3 */ /* 0x000e220000008800 */
[----:B------:R-:W-:Y:S01]  /*1240*/  ISETP.GE.AND P1, PT, R11, RZ, PT ;  /* 0x000000ff0b00720c */ /* 0x000fe20003f26270 */
[----:B------:R-:W-:Y:S01]  /*1250*/  UMOV UR4, 0x400 ;  /* 0x0000040000047882 */ /* 0x000fe20000000000 */
[----:B------:R-:W-:Y:S01]  /*1260*/  SEL R23, RZ, 0x7fffffff, !P0 ;  /* 0x7fffffffff177807 */ /* 0x000fe20004000000 */
[----:B------:R-:W1:Y:S01]  /*1270*/  LDCU UR16, c[0x0][0x398] ;  /* 0x00007300ff1077ac */ /* 0x000e620008000800 */
[----:B------:R-:W-:Y:S02]  /*1280*/  SEL R24, RZ, 0x7fffffff, !P1 ;  /* 0x7fffffffff187807 */ /* 0x000fe40004800000 */
[----:B------:R-:W-:Y:S02]  /*1290*/  ISETP.GE.AND P0, PT, R14, RZ, PT ;  /* 0x000000ff0e00720c */ /* 0x000fe40003f06270 */
[----:B------:R-:W-:-:S02]  /*12a0*/  ISETP.GE.AND P1, PT, R15, RZ, PT ;  /* 0x000000ff0f00720c */ /* 0x000fc40003f26270 */
[----:B------:R-:W-:Y:S02]  /*12b0*/  ISETP.GE.AND P2, PT, R12, RZ, PT ;  /* 0x000000ff0c00720c */ /* 0x000fe40003f46270 */
[----:B------:R-:W-:Y:S02]  /*12c0*/  LOP3.LUT R2, R23, R22, RZ, 0x3c, !PT ;  /* 0x0000001617027212 */ /* 0x000fe400078e3cff */
[----:B------:R-:W-:Y:S02]  /*12d0*/  SEL R23, RZ, 0x7fffffff, !P0 ;  /* 0x7fffffffff177807 */ /* 0x000fe40004000000 */
[----:B------:R-:W-:Y:S02]  /*12e0*/  SEL R22, RZ, 0x7fffffff, !P1 ;  /* 0x7fffffffff167807 */ /* 0x000fe40004800000 */
[----:B------:R-:W-:Y:S02]  /*12f0*/  ISETP.GE.AND P0, PT, R17, RZ, PT ;  /* 0x000000ff1100720c */ /* 0x000fe40003f06270 */
[----:B------:R-:W-:-:S02]  /*1300*/  SEL R25, RZ, 0x7fffffff, !P2 ;  /* 0x7fffffffff197807 */ /* 0x000fc40005000000 */
[----:B------:R-:W-:Y:S01]  /*1310*/  ISETP.GE.AND P3, PT, R13, RZ, PT ;  /* 0x000000ff0d00720c */ /* 0x000fe20003f66270 */
[----:B0-----:R-:W-:Y:S01]  /*1320*/  ULEA UR15, UR15, UR4, 0x18 ;  /* 0x000000040f0f7291 */ /* 0x001fe2000f8ec0ff */
[----:B------:R-:W-:Y:S02]  /*1330*/  ISETP.GE.AND P2, PT, R18, RZ, PT ;  /* 0x000000ff1200720c */ /* 0x000fe40003f46270 */
[----:B------:R-:W-:Y:S01]  /*1340*/  LOP3.LUT R15, R22, R15, RZ, 0x3c, !PT ;  /* 0x0000000f160f7212 */ /* 0x000fe200078e3cff */
[----:B------:R-:W-:Y:S01]  /*1350*/  UMOV UR4, URZ ;  /* 0x000000ff00047c82 */ /* 0x000fe20008000000 */
[----:B------:R-:W-:Y:S02]  /*1360*/  SEL R22, RZ, 0x7fffffff, !P0 ;  /* 0x7fffffffff167807 */ /* 0x000fe40004000000 */
[----:B------:R-:W-:Y:S02]  /*1370*/  LOP3.LUT R12, R25, R12, RZ, 0x3c, !PT ;  /* 0x0000000c190c7212 */ /* 0x000fe400078e3cff */
[----:B------:R-:W-:-:S02]  /*1380*/  ISETP.GE.AND P1, PT, R16, RZ, PT ;  /* 0x000000ff1000720c */ /* 0x000fc40003f26270 */
[----:B------:R-:W-:Y:S02]  /*1390*/  ISETP.GE.AND P0, PT, R9, RZ, PT ;  /* 0x000000ff0900720c */ /* 0x000fe40003f06270 */
[----:B------:R-:W-:Y:S02]  /*13a0*/  SEL R26, RZ, 0x7fffffff, !P3 ;  /* 0x7fffffffff1a7807 */ /* 0x000fe40005800000 */
[----:B------:R-:W-:Y:S02]  /*13b0*/  SEL R25, RZ, 0x7fffffff, !P2 ;  /* 0x7fffffffff197807 */ /* 0x000fe40005000000 */
[----:B------:R-:W-:Y:S02]  /*13c0*/  ISETP.GE.AND P3, PT, R19, RZ, PT ;  /* 0x000000ff1300720c */ /* 0x000fe40003f66270 */
[----:B------:R-:W-:Y:S02]  /*13d0*/  ISETP.GE.AND P2, PT, R10, RZ, PT ;  /* 0x000000ff0a00720c */ /* 0x000fe40003f46270 */
[----:B------:R-:W-:-:S02]  /*13e0*/  LOP3.LUT R14, R23, R14, RZ, 0x3c, !PT ;  /* 0x0000000e170e7212 */ /* 0x000fc400078e3cff */
[----:B------:R-:W-:Y:S02]  /*13f0*/  LOP3.LUT R17, R22, R17, RZ, 0x3c, !PT ;  /* 0x0000001116117212 */ /* 0x000fe400078e3cff */
[----:B------:R-:W-:Y:S02]  /*1400*/  SEL R23, RZ, 0x7fffffff, !P1 ;  /* 0x7fffffffff177807 */ /* 0x000fe40004800000 */
[----:B------:R-:W-:Y:S02]  /*1410*/  SEL R22, RZ, 0x7fffffff, !P0 ;  /* 0x7fffffffff167807 */ /* 0x000fe40004000000 */
[----:B------:R-:W-:Y:S02]  /*1420*/  LOP3.LUT R11, R24, R11, RZ, 0x3c, !PT ;  /* 0x0000000b180b7212 */ /* 0x000fe400078e3cff */
[----:B------:R-:W-:Y:S02]  /*1430*/  LOP3.LUT R18, R25, R18, RZ, 0x3c, !PT ;  /* 0x0000001219127212 */ /* 0x000fe400078e3cff */
[----:B------:R-:W-:-:S02]  /*1440*/  ISETP.GE.AND P0, PT, R6, RZ, PT ;  /* 0x000000ff0600720c */ /* 0x000fc40003f06270 */
[----:B------:R-:W-:Y:S02]  /*1450*/  SEL R24, RZ, 0x7fffffff, !P3 ;  /* 0x7fffffffff187807 */ /* 0x000fe40005800000 */
[----:B------:R-:W-:Y:S02]  /*1460*/  SEL R25, RZ, 0x7fffffff, !P2 ;  /* 0x7fffffffff197807 */ /* 0x000fe40005000000 */
[----:B------:R-:W-:Y:S02]  /*1470*/  ISETP.GE.AND P1, PT, R5, RZ, PT ;  /* 0x000000ff0500720c */ /* 0x000fe40003f26270 */
[----:B------:R-:W-:Y:S02]  /*1480*/  ISETP.GE.AND P2, PT, R7, RZ, PT ;  /* 0x000000ff0700720c */ /* 0x000fe40003f46270 */
[----:B------:R-:W-:Y:S02]  /*1490*/  LOP3.LUT R13, R26, R13, RZ, 0x3c, !PT ;  /* 0x0000000d1a0d7212 */ /* 0x000fe400078e3cff */
[----:B------:R-:W-:-:S02]  /*14a0*/  LOP3.LUT R16, R23, R16, RZ, 0x3c, !PT ;  /* 0x0000001017107212 */ /* 0x000fc400078e3cff */
[----:B------:R-:W-:Y:S02]  /*14b0*/  SEL R23, RZ, 0x7fffffff, !P0 ;  /* 0x7fffffffff177807 */ /* 0x000fe40004000000 */
[----:B------:R-:W-:Y:S02]  /*14c0*/  LOP3.LUT R19, R24, R19, RZ, 0x3c, !PT ;  /* 0x0000001318137212 */ /* 0x000fe400078e3cff */
[----:B------:R-:W-:Y:S02]  /*14d0*/  LOP3.LUT R9, R22, R9, RZ, 0x3c, !PT ;  /* 0x0000000916097212 */ /* 0x000fe400078e3cff */
[----:B------:R-:W-:Y:S02]  /*14e0*/  ISETP.GE.AND P0, PT, R8, RZ, PT ;  /* 0x000000ff0800720c */ /* 0x000fe40003f06270 */
[----:B------:R-:W-:Y:S02]  /*14f0*/  SEL R22, RZ, 0x7fffffff, !P1 ;  /* 0x7fffffffff167807 */ /* 0x000fe40004800000 */
[----:B------:R-:W-:-:S02]  /*1500*/  SEL R24, RZ, 0x7fffffff, !P2 ;  /* 0x7fffffffff187807 */ /* 0x000fc40005000000 */
[----:B------:R-:W-:Y:S02]  /*1510*/  ISETP.NE.AND P1, PT, R2, 0x7fffffff, PT ;  /* 0x7fffffff0200780c */ /* 0x000fe40003f25270 */
[----:B------:R-:W-:Y:S02]  /*1520*/  ISETP.NE.AND P2, PT, R11, 0x7fffffff, PT ;  /* 0x7fffffff0b00780c */ /* 0x000fe40003f45270 */
[----:B------:R-:W-:Y:S02]  /*1530*/  ISETP.NE.AND P3, PT, R12, 0x7fffffff, PT ;  /* 0x7fffffff0c00780c */ /* 0x000fe40003f65270 */
[----:B------:R-:W-:Y:S02]  /*1540*/  ISETP.NE.AND P4, PT, R13, 0x7fffffff, PT ;  /* 0x7fffffff0d00780c */ /* 0x000fe40003f85270 */
[----:B------:R-:W-:Y:S02]  /*1550*/  LOP3.LUT R6, R23, R6, RZ, 0x3c, !PT ;  /* 0x0000000617067212 */ /* 0x000fe400078e3cff */
[----:B------:R-:W-:-:S02]  /*1560*/  SEL R23, RZ, 0x7fffffff, !P0 ;  /* 0x7fffffffff177807 */ /* 0x000fc40004000000 */
[----:B------:R-:W-:Y:S02]  /*1570*/  SEL R2, R2, 0x80000000, P1 ;  /* 0x8000000002027807 */ /* 0x000fe40000800000 */
[----:B------:R-:W-:Y:S02]  /*1580*/  SEL R11, R11, 0x80000000, P2 ;  /* 0x800000000b0b7807 */ /* 0x000fe40001000000 */
[----:B------:R-:W-:Y:S02]  /*1590*/  SEL R12, R12, 0x80000000, P3 ;  /* 0x800000000c0c7807 */ /* 0x000fe40001800000 */
[----:B------:R-:W-:Y:S02]  /*15a0*/  SEL R13, R13, 0x80000000, P4 ;  /* 0x800000000d0d7807 */ /* 0x000fe40002000000 */
[----:B------:R-:W-:Y:S02]  /*15b0*/  ISETP.NE.AND P5, PT, R14, 0x7fffffff, PT ;  /* 0x7fffffff0e00780c */ /* 0x000fe40003fa5270 */
[----:B------:R-:W-:-:S02]  /*15c0*/  ISETP.NE.AND P0, PT, R15, 0x7fffffff, PT ;  /* 0x7fffffff0f00780c */ /* 0x000fc40003f05270 */
[----:B------:R-:W-:Y:S02]  /*15d0*/  ISETP.NE.AND P1, PT, R18, 0x7fffffff, PT ;  /* 0x7fffffff1200780c */ /* 0x000fe40003f25270 */
[----:B------:R-:W-:Y:S02]  /*15e0*/  ISETP.NE.AND P2, PT, R19, 0x7fffffff, PT ;  /* 0x7fffffff1300780c */ /* 0x000fe40003f45270 */
[----:B------:R-:W-:Y:S02]  /*15f0*/  ISETP.NE.AND P3, PT, R17, 0x7fffffff, PT ;  /* 0x7fffffff1100780c */ /* 0x000fe40003f65270 */
[----:B------:R-:W-:Y:S02]  /*1600*/  ISETP.NE.AND P4, PT, R16, 0x7fffffff, PT ;  /* 0x7fffffff1000780c */ /* 0x000fe40003f85270 */
[----:B------:R-:W-:Y:S02]  /*1610*/  LOP3.LUT R10, R25, R10, RZ, 0x3c, !PT ;  /* 0x0000000a190a7212 */ /* 0x000fe400078e3cff */
[----:B------:R-:W-:-:S02]  /*1620*/  LOP3.LUT R5, R22, R5, RZ, 0x3c, !PT ;  /* 0x0000000516057212 */ /* 0x000fc400078e3cff */
[----:B------:R-:W-:Y:S02]  /*1630*/  LOP3.LUT R7, R24, R7, RZ, 0x3c, !PT ;  /* 0x0000000718077212 */ /* 0x000fe400078e3cff */
[----:B------:R-:W-:Y:S02]  /*1640*/  LOP3.LUT R8, R23, R8, RZ, 0x3c, !PT ;  /* 0x0000000817087212 */ /* 0x000fe400078e3cff */
[----:B------:R-:W-:Y:S02]  /*1650*/  SEL R14, R14, 0x80000000, P5 ;  /* 0x800000000e0e7807 */ /* 0x000fe40002800000 */
[----:B------:R-:W-:Y:S02]  /*1660*/  SEL R15, R15, 0x80000000, P0 ;  /* 0x800000000f0f7807 */ /* 0x000fe40000000000 */
[----:B------:R-:W-:Y:S02]  /*1670*/  SEL R18, R18, 0x80000000, P1 ;  /* 0x8000000012127807 */ /* 0x000fe40000800000 */
[----:B------:R-:W-:-:S02]  /*1680*/  SEL R19, R19, 0x80000000, P2 ;  /* 0x8000000013137807 */ /* 0x000fc40001000000 */
[----:B------:R-:W-:Y:S02]  /*1690*/  SEL R17, R17, 0x80000000, P3 ;  /* 0x8000000011117807 */ /* 0x000fe40001800000 */
[----:B------:R-:W-:Y:S02]  /*16a0*/  SEL R16, R16, 0x80000000, P4 ;  /* 0x8000000010107807 */ /* 0x000fe40002000000 */
[----:B------:R-:W-:Y:S02]  /*16b0*/  ISETP.NE.AND P5, PT, R10, 0x7fffffff, PT ;  /* 0x7fffffff0a00780c */ /* 0x000fe40003fa5270 */
[----:B------:R-:W-:Y:S02]  /*16c0*/  ISETP.NE.AND P0, PT, R9, 0x7fffffff, PT ;  /* 0x7fffffff0900780c */ /* 0x000fe40003f05270 */
[----:B------:R-:W-:Y:S02]  /*16d0*/  ISETP.NE.AND P1, PT, R6, 0x7fffffff, PT ;  /* 0x7fffffff0600780c */ /* 0x000fe40003f25270 */
[----:B------:R-:W-:-:S02]  /*16e0*/  ISETP.NE.AND P2, PT, R5, 0x7fffffff, PT ;  /* 0x7fffffff0500780c */ /* 0x000fc40003f45270 */
[----:B------:R-:W-:Y:S02]  /*16f0*/  ISETP.NE.AND P3, PT, R7, 0x7fffffff, PT ;  /* 0x7fffffff0700780c */ /* 0x000fe40003f65270 */
[----:B------:R-:W-:Y:S02]  /*1700*/  ISETP.NE.AND P4, PT, R8, 0x7fffffff, PT ;  /* 0x7fffffff0800780c */ /* 0x000fe40003f85270 */
[----:B------:R-:W-:Y:S02]  /*1710*/  SEL R10, R10, 0x80000000, P5 ;  /* 0x800000000a0a7807 */ /* 0x000fe40002800000 */
[----:B------:R-:W-:Y:S02]  /*1720*/  SEL R9, R9, 0x80000000, P0 ;  /* 0x8000000009097807 */ /* 0x000fe40000000000 */
[----:B------:R-:W-:Y:S02]  /*1730*/  SEL R6, R6, 0x80000000, P1 ;  /* 0x8000000006067807 */ /* 0x000fe40000800000 */
[----:B------:R-:W-:-:S02]  /*1740*/  SEL R5, R5, 0x80000000, P2 ;  /* 0x8000000005057807 */ /* 0x000fc40001000000 */
[----:B------:R-:W-:Y:S02]  /*1750*/  SEL R7, R7, 0x80000000, P3 ;  /* 0x8000000007077807 */ /* 0x000fe40001800000 */
[----:B-1----:R-:W-:-:S07]  /*1760*/  SEL R8, R8, 0x80000000, P4 ;  /* 0x8000000008087807 */ /* 0x002fce0002000000 */
.L_x_296:
[----:B------:R-:W-:Y:S01]  /*1770*/  IMAD R22, RZ, RZ, -UR16 ;  /* 0x80000010ff167e24 */ /* 0x000fe2000f8e02ff */
[----:B0-----:R-:W-:Y:S01]  /*1780*/  SHF.R.U32.HI R23, RZ, UR16, R2 ;  /* 0x00000010ff177c19 */ /* 0x001fe20008011602 */
[----:B------:R-:W-:Y:S01]  /*1790*/  IMAD.MOV.U32 R25, RZ, RZ, -0x1 ;  /* 0xffffffffff197424 */ /* 0x000fe200078e00ff */
[----:B------:R-:W-:Y:S01]  /*17a0*/  ULEA UR17, UR4, UR15, 0xa ;  /* 0x0000000f04117291 */ /* 0x000fe2000f8e50ff */
[----:B------:R-:W-:Y:S01]  /*17b0*/  SHF.R.U32.HI R27, RZ, UR16, R12 ;  /* 0x00000010ff1b7c19 */ /* 0x000fe2000801160c */
[----:B------:R-:W-:Y:S01]  /*17c0*/  UIADD3 UR4, UPT, UPT, UR4, 0x1, URZ ;  /* 0x0000000104047890 */ /* 0x000fe2000fffe0ff */
[----:B------:R-:W-:Y:S02]  /*17d0*/  VIADDMNMX R22, R22, R3, 0x8, PT ;  /* 0x0000000816167446 */ /* 0x000fe40003800103 */
[----:B------:R-:W-:Y:S02]  /*17e0*/  SHF.R.U32.HI R29, RZ, UR16, R13 ;  /* 0x00000010ff1d7c19 */ /* 0x000fe4000801160d */
[----:B------:R-:W-:-:S02]  /*17f0*/  SHF.L.U32 R22, R25, R22, RZ ;  /* 0x0000001619167219 */ /* 0x000fc400000006ff */
[----:B------:R-:W-:Y:S02]  /*1800*/  SHF.R.U32.HI R25, RZ, UR16, R11 ;  /* 0x00000010ff197c19 */ /* 0x000fe4000801160b */
[-C--:B------:R-:W-:Y:S02]  /*1810*/  LOP3.LUT R23, R23, R22.reuse, RZ, 0x30, !PT ;  /* 0x0000001617177212 */ /* 0x080fe400078e30ff */
[-C--:B------:R-:W-:Y:S02]  /*1820*/  LOP3.LUT R25, R25, R22.reuse, RZ, 0x30, !PT ;  /* 0x0000001619197212 */ /* 0x080fe400078e30ff */
[----:B------:R-:W-:Y:S02]  /*1830*/  LOP3.LUT R27, R27, R22, RZ, 0x30, !PT ;  /* 0x000000161b1b7212 */ /* 0x000fe400078e30ff */
[----:B------:R-:W-:Y:S02]  /*1840*/  LEA R23, R23, UR17, 0x2 ;  /* 0x0000001117177c11 */ /* 0x000fe4000f8e10ff */
[----:B------:R-:W-:-:S02]  /*1850*/  LEA R25, R25, UR17, 0x2 ;  /* 0x0000001119197c11 */ /* 0x000fc4000f8e10ff */
[----:B------:R-:W-:Y:S01]  /*1860*/  LEA R27, R27, UR17, 0x2 ;  /* 0x000000111b1b7c11 */ /* 0x000fe2000f8e10ff */
[----:B------:R0:W-:Y:S01]  /*1870*/  ATOMS.POPC.INC.32 RZ, [R23+URZ] ;  /* 0x0000000017ff7f8c */ /* 0x0001e2000d8000ff */
[----:B------:R-:W-:Y:S02]  /*1880*/  SHF.R.U32.HI R24, RZ, UR16, R14 ;  /* 0x00000010ff187c19 */ /* 0x000fe4000801160e */
[----:B------:R-:W-:Y:S01]  /*1890*/  SHF.R.U32.HI R26, RZ, UR16, R15 ;  /* 0x00000010ff1a7c19 */ /* 0x000fe2000801160f */
[----:B------:R1:W-:Y:S01]  /*18a0*/  ATOMS.POPC.INC.32 RZ, [R25+URZ] ;  /* 0x0000000019ff7f8c */ /* 0x0003e2000d8000ff */
[-C--:B------:R-:W-:Y:S02]  /*18b0*/  LOP3.LUT R29, R29, R22.reuse, RZ, 0x30, !PT ;  /* 0x000000161d1d7212 */ /* 0x080fe400078e30ff */
[----:B------:R-:W-:Y:S01]  /*18c0*/  LOP3.LUT R24, R24, R22, RZ, 0x30, !PT ;  /* 0x0000001618187212 */ /* 0x000fe200078e30ff */
[----:B------:R2:W-:Y:S01]  /*18d0*/  ATOMS.POPC.INC.32 RZ, [R27+URZ] ;  /* 0x000000001bff7f8c */ /* 0x0005e2000d8000ff */
[----:B0-----:R-:W-:-:S02]  /*18e0*/  SHF.R.U32.HI R23, RZ, UR16, R18 ;  /* 0x00000010ff177c19 */ /* 0x001fc40008011612 */
[-C--:B------:R-:W-:Y:S02]  /*18f0*/  LOP3.LUT R26, R26, R22.reuse, RZ, 0x30, !PT ;  /* 0x000000161a1a7212 */ /* 0x080fe400078e30ff */
[----:B-1----:R-:W-:Y:S02]  /*1900*/  SHF.R.U32.HI R25, RZ, UR16, R19 ;  /* 0x00000010ff197c19 */ /* 0x002fe40008011613 */
[-C--:B------:R-:W-:Y:S02]  /*1910*/  LOP3.LUT R23, R23, R22.reuse, RZ, 0x30, !PT ;  /* 0x0000001617177212 */ /* 0x080fe400078e30ff */
[----:B--2---:R-:W-:Y:S02]  /*1920*/  SHF.R.U32.HI R27, RZ, UR16, R17 ;  /* 0x00000010ff1b7c19 */ /* 0x004fe40008011611 */
[----:B------:R-:W-:Y:S02]  /*1930*/  LEA R29, R29, UR17, 0x2 ;  /* 0x000000111d1d7c11 */ /* 0x000fe4000f8e10ff */
[----:B------:R-:W-:-:S02]  /*1940*/  LOP3.LUT R25, R25, R22, RZ, 0x30, !PT ;  /* 0x0000001619197212 */ /* 0x000fc400078e30ff */
[----:B------:R-:W-:Y:S01]  /*1950*/  LEA R24, R24, UR17, 0x2 ;  /* 0x0000001118187c11 */ /* 0x000fe2000f8e10ff */
[----:B------:R0:W-:Y:S01]  /*1960*/  ATOMS.POPC.INC.32 RZ, [R29+URZ] ;  /* 0x000000001dff7f8c */ /* 0x0001e2000d8000ff */
[----:B------:R-:W-:Y:S02]  /*1970*/  LOP3.LUT R27, R27, R22, RZ, 0x30, !PT ;  /* 0x000000161b1b7212 */ /* 0x000fe400078e30ff */
[----:B------:R-:W-:Y:S01]  /*1980*/  LEA R26, R26, UR17, 0x2 ;  /* 0x000000111a1a7c11 */ /* 0x000fe2000f8e10ff */
[----:B------:R1:W-:Y:S01]  /*1990*/  ATOMS.POPC.INC.32 RZ, [R24+URZ] ;  /* 0x0000000018ff7f8c */ /* 0x0003e2000d8000ff */
[----:B------:R-:W-:Y:S02]  /*19a0*/  LEA R23, R23, UR17, 0x2 ;  /* 0x0000001117177c11 */ /* 0x000fe4000f8e10ff */
[----:B------:R-:W-:Y:S01]  /*19b0*/  LEA R25, R25, UR17, 0x2 ;  /* 0x0000001119197c11 */ /* 0x000fe2000f8e10ff */
[----:B------:R2:W-:Y:S01]  /*19c0*/  ATOMS.POPC.INC.32 RZ, [R26+URZ] ;  /* 0x000000001aff7f8c */ /* 0x0005e2000d8000ff */
[----:B------:R-:W-:-:S02]  /*19d0*/  LEA R27, R27, UR17, 0x2 ;  /* 0x000000111b1b7c11 */ /* 0x000fc4000f8e10ff */
[----:B0-----:R-:W-:Y:S01]  /*19e0*/  SHF.R.U32.HI R29, RZ, UR16, R16 ;  /* 0x00000010ff1d7c19 */ /* 0x001fe20008011610 */
[----:B------:R0:W-:Y:S01]  /*19f0*/  ATOMS.POPC.INC.32 RZ, [R23+URZ] ;  /* 0x0000000017ff7f8c */ /* 0x0001e2000d8000ff */
[----:B-1----:R-:W-:Y:S02]  /*1a00*/  SHF.R.U32.HI R24, RZ, UR16, R10 ;  /* 0x00000010ff187c19 */ /* 0x002fe4000801160a */
[----:B------:R-:W-:Y:S01]  /*1a10*/  SHF.R.U32.HI R28, RZ, UR16, R8 ;  /* 0x00000010ff1c7c19 */ /* 0x000fe20008011608 */
[----:B------:R1:W-:Y:S01]  /*1a20*/  ATOMS.POPC.INC.32 RZ, [R25+URZ] ;  /* 0x0000000019ff7f8c */ /* 0x0003e2000d8000ff */
[----:B--2---:R-:W-:Y:S02]  /*1a30*/  SHF.R.U32.HI R26, RZ, UR16, R9 ;  /* 0x00000010ff1a7c19 */ /* 0x004fe40008011609 */
[----:B------:R-:W-:Y:S01]  /*1a40*/  LOP3.LUT R29, R29, R22, RZ, 0x30, !PT ;  /* 0x000000161d1d7212 */ /* 0x000fe200078e30ff */
[----:B------:R2:W-:Y:S01]  /*1a50*/  ATOMS.POPC.INC.32 RZ, [R27+URZ] ;  /* 0x000000001bff7f8c */ /* 0x0005e2000d8000ff */
[----:B0-----:R-:W-:-:S02]  /*1a60*/  SHF.R.U32.HI R23, RZ, UR16, R6 ;  /* 0x00000010ff177c19 */ /* 0x001fc40008011606 */
[-C--:B------:R-:W-:Y:S02]  /*1a70*/  LOP3.LUT R24, R24, R22.reuse, RZ, 0x30, !PT ;  /* 0x0000001618187212 */ /* 0x080fe400078e30ff */
[----:B-1----:R-:W-:Y:S02]  /*1a80*/  SHF.R.U32.HI R25, RZ, UR16, R5 ;  /* 0x00000010ff197c19 */ /* 0x002fe40008011605 */
[-C--:B------:R-:W-:Y:S02]  /*1a90*/  LOP3.LUT R26, R26, R22.reuse, RZ, 0x30, !PT ;  /* 0x000000161a1a7212 */ /* 0x080fe400078e30ff */
[----:B--2---:R-:W-:Y:S01]  /*1aa0*/  SHF.R.U32.HI R27, RZ, UR16, R7 ;  /* 0x00000010ff1b7c19 */ /* 0x004fe20008011607 */
[----:B------:R-:W-:Y:S01]  /*1ab0*/  UIADD3 UR16, UPT, UPT, UR16, 0x8, URZ ;  /* 0x0000000810107890 */ /* 0x000fe2000fffe0ff */
[----:B------:R-:W-:Y:S02]  /*1ac0*/  LOP3.LUT R23, R23, R22, RZ, 0x30, !PT ;  /* 0x0000001617177212 */ /* 0x000fe400078e30ff */
[----:B------:R-:W-:-:S02]  /*1ad0*/  LEA R29, R29, UR17, 0x2 ;  /* 0x000000111d1d7c11 */ /* 0x000fc4000f8e10ff */
[-C--:B------:R-:W-:Y:S02]  /*1ae0*/  LOP3.LUT R25, R25, R22.reuse, RZ, 0x30, !PT ;  /* 0x0000001619197212 */ /* 0x080fe400078e30ff */
[----:B------:R-:W-:Y:S01]  /*1af0*/  ISETP.LE.AND P0, PT, R3, UR16, PT ;  /* 0x0000001003007c0c */ /* 0x000fe2000bf03270 */
[----:B------:R0:W-:Y:S01]  /*1b00*/  ATOMS.POPC.INC.32 RZ, [R29+URZ] ;  /* 0x000000001dff7f8c */ /* 0x0001e2000d8000ff */
[----:B------:R-:W-:Y:S02]  /*1b10*/  LEA R24, R24, UR17, 0x2 ;  /* 0x0000001118187c11 */ /* 0x000fe4000f8e10ff */
[-C--:B------:R-:W-:Y:S02]  /*1b20*/  LOP3.LUT R27, R27, R22.reuse, RZ, 0x30, !PT ;  /* 0x000000161b1b7212 */ /* 0x080fe400078e30ff */
[----:B------:R-:W-:Y:S01]  /*1b30*/  LEA R26, R26, UR17, 0x2 ;  /* 0x000000111a1a7c11 */ /* 0x000fe2000f8e10ff */
[----:B------:R0:W-:Y:S01]  /*1b40*/  ATOMS.POPC.INC.32 RZ, [R24+URZ] ;  /* 0x0000000018ff7f8c */ /* 0x0001e2000d8000ff */
[----:B------:R-:W-:-:S02]  /*1b50*/  LOP3.LUT R28, R28, R22, RZ, 0x30, !PT ;  /* 0x000000161c1c7212 */ /* 0x000fc400078e30ff */
[----:B------:R-:W-:Y:S01]  /*1b60*/  LEA R23, R23, UR17, 0x2 ;  /* 0x0000001117177c11 */ /* 0x000fe2000f8e10ff */
[----:B------:R0:W-:Y:S01]  /*1b70*/  ATOMS.POPC.INC.32 RZ, [R26+URZ] ;  /* 0x000000001aff7f8c */ /* 0x0001e2000d8000ff */
[----:B------:R-:W-:Y:S02]  /*1b80*/  LEA R25, R25, UR17, 0x2 ;  /* 0x0000001119197c11 */ /* 0x000fe4000f8e10ff */
[----:B------:R-:W-:Y:S01]  /*1b90*/  LEA R27, R27, UR17, 0x2 ;  /* 0x000000111b1b7c11 */ /* 0x000fe2000f8e10ff */
[----:B------:R0:W-:Y:S01]  /*1ba0*/  ATOMS.POPC.INC.32 RZ, [R23+URZ] ;  /* 0x0000000017ff7f8c */ /* 0x0001e2000d8000ff */
[----:B------:R-:W-:-:S03]  /*1bb0*/  LEA R28, R28, UR17, 0x2 ;  /* 0x000000111c1c7c11 */ /* 0x000fc6000f8e10ff */
[----:B------:R0:W-:Y:S04]  /*1bc0*/  ATOMS.POPC.INC.32 RZ, [R25+URZ] ;  /* 0x0000000019ff7f8c */ /* 0x0001e8000d8000ff */
[----:B------:R0:W-:Y:S04]  /*1bd0*/  ATOMS.POPC.INC.32 RZ, [R27+URZ] ;  /* 0x000000001bff7f8c */ /* 0x0001e8000d8000ff */
[----:B------:R0:W-:Y:S01]  /*1be0*/  ATOMS.POPC.INC.32 RZ, [R28+URZ] ;  /* 0x000000001cff7f8c */ /* 0x0001e2000d8000ff */
[----:B------:R-:W-:Y:S05]  /*1bf0*/  @!P0 BRA `(.L_x_296) ;  /* 0xfffffff800dc8947 */ /* 0x000fea000383ffff */
.L_x_295:
[----:B------:R-:W-:Y:S05]  /*1c00*/  BRA.U !UP0, `(.L_x_297) ;  /* 0xffffffed08dc7547 */ /* 0x000fea000b83ffff */
.L_x_292:
[----:B------:R-:W-:Y:S01]  /*1c10*/  BAR.SYNC.DEFER_BLOCKING 0x0 ;  /* 0x0000000000007b1d */ /* 0x000fe20000010000 */
[----:B------:R-:W-:-:S05]  /*1c20*/  ISETP.NE.AND P0, PT, R21, RZ, PT ;  /* 0x000000ff1500720c */ /* 0x000fca0003f05270 */
[----:B------:R-:W-:Y:S08]  /*1c30*/  BSSY.RECONVERGENT B0, `(.L_x_298) ;  /* 0x0000164000007945 */ /* 0x000ff00003800200 */
[----:B------:R-:W-:Y:S05]  /*1c40*/  @P0 BRA `(.L_x_299) ;  /* 0x0000001400880947 */ /* 0x000fea0003800000 */
[----:B------:R-:W-:Y:S01]  /*1c50*/  UISETP.GE.U32.AND UP0, UPT, UR22, 0x7, UPT ;  /* 0x000000071600788c */ /* 0x000fe2000bf06070 */
[----:B0-23--:R-:W-:-:S08]  /*1c60*/  IMAD.MOV.U32 R3, RZ, RZ, RZ ;  /* 0x000000ffff037224 */ /* 0x00dfd000078e00ff */
[----:B------:R-:W-:Y:S05]  /*1c70*/  BRA.U !UP0, `(.L_x_300) ;  /* 0x00000005085c7547 */ /* 0x000fea000b800000 */
[----:B----4-:R-:W0:Y:S01]  /*1c80*/  LDC.64 R2, c[0x0][0x380] ;  /* 0x0000e000ff027b82 */ /* 0x010e220000000a00 */
[----:B-1---5:R-:W-:-:S07]  /*1c90*/  IMAD.MOV.U32 R5, RZ, RZ, RZ ;  /* 0x000000ffff057224 */ /* 0x022fce00078e00ff */
.L_x_317:
[----:B----4-:R-:W-:Y:S01]  /*1ca0*/  IMAD R7, R5, 0x400, R4 ;  /* 0x0000040005077824 */ /* 0x010fe200078e0204 */
[----:B------:R-:W-:Y:S04]  /*1cb0*/  BSSY.RECONVERGENT B1, `(.L_x_301) ;  /* 0x000000f000017945 */ /* 0x000fe80003800200 */
[----:B01----:R-:W1:Y:S04]  /*1cc0*/  LDS R18, [R7] ;  /* 0x0000000007127984 */ /* 0x003e680000000800 */
[----:B--23--:R2:W3:Y:S04]  /*1cd0*/  LDS R9, [R7+0x400] ;  /* 0x0004000007097984 */ /* 0x00c4e80000000800 */
[----:B------:R2:W4:Y:S04]  /*1ce0*/  LDS R22, [R7+0x800] ;  /* 0x0008000007167984 */ /* 0x0005280000000800 */
[----:B------:R2:W0:Y:S04]  /*1cf0*/  LDS R14, [R7+0xc00] ;  /* 0x000c0000070e7984 */ /* 0x0004280000000800 */
[----:B------:R2:W0:Y:S04]  /*1d00*/  LDS R12, [R7+0x1000] ;  /* 0x00100000070c7984 */ /* 0x0004280000000800 */
[----:B------:R2:W0:Y:S04]  /*1d10*/  LDS R6, [R7+0x1400] ;  /* 0x0014000007067984 */ /* 0x0004280000000800 */
[----:B------:R2:W0:Y:S04]  /*1d20*/  LDS R8, [R7+0x1800] ;  /* 0x0018000007087984 */ /* 0x0004280000000800 */
[----:B------:R2:W0:Y:S01]  /*1d30*/  LDS R10, [R7+0x1c00] ;  /* 0x001c0000070a7984 */ /* 0x0004220000000800 */
[----:B-1----:R-:W-:-:S13]  /*1d40*/  ISETP.NE.AND P0, PT, R18, RZ, PT ;  /* 0x000000ff1200720c */ /* 0x002fda0003f05270 */
[----:B--234-:R-:W-:Y:S05]  /*1d50*/  @!P0 BRA `(.L_x_302) ;  /* 0x0000000000108947 */ /* 0x01cfea0003800000 */
[----:B------:R-:W-:Y:S02]  /*1d60*/  IMAD R17, R5, 0x100, R0 ;  /* 0x0000010005117824 */ /* 0x000fe400078e0200 */
[----:B------:R-:W-:Y:S02]  /*1d70*/  IMAD.MOV.U32 R19, RZ, RZ, RZ ;  /* 0x000000ffff137224 */ /* 0x000fe400078e00ff */
[----:B0-----:R-:W-:-:S05]  /*1d80*/  IMAD.WIDE.U32 R16, R17, 0x8, R2 ;  /* 0x0000000811107825 */ /* 0x001fca00078e0002 */
[----:B------:R1:W-:Y:S02]  /*1d90*/  REDG.E.ADD.64.STRONG.GPU desc[UR20][R16.64], R18 ;  /* 0x000000121000798e */ /* 0x0003e4000c12e514 */
.L_x_302:
[----:B------:R-:W-:Y:S05]  /*1da0*/  BSYNC.RECONVERGENT B1 ;  /* 0x0000000000017941 */ /* 0x000fea0003800200 */
.L_x_301:
[----:B------:R-:W-:Y:S01]  /*1db0*/  ISETP.NE.AND P6, PT, R9, RZ, PT ;  /* 0x000000ff0900720c */ /* 0x000fe20003fc5270 */
[----:B------:R-:W-:Y:S01]  /*1dc0*/  BSSY.RECONVERGENT B1, `(.L_x_303) ;  /* 0x000000e000017945 */ /* 0x000fe20003800200 */
[----:B------:R-:W-:Y:S02]  /*1dd0*/  ISETP.NE.AND P0, PT, R22, RZ, PT ;  /* 0x000000ff1600720c */ /* 0x000fe40003f05270 */
[----:B0-----:R-:W-:Y:S02]  /*1de0*/  ISETP.NE.AND P1, PT, R14, RZ, PT ;  /* 0x000000ff0e00720c */ /* 0x001fe40003f25270 */
[----:B------:R-:W-:Y:S02]  /*1df0*/  ISETP.NE.AND P2, PT, R12, RZ, PT ;  /* 0x000000ff0c00720c */ /* 0x000fe40003f45270 */
[----:B------:R-:W-:Y:S02]  /*1e00*/  ISETP.NE.AND P3, PT, R6, RZ, PT ;  /* 0x000000ff0600720c */ /* 0x000fe40003f65270 */
[----:B------:R-:W-:-:S02]  /*1e10*/  ISETP.NE.AND P4, PT, R8, RZ, PT ;  /* 0x000000ff0800720c */ /* 0x000fc40003f85270 */
[----:B------:R-:W-:Y:S01]  /*1e20*/  ISETP.NE.AND P5, PT, R10, RZ, PT ;  /* 0x000000ff0a00720c */ /* 0x000fe20003fa5270 */
[----:B------:R-:W-:-:S12]  /*1e30*/  @!P6 BRA `(.L_x_304) ;  /* 0x000000000018e947 */ /* 0x000fd80003800000 */
[----:B-1----:R-:W-:Y:S02]  /*1e40*/  IMAD R17, R5, 0x100, R0 ;  /* 0x0000010005117824 */ /* 0x002fe400078e0200 */
[----:B------:R-:W-:Y:S02]  /*1e50*/  IMAD.MOV.U32 R18, RZ, RZ, R9 ;  /* 0x000000ffff127224 */ /* 0x000fe400078e0009 */
[----:B------:R-:W-:Y:S02]  /*1e60*/  VIADD R17, R17, 0x100 ;  /* 0x0000010011117836 */ /* 0x000fe40000000000 */
[----:B------:R-:W-:Y:S02]  /*1e70*/  IMAD.MOV.U32 R19, RZ, RZ, RZ ;  /* 0x000000ffff137224 */ /* 0x000fe400078e00ff */
[----:B------:R-:W-:-:S05]  /*1e80*/  IMAD.WIDE.U32 R16, R17, 0x8, R2 ;  /* 0x0000000811107825 */ /* 0x000fca00078e0002 */
[----:B------:R0:W-:Y:S02]  /*1e90*/  REDG.E.ADD.64.STRONG.GPU desc[UR20][R16.64], R18 ;  /* 0x000000121000798e */ /* 0x0001e4000c12e514 */
.L_x_304:
[----:B------:R-:W-:Y:S05]  /*1ea0*/  BSYNC.RECONVERGENT B1 ;  /* 0x0000000000017941 */ /* 0x000fea0003800200 */
.L_x_303:
[----:B------:R-:W-:Y:S04]  /*1eb0*/  BSSY.RECONVERGENT B1, `(.L_x_305) ;  /* 0x0000007000017945 */ /* 0x000fe80003800200 */
[----:B------:R-:W-:Y:S05]  /*1ec0*/  @!P0 BRA `(.L_x_306) ;  /* 0x0000000000148947 */ /* 0x000fea0003800000 */
[----:B01----:R-:W-:Y:S02]  /*1ed0*/  IMAD R17, R5, 0x100, R0 ;  /* 0x0000010005117824 */ /* 0x003fe400078e0200 */
[----:B------:R-:W-:Y:S02]  /*1ee0*/  IMAD.MOV.U32 R23, RZ, RZ, RZ ;  /* 0x000000ffff177224 */ /* 0x000fe400078e00ff */
[----:B------:R-:W-:-:S04]  /*1ef0*/  VIADD R17, R17, 0x200 ;  /* 0x0000020011117836 */ /* 0x000fc80000000000 */
[----:B------:R-:W-:-:S05]  /*1f00*/  IMAD.WIDE.U32 R16, R17, 0x8, R2 ;  /* 0x0000000811107825 */ /* 0x000fca00078e0002 */
[----:B------:R2:W-:Y:S02]  /*1f10*/  REDG.E.ADD.64.STRONG.GPU desc[UR20][R16.64], R22 ;  /* 0x000000161000798e */ /* 0x0005e4000c12e514 */
.L_x_306:
[----:B------:R-:W-:Y:S05]  /*1f20*/  BSYNC.RECONVERGENT B1 ;  /* 0x0000000000017941 */ /* 0x000fea0003800200 */
.L_x_305:
[----:B------:R-:W-:Y:S04]  /*1f30*/  BSSY.RECONVERGENT B1, `(.L_x_307) ;  /* 0x0000007000017945 */ /* 0x000fe80003800200 */
[----:B------:R-:W-:Y:S05]  /*1f40*/  @!P1 BRA `(.L_x_308) ;  /* 0x0000000000149947 */ /* 0x000fea0003800000 */
[----:B012---:R-:W-:Y:S02]  /*1f50*/  IMAD R17, R5, 0x100, R0 ;  /* 0x0000010005117824 */ /* 0x007fe400078e0200 */
[----:B------:R-:W-:Y:S02]  /*1f60*/  IMAD.MOV.U32 R15, RZ, RZ, RZ ;  /* 0x000000ffff0f7224 */ /* 0x000fe400078e00ff */
[----:B------:R-:W-:-:S04]  /*1f70*/  VIADD R17, R17, 0x300 ;  /* 0x0000030011117836 */ /* 0x000fc80000000000 */
[----:B------:R-:W-:-:S05]  /*1f80*/  IMAD.WIDE.U32 R16, R17, 0x8, R2 ;  /* 0x0000000811107825 */ /* 0x000fca00078e0002 */
[----:B------:R3:W-:Y:S02]  /*1f90*/  REDG.E.ADD.64.STRONG.GPU desc[UR20][R16.64], R14 ;  /* 0x0000000e1000798e */ /* 0x0007e4000c12e514 */
.L_x_308:
[----:B------:R-:W-:Y:S05]  /*1fa0*/  BSYNC.RECONVERGENT B1 ;  /* 0x0000000000017941 */ /* 0x000fea0003800200 */
.L_x_307:
[----:B------:R-:W-:Y:S04]  /*1fb0*/  BSSY.RECONVERGENT B1, `(.L_x_309) ;  /* 0x0000007000017945 */ /* 0x000fe80003800200 */
[----:B------:R-:W-:Y:S05]  /*1fc0*/  @!P2 BRA `(.L_x_310) ;  /* 0x000000000014a947 */ /* 0x000fea0003800000 */
[----:B---3--:R-:W-:Y:S02]  /*1fd0*/  IMAD R15, R5, 0x100, R0 ;  /* 0x00000100050f7824 */ /* 0x008fe400078e0200 */
[----:B------:R-:W-:Y:S02]  /*1fe0*/  IMAD.MOV.U32 R13, RZ, RZ, RZ ;  /* 0x000000ffff0d7224 */ /* 0x000fe400078e00ff */
[----:B------:R-:W-:-:S04]  /*1ff0*/  VIADD R15, R15, 0x400 ;  /* 0x000004000f0f7836 */ /* 0x000fc80000000000 */
[----:B------:R-:W-:-:S05]  /*2000*/  IMAD.WIDE.U32 R14, R15, 0x8, R2 ;  /* 0x000000080f0e7825 */ /* 0x000fca00078e0002 */
[----:B------:R4:W-:Y:S02]  /*2010*/  REDG.E.ADD.64.STRONG.GPU desc[UR20][R14.64], R12 ;  /* 0x0000000c0e00798e */ /* 0x0009e4000c12e514 */
.L_x_310:
[----:B------:R-:W-:Y:S05]  /*2020*/  BSYNC.RECONVERGENT B1 ;  /* 0x0000000000017941 */ /* 0x000fea0003800200 */
.L_x_309:
[----:B------:R-:W-:Y:S04]  /*2030*/  BSSY.RECONVERGENT B1, `(.L_x_311) ;  /* 0x0000007000017945 */ /* 0x000fe80003800200 */
[----:B------:R-:W-:Y:S05]  /*2040*/  @!P3 BRA `(.L_x_312) ;  /* 0x000000000014b947 */ /* 0x000fea0003800000 */
[----:B----4-:R-:W-:Y:S02]  /*2050*/  IMAD R13, R5, 0x100, R0 ;  /* 0x00000100050d7824 */ /* 0x010fe400078e0200 */
[----:B------:R-:W-:Y:S02]  /*2060*/  IMAD.MOV.U32 R7, RZ, RZ, RZ ;  /* 0x000000ffff077224 */ /* 0x000fe400078e00ff */
[----:B------:R-:W-:-:S04]  /*2070*/  VIADD R13, R13, 0x500 ;  /* 0x000005000d0d7836 */ /* 0x000fc80000000000 */
[----:B------:R-:W-:-:S05]  /*2080*/  IMAD.WIDE.U32 R12, R13, 0x8, R2 ;  /* 0x000000080d0c7825 */ /* 0x000fca00078e0002 */
[----:B------:R4:W-:Y:S02]  /*2090*/  REDG.E.ADD.64.STRONG.GPU desc[UR20][R12.64], R6 ;  /* 0x000000060c00798e */ /* 0x0009e4000c12e514 */
.L_x_312:
[----:B------:R-:W-:Y:S05]  /*20a0*/  BSYNC.RECONVERGENT B1 ;  /* 0x0000000000017941 */ /* 0x000fea0003800200 */
.L_x_311:
[----:B------:R-:W-:Y:S04]  /*20b0*/  BSSY.RECONVERGENT B1, `(.L_x_313) ;  /* 0x0000007000017945 */ /* 0x000fe80003800200 */
[----:B------:R-:W-:Y:S05]  /*20c0*/  @!P4 BRA `(.L_x_314) ;  /* 0x000000000014c947 */ /* 0x000fea0003800000 */
[----:B----4-:R-:W-:Y:S02]  /*20d0*/  IMAD R7, R5, 0x100, R0 ;  /* 0x0000010005077824 */ /* 0x010fe400078e0200 */
[----:B------:R-:W-:Y:S02]  /*20e0*/  IMAD.MOV.U32 R9, RZ, RZ, RZ ;  /* 0x000000ffff097224 */ /* 0x000fe400078e00ff */
[----:B------:R-:W-:-:S04]  /*20f0*/  VIADD R7, R7, 0x600 ;  /* 0x0000060007077836 */ /* 0x000fc80000000000 */
[----:B------:R-:W-:-:S05]  /*2100*/  IMAD.WIDE.U32 R6, R7, 0x8, R2 ;  /* 0x0000000807067825 */ /* 0x000fca00078e0002 */
[----:B------:R4:W-:Y:S02]  /*2110*/  REDG.E.ADD.64.STRONG.GPU desc[UR20][R6.64], R8 ;  /* 0x000000080600798e */ /* 0x0009e4000c12e514 */
.L_x_314:
[----:B------:R-:W-:Y:S05]  /*2120*/  BSYNC.RECONVERGENT B1 ;  /* 0x0000000000017941 */ /* 0x000fea0003800200 */
.L_x_313:
[----:B------:R-:W-:Y:S04]  /*2130*/  BSSY.RECONVERGENT B1, `(.L_x_315) ;  /* 0x0000007000017945 */ /* 0x000fe80003800200 */
[----:B------:R-:W-:Y:S05]  /*2140*/  @!P5 BRA `(.L_x_316) ;  /* 0x000000000014d947 */ /* 0x000fea0003800000 */
[----:B----4-:R-:W-:Y:S02]  /*2150*/  IMAD R7, R5, 0x100, R0 ;  /* 0x0000010005077824 */ /* 0x010fe400078e0200 */
[----:B------:R-:W-:Y:S02]  /*2160*/  IMAD.MOV.U32 R11, RZ, RZ, RZ ;  /* 0x000000ffff0b7224 */ /* 0x000fe400078e00ff */
[----:B------:R-:W-:-:S04]  /*2170*/  VIADD R7, R7, 0x700 ;  /* 0x0000070007077836 */ /* 0x000fc80000000000 */
[----:B------:R-:W-:-:S05]  /*2180*/  IMAD.WIDE.U32 R6, R7, 0x8, R2 ;  /* 0x0000000807067825 */ /* 0x000fca00078e0002 */
[----:B------:R4:W-:Y:S02]  /*2190*/  REDG.E.ADD.64.STRONG.GPU desc[UR20][R6.64], R10 ;  /* 0x0000000a0600798e */ /* 0x0009e4000c12e514 */
.L_x_316:
[----:B------:R-:W-:Y:S05]  /*21a0*/  BSYNC.RECONVERGENT B1 ;  /* 0x0000000000017941 */ /* 0x000fea0003800200 */
.L_x_315:
[----:B------:R-:W-:-:S05]  /*21b0*/  VIADD R5, R5, 0x8 ;  /* 0x0000000805057836 */ /* 0x000fca0000000000 */
[----:B------:R-:W-:-:S13]  /*21c0*/  ISETP.NE.AND P0, PT, R5, UR27, PT ;  /* 0x0000001b05007c0c */ /* 0x000fda000bf05270 */
[----:B------:R-:W-:Y:S05]  /*21d0*/  @P0 BRA `(.L_x_317) ;  /* 0xfffffff800b00947 */ /* 0x000fea000383ffff */
[----:B------:R-:W-:-:S07]  /*21e0*/  IMAD.U32 R3, RZ, RZ, UR27 ;  /* 0x0000001bff037e24 */ /* 0x000fce000f8e00ff */
.L_x_300:
[----:B------:R-:W-:Y:S02]  /*21f0*/  UISETP.NE.AND UP0, UPT, UR24, URZ, UPT ;  /* 0x000000ff1800728c */ /* 0x000fe4000bf05270 */
[----:B----45:R-:W-:Y:S02]  /*2200*/  IMAD.U32 R8, RZ, RZ, UR24 ;  /* 0x00000018ff087e24 */ /* 0x030fe4000f8e00ff */
[----:B-1----:R-:W-:Y:S02]  /*2210*/  IMAD.U32 R5, RZ, RZ, UR25 ;  /* 0x00000019ff057e24 */ /* 0x002fe4000f8e00ff */
[----:B------:R-:W-:Y:S02]  /*2220*/  VIADD R8, R8, 0xffffffff ;  /* 0xffffffff08087836 */ /* 0x000fe40000000000 */
[----:B------:R-:W-:Y:S01]  /*2230*/  VIADD R5, R5, 0xffffffff ;  /* 0xffffffff05057836 */ /* 0x000fe20000000000 */
[----:B------:R-:W-:Y:S06]  /*2240*/  BRA.U !UP0, `(.L_x_318) ;  /* 0x0000000508707547 */ /* 0x000fec000b800000 */
[----:B------:R-:W-:-:S13]  /*2250*/  ISETP.GE.U32.AND P0, PT, R8, 0x3, PT ;  /* 0x000000030800780c */ /* 0x000fda0003f06070 */
[----:B------:R-:W-:Y:S05]  /*2260*/  @!P0 BRA `(.L_x_319) ;  /* 0x0000000000bc8947 */ /* 0x000fea0003800000 */
[----:B------:R-:W-:Y:S01]  /*2270*/  IMAD R7, R3, 0x400, R4 ;  /* 0x0000040003077824 */ /* 0x000fe200078e0204 */
[----:B------:R-:W-:Y:S04]  /*2280*/  BSSY.RECONVERGENT B1, `(.L_x_320) ;  /* 0x000000f000017945 */ /* 0x000fe80003800200 */
[----:B------:R-:W1:Y:S04]  /*2290*/  LDS R12, [R7] ;  /* 0x00000000070c7984 */ /* 0x000e680000000800 */
[----:B------:R-:W4:Y:S04]  /*22a0*/  LDS R9, [R7+0x400] ;  /* 0x0004000007097984 */ /* 0x000f280000000800 */
[----:B------:R-:W5:Y:S04]  /*22b0*/  LDS R6, [R7+0x800] ;  /* 0x0008000007067984 */ /* 0x000f680000000800 */
[----:B------:R-:W0:Y:S01]  /*22c0*/  LDS R2, [R7+0xc00] ;  /* 0x000c000007027984 */ /* 0x000e220000000800 */
[----:B-1----:R-:W-:-:S02]  /*22d0*/  ISETP.NE.AND P0, PT, R12, RZ, PT ;  /* 0x000000ff0c00720c */ /* 0x002fc40003f05270 */
[----:B----4-:R-:W-:Y:S02]  /*22e0*/  ISETP.NE.AND P1, PT, R9, RZ, PT ;  /* 0x000000ff0900720c */ /* 0x010fe40003f25270 */
[----:B-----5:R-:W-:Y:S02]  /*22f0*/  ISETP.NE.AND P2, PT, R6, RZ, PT ;  /* 0x000000ff0600720c */ /* 0x020fe40003f45270 */
[----:B0-----:R-:W-:-:S07]  /*2300*/  ISETP.NE.AND P3, PT, R2, RZ, PT ;  /* 0x000000ff0200720c */ /* 0x001fce0003f65270 */
[----:B------:R-:W-:Y:S06]  /*2310*/  @!P0 BRA `(.L_x_321) ;  /* 0x0000000000148947 */ /* 0x000fec0003800000 */
[----:B------:R-:W0:Y:S01]  /*2320*/  LDC.64 R10, c[0x0][0x380] ;  /* 0x0000e000ff0a7b82 */ /* 0x000e220000000a00 */
[----:B------:R-:W-:Y:S02]  /*2330*/  IMAD R7, R3, 0x100, R0 ;  /* 0x0000010003077824 */ /* 0x000fe400078e0200 */
[----:B------:R-:W-:Y:S02]  /*2340*/  IMAD.MOV.U32 R13, RZ, RZ, RZ ;  /* 0x000000ffff0d7224 */ /* 0x000fe400078e00ff */
[----:B0-----:R-:W-:-:S05]  /*2350*/  IMAD.WIDE.U32 R10, R7, 0x8, R10 ;  /* 0x00000008070a7825 */ /* 0x001fca00078e000a */
[----:B------:R0:W-:Y:S02]  /*2360*/  REDG.E.ADD.64.STRONG.GPU desc[UR20][R10.64], R12 ;  /* 0x0000000c0a00798e */ /* 0x0001e4000c12e514 */
.L_x_321:
[----:B------:R-:W-:Y:S05]  /*2370*/  BSYNC.RECONVERGENT B1 ;  /* 0x0000000000017941 */ /* 0x000fea0003800200 */
.L_x_320:
[----:B------:R-:W-:Y:S04]  /*2380*/  BSSY.RECONVERGENT B1, `(.L_x_322) ;  /* 0x0000009000017945 */ /* 0x000fe80003800200 */
[----:B------:R-:W-:Y:S05]  /*2390*/  @!P1 BRA `(.L_x_323) ;  /* 0x00000000001c9947 */ /* 0x000fea0003800000 */
[----:B0-----:R-:W0:Y:S01]  /*23a0*/  LDC.64 R10, c[0x0][0x380] ;  /* 0x0000e000ff0a7b82 */ /* 0x001e220000000a00 */
[----:B------:R-:W-:Y:S02]  /*23b0*/  IMAD R7, R3, 0x100, R0 ;  /* 0x0000010003077824 */ /* 0x000fe400078e0200 */
[----:B------:R-:W-:Y:S02]  /*23c0*/  IMAD.MOV.U32 R12, RZ, RZ, R9 ;  /* 0x000000ffff0c7224 */ /* 0x000fe400078e0009 */
[----:B------:R-:W-:Y:S02]  /*23d0*/  VIADD R7, R7, 0x100 ;  /* 0x0000010007077836 */ /* 0x000fe40000000000 */
[----:B------:R-:W-:Y:S02]  /*23e0*/  IMAD.MOV.U32 R13, RZ, RZ, RZ ;  /* 0x000000ffff0d7224 */ /* 0x000fe400078e00ff */
[----:B0-----:R-:W-:-:S05]  /*23f0*/  IMAD.WIDE.U32 R10, R7, 0x8, R10 ;  /* 0x00000008070a7825 */ /* 0x001fca00078e000a */
[----:B------:R1:W-:Y:S02]  /*2400*/  REDG.E.ADD.64.STRONG.GPU desc[UR20][R10.64], R12 ;  /* 0x0000000c0a00798e */ /* 0x0003e4000c12e514 */
.L_x_323:
[----:B------:R-:W-:Y:S05]  /*2410*/  BSYNC.RECONVERGENT B1 ;  /* 0x0000000000017941 */ /* 0x000fea0003800200 */
.L_x_322:
[----:B------:R-:W-:Y:S04]  /*2420*/  BSSY.RECONVERGENT B1, `(.L_x_324) ;  /* 0x0000008000017945 */ /* 0x000fe80003800200 */
[----:B------:R-:W-:Y:S05]  /*2430*/  @!P2 BRA `(.L_x_325) ;  /* 0x000000000018a947 */ /* 0x000fea0003800000 */
[----:B01----:R-:W0:Y:S01]  /*2440*/  LDC.64 R10, c[0x0][0x380] ;  /* 0x0000e000ff0a7b82 */ /* 0x003e220000000a00 */
[----:B------:R-:W-:-:S04]  /*2450*/  IMAD R7, R3, 0x100, R0 ;  /* 0x0000010003077824 */ /* 0x000fc800078e0200 */
[----:B------:R-:W-:-:S04]  /*2460*/  VIADD R7, R7, 0x200 ;  /* 0x0000020007077836 */ /* 0x000fc80000000000 */
[----:B0-----:R-:W-:-:S04]  /*2470*/  IMAD.WIDE.U32 R10, R7, 0x8, R10 ;  /* 0x00000008070a7825 */ /* 0x001fc800078e000a */
[----:B------:R-:W-:-:S05]  /*2480*/  IMAD.MOV.U32 R7, RZ, RZ, RZ ;  /* 0x000000ffff077224 */ /* 0x000fca00078e00ff */
[----:B------:R4:W-:Y:S02]  /*2490*/  REDG.E.ADD.64.STRONG.GPU desc[UR20][R10.64], R6 ;  /* 0x000000060a00798e */ /* 0x0009e4000c12e514 */
.L_x_325:
[----:B------:R-:W-:Y:S05]  /*24a0*/  BSYNC.RECONVERGENT B1 ;  /* 0x0000000000017941 */ /* 0x000fea0003800200 */
.L_x_324:
[----:B------:R-:W-:Y:S04]  /*24b0*/  BSSY.RECONVERGENT B1, `(.L_x_326) ;  /* 0x0000009000017945 */ /* 0x000fe80003800200 */
[----:B------:R-:W-:Y:S05]  /*24c0*/  @!P3 BRA `(.L_x_327) ;  /* 0x00000000001cb947 */ /* 0x000fea0003800000 */
[----:B----4-:R-:W4:Y:S01]  /*24d0*/  LDC.64 R6, c[0x0][0x380] ;  /* 0x0000e000ff067b82 */ /* 0x010f220000000a00 */
[----:B------:R-:W-:Y:S02]  /*24e0*/  IMAD R9, R3, 0x100, R0 ;  /* 0x0000010003097824 */ /* 0x000fe400078e0200 */
[----:B01----:R-:W-:Y:S02]  /*24f0*/  IMAD.MOV.U32 R10, RZ, RZ, R2 ;  /* 0x000000ffff0a7224 */ /* 0x003fe400078e0002 */
[----:B------:R-:W-:Y:S02]  /*2500*/  VIADD R9, R9, 0x300 ;  /* 0x0000030009097836 */ /* 0x000fe40000000000 */
[----:B------:R-:W-:Y:S02]  /*2510*/  IMAD.MOV.U32 R11, RZ, RZ, RZ ;  /* 0x000000ffff0b7224 */ /* 0x000fe400078e00ff */
[----:B----4-:R-:W-:-:S05]  /*2520*/  IMAD.WIDE.U32 R6, R9, 0x8, R6 ;  /* 0x0000000809067825 */ /* 0x010fca00078e0006 */
[----:B------:R0:W-:Y:S02]  /*2530*/  REDG.E.ADD.64.STRONG.GPU desc[UR20][R6.64], R10 ;  /* 0x0000000a0600798e */ /* 0x0001e4000c12e514 */
.L_x_327:
[----:B------:R-:W-:Y:S05]  /*2540*/  BSYNC.RECONVERGENT B1 ;  /* 0x0000000000017941 */ /* 0x000fea0003800200 */
.L_x_326:
[----:B------:R-:W-:-:S07]  /*2550*/  VIADD R3, R3, 0x4 ;  /* 0x0000000403037836 */ /* 0x000fce0000000000 */
.L_x_319:
[----:B------:R-:W-:Y:S01]  /*2560*/  UISETP.NE.AND UP0, UPT, UR25, URZ, UPT ;  /* 0x000000ff1900728c */ /* 0x000fe2000bf05270 */
[----:B------:R-:W-:Y:S08]  /*2570*/  BSSY.RECONVERGENT B1, `(.L_x_318) ;  /* 0x0000029000017945 */ /* 0x000ff00003800200 */
[----:B------:R-:W-:Y:S05]  /*2580*/  BRA.U !UP0, `(.L_x_328) ;  /* 0x00000001089c7547 */ /* 0x000fea000b800000 */
[----:B------:R-:W-:-:S13]  /*2590*/  ISETP.NE.AND P0, PT, R5, RZ, PT ;  /* 0x000000ff0500720c */ /* 0x000fda0003f05270 */
[----:B------:R-:W-:Y:S05]  /*25a0*/  @!P0 BRA `(.L_x_329) ;  /* 0x0000000000648947 */ /* 0x000fea0003800000 */
[----:B0---4-:R-:W-:Y:S01]  /*25b0*/  IMAD R6, R3, 0x400, R4 ;  /* 0x0000040003067824 */ /* 0x011fe200078e0204 */
[----:B------:R-:W-:Y:S04]  /*25c0*/  BSSY.RECONVERGENT B2, `(.L_x_330) ;  /* 0x000000c000027945 */ /* 0x000fe80003800200 */
[----:B------:R-:W0:Y:S04]  /*25d0*/  LDS R2, [R6] ;  /* 0x0000000006027984 */ /* 0x000e280000000800 */
[----:B------:R-:W4:Y:S01]  /*25e0*/  LDS R9, [R6+0x400] ;  /* 0x0004000006097984 */ /* 0x000f220000000800 */
[----:B0-----:R-:W-:-:S02]  /*25f0*/  ISETP.NE.AND P0, PT, R2, RZ, PT ;  /* 0x000000ff0200720c */ /* 0x001fc40003f05270 */
[----:B----4-:R-:W-:-:S11]  /*2600*/  ISETP.NE.AND P1, PT, R9, RZ, PT ;  /* 0x000000ff0900720c */ /* 0x010fd60003f25270 */
[----:B------:R-:W-:Y:S05]  /*2610*/  @!P0 BRA `(.L_x_331) ;  /* 0x0000000000188947 */ /* 0x000fea0003800000 */
[----:B------:R-:W0:Y:S01]  /*2620*/  LDC.64 R6, c[0x0][0x380] ;  /* 0x0000e000ff067b82 */ /* 0x000e220000000a00 */
[----:B-1----:R-:W-:-:S04]  /*2630*/  IMAD R11, R3, 0x100, R0 ;  /* 0x00000100030b7824 */ /* 0x002fc800078e0200 */
[----:B0-----:R-:W-:-:S04]  /*2640*/  IMAD.WIDE.U32 R10, R11, 0x8, R6 ;  /* 0x000000080b0a7825 */ /* 0x001fc800078e0006 */
[----:B------:R-:W-:Y:S02]  /*2650*/  IMAD.MOV.U32 R6, RZ, RZ, R2 ;  /* 0x000000ffff067224 */ /* 0x000fe400078e0002 */
[----:B------:R-:W-:-:S05]  /*2660*/  IMAD.MOV.U32 R7, RZ, RZ, RZ ;  /* 0x000000ffff077224 */ /* 0x000fca00078e00ff */
[----:B------:R0:W-:Y:S02]  /*2670*/  REDG.E.ADD.64.STRONG.GPU desc[UR20][R10.64], R6 ;  /* 0x000000060a00798e */ /* 0x0001e4000c12e514 */
.L_x_331:
[----:B------:R-:W-:Y:S05]  /*2680*/  BSYNC.RECONVERGENT B2 ;  /* 0x0000000000027941 */ /* 0x000fea0003800200 */
.L_x_330:
[----:B------:R-:W-:Y:S04]  /*2690*/  BSSY.RECONVERGENT B2, `(.L_x_332) ;  /* 0x0000009000027945 */ /* 0x000fe80003800200 */
[----:B------:R-:W-:Y:S05]  /*26a0*/  @!P1 BRA `(.L_x_333) ;  /* 0x00000000001c9947 */ /* 0x000fea0003800000 */
[----:B0-----:R-:W0:Y:S01]  /*26b0*/  LDC.64 R6, c[0x0][0x380] ;  /* 0x0000e000ff067b82 */ /* 0x001e220000000a00 */
[----:B------:R-:W-:-:S04]  /*26c0*/  IMAD R2, R3, 0x100, R0 ;  /* 0x0000010003027824 */ /* 0x000fc800078e0200 */
[----:B-1----:R-:W-:-:S04]  /*26d0*/  VIADD R11, R2, 0x100 ;  /* 0x00000100020b7836 */ /* 0x002fc80000000000 */
[----:B0-----:R-:W-:-:S04]  /*26e0*/  IMAD.WIDE.U32 R10, R11, 0x8, R6 ;  /* 0x000000080b0a7825 */ /* 0x001fc800078e0006 */
[----:B------:R-:W-:Y:S02]  /*26f0*/  IMAD.MOV.U32 R6, RZ, RZ, R9 ;  /* 0x000000ffff067224 */ /* 0x000fe400078e0009 */
[----:B------:R-:W-:-:S05]  /*2700*/  IMAD.MOV.U32 R7, RZ, RZ, RZ ;  /* 0x000000ffff077224 */ /* 0x000fca00078e00ff */
[----:B------:R4:W-:Y:S02]  /*2710*/  REDG.E.ADD.64.STRONG.GPU desc[UR20][R10.64], R6 ;  /* 0x000000060a00798e */ /* 0x0009e4000c12e514 */
.L_x_333:
[----:B------:R-:W-:Y:S05]  /*2720*/  BSYNC.RECONVERGENT B2 ;  /* 0x0000000000027941 */ /* 0x000fea0003800200 */
.L_x_332:
[----:B------:R-:W-:-:S07]  /*2730*/  VIADD R3, R3, 0x2 ;  /* 0x0000000203037836 */ /* 0x000fce0000000000 */
.L_x_329:
[----:B------:R-:W-:-:S09]  /*2740*/  UISETP.NE.AND UP0, UPT, UR9, URZ, UPT ;  /* 0x000000ff0900728c */ /* 0x000fd2000bf05270 */
[----:B------:R-:W-:Y:S05]  /*2750*/  BRA.U !UP0, `(.L_x_328) ;  /* 0x0000000108287547 */ /* 0x000fea000b800000 */
[----:B------:R-:W-:-:S05]  /*2760*/  IMAD R2, R3, 0x400, R4 ;  /* 0x0000040003027824 */ /* 0x000fca00078e0204 */
[----:B------:R-:W5:Y:S02]  /*2770*/  LDS R9, [R2] ;  /* 0x0000000002097984 */ /* 0x000f640000000800 */
[----:B-----5:R-:W-:-:S13]  /*2780*/  ISETP.NE.AND P0, PT, R9, RZ, PT ;  /* 0x000000ff0900720c */ /* 0x020fda0003f05270 */
[----:B------:R-:W-:Y:S05]  /*2790*/  @!P0 BRA `(.L_x_328) ;  /* 0x0000000000188947 */ /* 0x000fea0003800000 */
[----:B0---4-:R-:W0:Y:S01]  /*27a0*/  LDC.64 R6, c[0x0][0x380] ;  /* 0x0000e000ff067b82 */ /* 0x011e220000000a00 */
[----:B------:R-:W-:-:S04]  /*27b0*/  IMAD R3, R3, 0x100, R0 ;  /* 0x0000010003037824 */ /* 0x000fc800078e0200 */
[----:B0-----:R-:W-:-:S04]  /*27c0*/  IMAD.WIDE.U32 R2, R3, 0x8, R6 ;  /* 0x0000000803027825 */ /* 0x001fc800078e0006 */
[----:B------:R-:W-:Y:S02]  /*27d0*/  IMAD.MOV.U32 R6, RZ, RZ, R9 ;  /* 0x000000ffff067224 */ /* 0x000fe400078e0009 */
[----:B------:R-:W-:-:S05]  /*27e0*/  IMAD.MOV.U32 R7, RZ, RZ, RZ ;  /* 0x000000ffff077224 */ /* 0x000fca00078e00ff */
[----:B------:R0:W-:Y:S02]  /*27f0*/  REDG.E.ADD.64.STRONG.GPU desc[UR20][R2.64], R6 ;  /* 0x000000060200798e */ /* 0x0001e4000c12e514 */
.L_x_328:
[----:B------:R-:W-:Y:S05]  /*2800*/  BSYNC.RECONVERGENT B1 ;  /* 0x0000000000017941 */ /* 0x000fea0003800200 */
.L_x_318:
[----:B------:R-:W-:-:S13]  /*2810*/  ISETP.GT.U32.AND P0, PT, R0, 0x7f, PT ;  /* 0x0000007f0000780c */ /* 0x000fda0003f04070 */
[----:B------:R-:W-:Y:S05]  /*2820*/  @P0 BRA `(.L_x_299) ;  /* 0x0000000800900947 */ /* 0x000fea0003800000 */
[----:B------:R-:W-:Y:S01]  /*2830*/  UISETP.GE.U32.AND UP0, UPT, UR22, 0x7, UPT ;  /* 0x000000071600788c */ /* 0x000fe2000bf06070 */
[----:B0-----:R-:W-:-:S08]  /*2840*/  IMAD.MOV.U32 R3, RZ, RZ, RZ ;  /* 0x000000ffff037224 */ /* 0x001fd000078e00ff */
[----:B------:R-:W-:Y:S05]  /*2850*/  BRA.U !UP0, `(.L_x_334) ;  /* 0x0000000508147547 */ /* 0x000fea000b800000 */
[----:B------:R-:W0:Y:S01]  /*2860*/  LDC.64 R2, c[0x0][0x380] ;  /* 0x0000e000ff027b82 */ /* 0x000e220000000a00 */
[----:B------:R-:W-:-:S07]  /*2870*/  IMAD.MOV.U32 R9, RZ, RZ, RZ ;  /* 0x000000ffff097224 */ /* 0x000fce00078e00ff */
.L_x_351:
[C---:B01--4-:R-:W-:Y:S01]  /*2880*/  IMAD R11, R9.reuse, 0x400, R4 ;  /* 0x00000400090b7824 */ /* 0x053fe200078e0204 */
[----:B------:R-:W-:Y:S01]  /*2890*/  BSSY.RECONVERGENT B1, `(.L_x_335) ;  /* 0x0000011000017945 */ /* 0x000fe20003800200 */
[C---:B--23--:R-:W-:Y:S02]  /*28a0*/  IMAD R7, R9.reuse, 0x100, R0 ;  /* 0x0000010009077824 */ /* 0x04cfe400078e0200 */
[----:B------:R-:W-:Y:S01]  /*28b0*/  VIADD R9, R9, 0x8 ;  /* 0x0000000809097836 */ /* 0x000fe20000000000 */
[----:B---3--:R-:W1:Y:S01]  /*28c0*/  LDS R14, [R11+0x200] ;  /* 0x000200000b0e7984 */ /* 0x008e620000000800 */
[----:B0-----:R-:W-:-:S03]  /*28d0*/  IMAD.WIDE.U32 R6, R7, 0x8, R2 ;  /* 0x0000000807067825 */ /* 0x001fc600078e0002 */
[----:B------:R-:W0:Y:S04]  /*28e0*/  LDS R13, [R11+0x600] ;  /* 0x000600000b0d7984 */ /* 0x000e280000000800 */
[----:B--2---:R2:W3:Y:S04]  /*28f0*/  LDS R17, [R11+0xa00] ;  /* 0x000a00000b117984 */ /* 0x0044e80000000800 */
[----:B------:R2:W4:Y:S04]  /*2900*/  LDS R18, [R11+0xe00] ;  /* 0x000e00000b127984 */ /* 0x0005280000000800 */
[----:B------:R2:W2:Y:S04]  /*2910*/  LDS R19, [R11+0x1200] ;  /* 0x001200000b137984 */ /* 0x0004a80000000800 */
[----:B------:R0:W2:Y:S04]  /*2920*/  LDS R16, [R11+0x1600] ;  /* 0x001600000b107984 */ /* 0x0000a80000000800 */
[----:B------:R0:W2:Y:S04]  /*2930*/  LDS R12, [R11+0x1a00] ;  /* 0x001a00000b0c7984 */ /* 0x0000a80000000800 */
[----:B------:R0:W2:Y:S01]  /*2940*/  LDS R10, [R11+0x1e00] ;  /* 0x001e00000b0a7984 */ /* 0x0000a20000000800 */
[----:B-1----:R-:W-:-:S02]  /*2950*/  ISETP.NE.AND P0, PT, R14, RZ, PT ;  /* 0x000000ff0e00720c */ /* 0x002fc40003f05270 */
[----:B0-----:R-:W-:-:S11]  /*2960*/  ISETP.NE.AND P1, PT, R13, RZ, PT ;  /* 0x000000ff0d00720c */ /* 0x001fd60003f25270 */
[----:B---34-:R-:W-:Y:S05]  /*2970*/  @!P0 BRA `(.L_x_336) ;  /* 0x0000000000088947 */ /* 0x018fea0003800000 */
[----:B------:R-:W-:-:S05]  /*2980*/  IMAD.MOV.U32 R15, RZ, RZ, RZ ;  /* 0x000000ffff0f7224 */ /* 0x000fca00078e00ff */
[----:B------:R0:W-:Y:S02]  /*2990*/  REDG.E.ADD.64.STRONG.GPU desc[UR20][R6.64+0x400], R14 ;  /* 0x0004000e0600798e */ /* 0x0001e4000c12e514 */
.L_x_336:
[----:B------:R-:W-:Y:S05]  /*29a0*/  BSYNC.RECONVERGENT B1 ;  /* 0x0000000000017941 */ /* 0x000fea0003800200 */
.L_x_335:
[----:B------:R-:W-:Y:S04]  /*29b0*/  BSSY.RECONVERGENT B1, `(.L_x_337) ;  /* 0x0000005000017945 */ /* 0x000fe80003800200 */
[----:B------:R-:W-:Y:S05]  /*29c0*/  @!P1 BRA `(.L_x_338) ;  /* 0x00000000000c9947 */ /* 0x000fea0003800000 */
[----:B0-----:R-:W-:Y:S02]  /*29d0*/  IMAD.MOV.U32 R14, RZ, RZ, R13 ;  /* 0x000000ffff0e7224 */ /* 0x001fe400078e000d */
[----:B------:R-:W-:-:S05]  /*29e0*/  IMAD.MOV.U32 R15, RZ, RZ, RZ ;  /* 0x000000ffff0f7224 */ /* 0x000fca00078e00ff */
[----:B------:R1:W-:Y:S02]  /*29f0*/  REDG.E.ADD.64.STRONG.GPU desc[UR20][R6.64+0xc00], R14 ;  /* 0x000c000e0600798e */ /* 0x0003e4000c12e514 */
.L_x_338:
[----:B------:R-:W-:Y:S05]  /*2a00*/  BSYNC.RECONVERGENT B1 ;  /* 0x0000000000017941 */ /* 0x000fea0003800200 */
.L_x_337:
[----:B------:R-:W-:Y:S01]  /*2a10*/  ISETP.NE.AND P6, PT, R17, RZ, PT ;  /* 0x000000ff1100720c */ /* 0x000fe20003fc5270 */
[----:B------:R-:W-:Y:S01]  /*2a20*/  BSSY.RECONVERGENT B1, `(.L_x_339) ;  /* 0x000000b000017945 */ /* 0x000fe20003800200 */
[----:B------:R-:W-:Y:S02]  /*2a30*/  ISETP.NE.AND P0, PT, R9, UR27, PT ;  /* 0x0000001b09007c0c */ /* 0x000fe4000bf05270 */
[----:B------:R-:W-:Y:S02]  /*2a40*/  ISETP.NE.AND P1, PT, R18, RZ, PT ;  /* 0x000000ff1200720c */ /* 0x000fe40003f25270 */
[----:B--2---:R-:W-:Y:S02]  /*2a50*/  ISETP.NE.AND P2, PT, R19, RZ, PT ;  /* 0x000000ff1300720c */ /* 0x004fe40003f45270 */
[----:B------:R-:W-:Y:S02]  /*2a60*/  ISETP.NE.AND P3, PT, R16, RZ, PT ;  /* 0x000000ff1000720c */ /* 0x000fe40003f65270 */
[----:B------:R-:W-:-:S02]  /*2a70*/  ISETP.NE.AND P4, PT, R12, RZ, PT ;  /* 0x000000ff0c00720c */ /* 0x000fc40003f85270 */
[----:B------:R-:W-:Y:S01]  /*2a80*/  ISETP.NE.AND P5, PT, R10, RZ, PT ;  /* 0x000000ff0a00720c */ /* 0x000fe20003fa5270 */
[----:B------:R-:W-:-:S12]  /*2a90*/  @!P6 BRA `(.L_x_340) ;  /* 0x00000000000ce947 */ /* 0x000fd80003800000 */
[----:B01----:R-:W-:Y:S02]  /*2aa0*/  IMAD.MOV.U32 R14, RZ, RZ, R17 ;  /* 0x000000ffff0e7224 */ /* 0x003fe400078e0011 */
[----:B------:R-:W-:-:S05]  /*2ab0*/  IMAD.MOV.U32 R15, RZ, RZ, RZ ;  /* 0x000000ffff0f7224 */ /* 0x000fca00078e00ff */
[----:B------:R2:W-:Y:S02]  /*2ac0*/  REDG.E.ADD.64.STRONG.GPU desc[UR20][R6.64+0x1400], R14 ;  /* 0x0014000e0600798e */ /* 0x0005e4000c12e514 */
.L_x_340:
[----:B------:R-:W-:Y:S05]  /*2ad0*/  BSYNC.RECONVERGENT B1 ;  /* 0x0000000000017941 */ /* 0x000fea0003800200 */
.L_x_339:
[----:B------:R-:W-:Y:S04]  /*2ae0*/  BSSY.RECONVERGENT B1, `(.L_x_341) ;  /* 0x0000005000017945 */ /* 0x000fe80003800200 */
[----:B------:R-:W-:Y:S05]  /*2af0*/  @!P1 BRA `(.L_x_342) ;  /* 0x00000000000c9947 */ /* 0x000fea0003800000 */
[----:B012---:R-:W-:Y:S02]  /*2b00*/  IMAD.MOV.U32 R14, RZ, RZ, R18 ;  /* 0x000000ffff0e7224 */ /* 0x007fe400078e0012 */
[----:B------:R-:W-:-:S05]  /*2b10*/  IMAD.MOV.U32 R15, RZ, RZ, RZ ;  /* 0x000000ffff0f7224 */ /* 0x000fca00078e00ff */
[----:B------:R3:W-:Y:S02]  /*2b20*/  REDG.E.ADD.64.STRONG.GPU desc[UR20][R6.64+0x1c00], R14 ;  /* 0x001c000e0600798e */ /* 0x0007e4000c12e514 */
.L_x_342:
[----:B------:R-:W-:Y:S05]  /*2b30*/  BSYNC.RECONVERGENT B1 ;  /* 0x0000000000017941 */ /* 0x000fea0003800200 */
.L_x_341:
[----:B------:R-:W-:Y:S04]  /*2b40*/  BSSY.RECONVERGENT B1, `(.L_x_343) ;  /* 0x0000005000017945 */ /* 0x000fe80003800200 */
[----:B------:R-:W-:Y:S05]  /*2b50*/  @!P2 BRA `(.L_x_344) ;  /* 0x00000000000ca947 */ /* 0x000fea0003800000 */
[----:B0123--:R-:W-:Y:S02]  /*2b60*/  IMAD.MOV.U32 R14, RZ, RZ, R19 ;  /* 0x000000ffff0e7224 */ /* 0x00ffe400078e0013 */
[----:B------:R-:W-:-:S05]  /*2b70*/  IMAD.MOV.U32 R15, RZ, RZ, RZ ;  /* 0x000000ffff0f7224 */ /* 0x000fca00078e00ff */
[----:B------:R4:W-:Y:S02]  /*2b80*/  REDG.E.ADD.64.STRONG.GPU desc[UR20][R6.64+0x2400], R14 ;  /* 0x0024000e0600798e */ /* 0x0009e4000c12e514 */
.L_x_344:
[----:B------:R-:W-:Y:S05]  /*2b90*/  BSYNC.RECONVERGENT B1 ;  /* 0x0000000000017941 */ /* 0x000fea0003800200 */
.L_x_343:
[----:B------:R-:W-:Y:S04]  /*2ba0*/  BSSY.RECONVERGENT B1, `(.L_x_345) ;  /* 0x0000004000017945 */ /* 0x000fe80003800200 */
[----:B------:R-:W-:Y:S05]  /*2bb0*/  @!P3 BRA `(.L_x_346) ;  /* 0x000000000008b947 */ /* 0x000fea0003800000 */
[----:B------:R-:W-:-:S05]  /*2bc0*/  IMAD.MOV.U32 R17, RZ, RZ, RZ ;  /* 0x000000ffff117224 */ /* 0x000fca00078e00ff */
[----:B------:R0:W-:Y:S02]  /*2bd0*/  REDG.E.ADD.64.STRONG.GPU desc[UR20][R6.64+0x2c00], R16 ;  /* 0x002c00100600798e */ /* 0x0001e4000c12e514 */
.L_x_346:
[----:B------:R-:W-:Y:S05]  /*2be0*/  BSYNC.RECONVERGENT B1 ;  /* 0x0000000000017941 */ /* 0x000fea0003800200 */
.L_x_345:
[----:B------:R-:W-:Y:S04]  /*2bf0*/  BSSY.RECONVERGENT B1, `(.L_x_347) ;  /* 0x0000004000017945 */ /* 0x000fe80003800200 */
[----:B------:R-:W-:Y:S05]  /*2c00*/  @!P4 BRA `(.L_x_348) ;  /* 0x000000000008c947 */ /* 0x000fea0003800000 */
[----:B------:R-:W-:-:S05]  /*2c10*/  IMAD.MOV.U32 R13, RZ, RZ, RZ ;  /* 0x000000ffff0d7224 */ /* 0x000fca00078e00ff */
[----:B------:R0:W-:Y:S02]  /*2c20*/  REDG.E.ADD.64.STRONG.GPU desc[UR20][R6.64+0x3400], R12 ;  /* 0x0034000c0600798e */ /* 0x0001e4000c12e514 */
.L_x_348:
[----:B------:R-:W-:Y:S05]  /*2c30*/  BSYNC.RECONVERGENT B1 ;  /* 0x0000000000017941 */ /* 0x000fea0003800200 */
.L_x_347:
[----:B------:R-:W-:Y:S04]  /*2c40*/  BSSY.RECONVERGENT B1, `(.L_x_349) ;  /* 0x0000004000017945 */ /* 0x000fe80003800200 */
[----:B------:R-:W-:Y:S05]  /*2c50*/  @!P5 BRA `(.L_x_350) ;  /* 0x000000000008d947 */ /* 0x000fea0003800000 */
[----:B------:R-:W-:-:S05]  /*2c60*/  IMAD.MOV.U32 R11, RZ, RZ, RZ ;  /* 0x000000ffff0b7224 */ /* 0x000fca00078e00ff */
[----:B------:R0:W-:Y:S02]  /*2c70*/  REDG.E.ADD.64.STRONG.GPU desc[UR20][R6.64+0x3c00], R10 ;  /* 0x003c000a0600798e */ /* 0x0001e4000c12e514 */
.L_x_350:
[----:B------:R-:W-:Y:S05]  /*2c80*/  BSYNC.RECONVERGENT B1 ;  /* 0x0000000000017941 */ /* 0x000fea0003800200 */
.L_x_349:
[----:B------:R-:W-:Y:S05]  /*2c90*/  @P0 BRA `(.L_x_351) ;  /* 0xfffffff800f80947 */ /* 0x000fea000383ffff */
[----:B------:R-:W-:-:S07]  /*2ca0*/  IMAD.U32 R3, RZ, RZ, UR27 ;  /* 0x0000001bff037e24 */ /* 0x000fce000f8e00ff */
.L_x_334:
[----:B------:R-:W-:-:S09]  /*2cb0*/  UISETP.NE.AND UP0, UPT, UR24, URZ, UPT ;  /* 0x000000ff1800728c */ /* 0x000fd2000bf05270 */
[----:B------:R-:W-:Y:S05]  /*2cc0*/  BRA.U !UP0, `(.L_x_299) ;  /* 0x0000000508687547 */ /* 0x000fea000b800000 */
[----:B------:R-:W-:-:S13]  /*2cd0*/  ISETP.GE.U32.AND P0, PT, R8, 0x3, PT ;  /* 0x000000030800780c */ /* 0x000fda0003f06070 */
[----:B------:R-:W-:Y:S05]  /*2ce0*/  @!P0 BRA `(.L_x_352) ;  /* 0x0000000000bc8947 */ /* 0x000fea0003800000 */
[----:B01234-:R-:W-:Y:S01]  /*2cf0*/  IMAD R7, R3, 0x400, R4 ;  /* 0x0000040003077824 */ /* 0x01ffe200078e0204 */
[----:B------:R-:W-:Y:S04]  /*2d00*/  BSSY.RECONVERGENT B1, `(.L_x_353) ;  /* 0x000000f000017945 */ /* 0x000fe80003800200 */
[----:B------:R-:W0:Y:S04]  /*2d10*/  LDS R10, [R7+0x200] ;  /* 0x00020000070a7984 */ /* 0x000e280000000800 */
[----:B------:R-:W1:Y:S04]  /*2d20*/  LDS R12, [R7+0x600] ;  /* 0x00060000070c7984 */ /* 0x000e680000000800 */
[----:B------:R-:W2:Y:S04]  /*2d30*/  LDS R6, [R7+0xa00] ;  /* 0x000a000007067984 */ /* 0x000ea80000000800 */
[----:B------:R-:W3:Y:S01]  /*2d40*/  LDS R2, [R7+0xe00] ;  /* 0x000e000007027984 */ /* 0x000ee20000000800 */
[----:B0-----:R-:W-:-:S02]  /*2d50*/  ISETP.NE.AND P0, PT, R10, RZ, PT ;  /* 0x000000ff0a00720c */ /* 0x001fc40003f05270 */
[----:B-1----:R-:W-:Y:S02]  /*2d60*/  ISETP.NE.AND P1, PT, R12, RZ, PT ;  /* 0x000000ff0c00720c */ /* 0x002fe40003f25270 */
[----:B--2---:R-:W-:Y:S02]  /*2d70*/  ISETP.NE.AND P2, PT, R6, RZ, PT ;  /* 0x000000ff0600720c */ /* 0x004fe40003f45270 */
[----:B---3--:R-:W-:-:S07]  /*2d80*/  ISETP.NE.AND P3, PT, R2, RZ, PT ;  /* 0x000000ff0200720c */ /* 0x008fce0003f65270 */
[----:B------:R-:W-:Y:S06]  /*2d90*/  @!P0 BRA `(.L_x_354) ;  /* 0x0000000000148947 */ /* 0x000fec0003800000 */
[----:B------:R-:W0:Y:S01]  /*2da0*/  LDC.64 R8, c[0x0][0x380] ;  /* 0x0000e000ff087b82 */ /* 0x000e220000000a00 */
[----:B------:R-:W-:Y:S02]  /*2db0*/  IMAD R7, R3, 0x100, R0 ;  /* 0x0000010003077824 */ /* 0x000fe400078e0200 */
[----:B------:R-:W-:Y:S02]  /*2dc0*/  IMAD.MOV.U32 R11, RZ, RZ, RZ ;  /* 0x000000ffff0b7224 */ /* 0x000fe400078e00ff */
[----:B0-----:R-:W-:-:S05]  /*2dd0*/  IMAD.WIDE.U32 R8, R7, 0x8, R8 ;  /* 0x0000000807087825 */ /* 0x001fca00078e0008 */
[----:B------:R0:W-:Y:S02]  /*2de0*/  REDG.E.ADD.64.STRONG.GPU desc[UR20][R8.64+0x400], R10 ;  /* 0x0004000a0800798e */ /* 0x0001e4000c12e514 */
.L_x_354:
[----:B------:R-:W-:Y:S05]  /*2df0*/  BSYNC.RECONVERGENT B1 ;  /* 0x0000000000017941 */ /* 0x000fea0003800200 */
.L_x_353:
        /* <DEDUP_REMOVED lines=9> */
.L_x_356:
[----:B------:R-:W-:Y:S05]  /*2e90*/  BSYNC.RECONVERGENT B1 ;  /* 0x0000000000017941 */ /* 0x000fea0003800200 */
.L_x_355:
        /* <DEDUP_REMOVED lines=8> */
.L_x_358:
[----:B------:R-:W-:Y:S05]  /*2f20*/  BSYNC.RECONVERGENT B1 ;  /* 0x0000000000017941 */ /* 0x000fea0003800200 */
.L_x_357:
[----:B------:R-:W-:Y:S04]  /*2f30*/  BSSY.RECONVERGENT B1, `(.L_x_359) ;  /* 0x0000009000017945 */ /* 0x000fe80003800200 */
[----:B------:R-:W-:Y:S05]  /*2f40*/  @!P3 BRA `(.L_x_360) ;  /* 0x00000000001cb947 */ /* 0x000fea0003800000 */
[----:B--2---:R-:W2:Y:S01]  /*2f50*/  LDC.64 R6, c[0x0][0x380] ;  /* 0x0000e000ff067b82 */ /* 0x004ea20000000a00 */
[----:B01----:R-:W-:Y:S02]  /*2f60*/  IMAD R9, R3, 0x100, R0 ;  /* 0x0000010003097824 */ /* 0x003fe400078e0200 */
[----:B------:R-:W-:Y:S02]  /*2f70*/  IMAD.MOV.U32 R8, RZ, RZ, R2 ;  /* 0x000000ffff087224 */ /* 0x000fe400078e0002 */
[----:B------:R-:W-:-:S04]  /*2f80*/  VIADD R9, R9, 0x300 ;  /* 0x0000030009097836 */ /* 0x000fc80000000000 */
[----:B--2---:R-:W-:-:S04]  /*2f90*/  IMAD.WIDE.U32 R6, R9, 0x8, R6 ;  /* 0x0000000809067825 */ /* 0x004fc800078e0006 */
[----:B------:R-:W-:-:S05]  /*2fa0*/  IMAD.MOV.U32 R9, RZ, RZ, RZ ;  /* 0x000000ffff097224 */ /* 0x000fca00078e00ff */
[----:B------:R3:W-:Y:S02]  /*2fb0*/  REDG.E.ADD.64.STRONG.GPU desc[UR20][R6.64+0x400], R8 ;  /* 0x000400080600798e */ /* 0x0007e4000c12e514 */
.L_x_360:
[----:B------:R-:W-:Y:S05]  /*2fc0*/  BSYNC.RECONVERGENT B1 ;  /* 0x0000000000017941 */ /* 0x000fea0003800200 */
.L_x_359:
[----:B------:R-:W-:-:S07]  /*2fd0*/  VIADD R3, R3, 0x4 ;  /* 0x0000000403037836 */ /* 0x000fce0000000000 */
.L_x_352:
[----:B------:R-:W-:-:S09]  /*2fe0*/  UISETP.NE.AND UP0, UPT, UR25, URZ, UPT ;  /* 0x000000ff1900728c */ /* 0x000fd2000bf05270 */
[----:B------:R-:W-:Y:S05]  /*2ff0*/  BRA.U !UP0, `(.L_x_299) ;  /* 0x00000001089c7547 */ /* 0x000fea000b800000 */
[----:B------:R-:W-:-:S13]  /*3000*/  ISETP.NE.AND P0, PT, R5, RZ, PT ;  /* 0x000000ff0500720c */ /* 0x000fda0003f05270 */
[----:B------:R-:W-:Y:S05]  /*3010*/  @!P0 BRA `(.L_x_361) ;  /* 0x0000000000648947 */ /* 0x000fea0003800000 */
[----:B01234-:R-:W-:Y:S01]  /*3020*/  IMAD R6, R3, 0x400, R4 ;  /* 0x0000040003067824 */ /* 0x01ffe200078e0204 */
[----:B------:R-:W-:Y:S04]  /*3030*/  BSSY.RECONVERGENT B1, `(.L_x_362) ;  /* 0x000000c000017945 */ /* 0x000fe80003800200 */
[----:B------:R-:W0:Y:S04]  /*3040*/  LDS R2, [R6+0x200] ;  /* 0x0002000006027984 */ /* 0x000e280000000800 */
[----:B------:R-:W1:Y:S01]  /*3050*/  LDS R5, [R6+0x600] ;  /* 0x0006000006057984 */ /* 0x000e620000000800 */
[----:B0-----:R-:W-:-:S02]  /*3060*/  ISETP.NE.AND P0, PT, R2, RZ, PT ;  /* 0x000000ff0200720c */ /* 0x001fc40003f05270 */
[----:B-1----:R-:W-:-:S11]  /*3070*/  ISETP.NE.AND P1, PT, R5, RZ, PT ;  /* 0x000000ff0500720c */ /* 0x002fd60003f25270 */
[----:B------:R-:W-:Y:S05]  /*3080*/  @!P0 BRA `(.L_x_363) ;  /* 0x0000000000188947 */ /* 0x000fea0003800000 */
[----:B------:R-:W0:Y:S01]  /*3090*/  LDC.64 R6, c[0x0][0x380] ;  /* 0x0000e000ff067b82 */ /* 0x000e220000000a00 */
[----:B------:R-:W-:-:S04]  /*30a0*/  IMAD R9, R3, 0x100, R0 ;  /* 0x0000010003097824 */ /* 0x000fc800078e0200 */
[----:B0-----:R-:W-:-:S04]  /*30b0*/  IMAD.WIDE.U32 R8, R9, 0x8, R6 ;  /* 0x0000000809087825 */ /* 0x001fc800078e0006 */
[----:B------:R-:W-:Y:S02]  /*30c0*/  IMAD.MOV.U32 R6, RZ, RZ, R2 ;  /* 0x000000ffff067224 */ /* 0x000fe400078e0002 */
[----:B------:R-:W-:-:S05]  /*30d0*/  IMAD.MOV.U32 R7, RZ, RZ, RZ ;  /* 0x000000ffff077224 */ /* 0x000fca00078e00ff */
[----:B------:R0:W-:Y:S02]  /*30e0*/  REDG.E.ADD.64.STRONG.GPU desc[UR20][R8.64+0x400], R6 ;  /* 0x000400060800798e */ /* 0x0001e4000c12e514 */
.L_x_363:
[----:B------:R-:W-:Y:S05]  /*30f0*/  BSYNC.RECONVERGENT B1 ;  /* 0x0000000000017941 */ /* 0x000fea0003800200 */
.L_x_362:
[----:B------:R-:W-:Y:S04]  /*3100*/  BSSY.RECONVERGENT B1, `(.L_x_364) ;  /* 0x0000009000017945 */ /* 0x000fe80003800200 */
[----:B------:R-:W-:Y:S05]  /*3110*/  @!P1 BRA `(.L_x_365) ;  /* 0x00000000001c9947 */ /* 0x000fea0003800000 */
[----:B0-----:R-:W0:Y:S01]  /*3120*/  LDC.64 R6, c[0x0][0x380] ;  /* 0x0000e000ff067b82 */ /* 0x001e220000000a00 */
[----:B------:R-:W-:-:S04]  /*3130*/  IMAD R2, R3, 0x100, R0 ;  /* 0x0000010003027824 */ /* 0x000fc800078e0200 */
[----:B------:R-:W-:-:S04]  /*3140*/  VIADD R9, R2, 0x100 ;  /* 0x0000010002097836 */ /* 0x000fc80000000000 */
[----:B0-----:R-:W-:-:S04]  /*3150*/  IMAD.WIDE.U32 R8, R9, 0x8, R6 ;  /* 0x0000000809087825 */ /* 0x001fc800078e0006 */
[----:B------:R-:W-:Y:S02]  /*3160*/  IMAD.MOV.U32 R6, RZ, RZ, R5 ;  /* 0x000000ffff067224 */ /* 0x000fe400078e0005 */
[----:B------:R-:W-:-:S05]  /*3170*/  IMAD.MOV.U32 R7, RZ, RZ, RZ ;  /* 0x000000ffff077224 */ /* 0x000fca00078e00ff */
[----:B------:R1:W-:Y:S02]  /*3180*/  REDG.E.ADD.64.STRONG.GPU desc[UR20][R8.64+0x400], R6 ;  /* 0x000400060800798e */ /* 0x0003e4000c12e514 */
.L_x_365:
[----:B------:R-:W-:Y:S05]  /*3190*/  BSYNC.RECONVERGENT B1 ;  /* 0x0000000000017941 */ /* 0x000fea0003800200 */
.L_x_364:
[----:B------:R-:W-:-:S07]  /*31a0*/  VIADD R3, R3, 0x2 ;  /* 0x0000000203037836 */ /* 0x000fce0000000000 */
.L_x_361:
[----:B------:R-:W-:-:S09]  /*31b0*/  UISETP.NE.AND UP0, UPT, UR9, URZ, UPT ;  /* 0x000000ff0900728c */ /* 0x000fd2000bf05270 */
[----:B------:R-:W-:Y:S05]  /*31c0*/  BRA.U !UP0, `(.L_x_299) ;  /* 0x0000000108287547 */ /* 0x000fea000b800000 */
[----:B------:R-:W-:-:S05]  /*31d0*/  IMAD R2, R3, 0x400, R4 ;  /* 0x0000040003027824 */ /* 0x000fca00078e0204 */
[----:B------:R-:W5:Y:S02]  /*31e0*/  LDS R5, [R2+0x200] ;  /* 0x0002000002057984 */ /* 0x000f640000000800 */
[----:B-----5:R-:W-:-:S13]  /*31f0*/  ISETP.NE.AND P0, PT, R5, RZ, PT ;  /* 0x000000ff0500720c */ /* 0x020fda0003f05270 */
[----:B------:R-:W-:Y:S05]  /*3200*/  @!P0 BRA `(.L_x_299) ;  /* 0x0000000000188947 */ /* 0x000fea0003800000 */
[----:B01234-:R-:W0:Y:S01]  /*3210*/  LDC.64 R6, c[0x0][0x380] ;  /* 0x0000e000ff067b82 */ /* 0x01fe220000000a00 */
[----:B------:R-:W-:-:S04]  /*3220*/  IMAD R3, R3, 0x100, R0 ;  /* 0x0000010003037824 */ /* 0x000fc800078e0200 */
[----:B0-----:R-:W-:-:S04]  /*3230*/  IMAD.WIDE.U32 R2, R3, 0x8, R6 ;  /* 0x0000000803027825 */ /* 0x001fc800078e0006 */
[----:B------:R-:W-:Y:S02]  /*3240*/  IMAD.MOV.U32 R6, RZ, RZ, R5 ;  /* 0x000000ffff067224 */ /* 0x000fe400078e0005 */
[----:B------:R-:W-:-:S05]  /*3250*/  IMAD.MOV.U32 R7, RZ, RZ, RZ ;  /* 0x000000ffff077224 */ /* 0x000fca00078e00ff */
[----:B------:R0:W-:Y:S02]  /*3260*/  REDG.E.ADD.64.STRONG.GPU desc[UR20][R2.64+0x400], R6 ;  /* 0x000400060200798e */ /* 0x0001e4000c12e514 */
.L_x_299:
[----:B------:R-:W-:Y:S05]  /*3270*/  BSYNC.RECONVERGENT B0 ;  /* 0x0000000000007941 */ /* 0x000fea0003800200 */
.L_x_298:
[----:B------:R-:W-:Y:S01]  /*3280*/  BAR.SYNC.DEFER_BLOCKING 0x0 ;  /* 0x0000000000007b1d */ /* 0x000fe20000010000 */
[----:B------:R-:W-:-:S04]  /*3290*/  UIADD3 UR6, UP0, UPT, UR6, 0x1, URZ ;  /* 0x0000000106067890 */ /* 0x000fc8000ff1e0ff */
[----:B------:R-:W-:Y:S02]  /*32a0*/  UIADD3.X UR7, UPT, UPT, URZ, UR7, URZ, UP0, !UPT ;  /* 0x00000007ff077290 */ /* 0x000fe400087fe4ff */
[----:B------:R-:W-:-:S04]  /*32b0*/  UISETP.NE.U32.AND UP0, UPT, UR6, UR11, UPT ;  /* 0x0000000b0600728c */ /* 0x000fc8000bf05070 */
[----:B------:R-:W-:-:S09]  /*32c0*/  UISETP.NE.AND.EX UP0, UPT, UR7, UR12, UPT, UP0 ;  /* 0x0000000c0700728c */ /* 0x000fd2000bf05300 */
[----:B------:R-:W-:Y:S05]  /*32d0*/  BRA.U UP0, `(.L_x_366) ;  /* 0xffffffcd00f07547 */ /* 0x000fea000b83ffff */
[----:B------:R-:W-:Y:S05]  /*32e0*/  EXIT ;  /* 0x000000000000794d */ /* 0x000fea0003800000 */
.L_x_367:
        /* <DEDUP_REMOVED lines=9> */
.L_x_614:


//--------------------- .text._ZN3cub18CUB_300001_SM_10006detail10radix_sort31DeviceRadixSortSingleTileKernelINS1_5radix10policy_hubIffyE10Policy1000ELNS0_9SortOrderE1EffyNS1_21identity_decomposer_tEEEvPKT1_PSA_PKT2_PSE_T3_iiT4_ --------------------------
	.section	.text._ZN3cub18CUB_300001_SM_10006detail10radix_sort31DeviceRadixSortSingleTileKernelINS1_5radix10policy_hubIffyE10Policy1000ELNS0_9SortOrderE1EffyNS1_21identity_decomposer_tEEEvPKT1_PSA_PKT2_PSE_T3_iiT4_,"ax",@progbits
	.align	128
        .global         _ZN3cub18CUB_300001_SM_10006detail10radix_sort31DeviceRadixSortSingleTileKernelINS1_5radix10policy_hubIffyE10Policy1000ELNS0_9SortOrderE1EffyNS1_21identity_decomposer_tEEEvPKT1_PSA_PKT2_PSE_T3_iiT4_
        .type           _ZN3cub18CUB_300001_SM_10006detail10radix_sort31DeviceRadixSortSingleTileKernelINS1_5radix10policy_hubIffyE10Policy1000ELNS0_9SortOrderE1EffyNS1_21identity_decomposer_tEEEvPKT1_PSA_PKT2_PSE_T3_iiT4_,@function
        .size           _ZN3cub18CUB_300001_SM_10006detail10radix_sort31DeviceRadixSortSingleTileKernelINS1_5radix10policy_hubIffyE10Policy1000ELNS0_9SortOrderE1EffyNS1_21identity_decomposer_tEEEvPKT1_PSA_PKT2_PSE_T3_iiT4_,(.L_x_615 - _ZN3cub18CUB_300001_SM_10006detail10radix_sort31DeviceRadixSortSingleTileKernelINS1_5radix10policy_hubIffyE10Policy1000ELNS0_9SortOrderE1EffyNS1_21identity_decomposer_tEEEvPKT1_PSA_PKT2_PSE_T3_iiT4_)
        .other          _ZN3cub18CUB_300001_SM_10006detail10radix_sort31DeviceRadixSortSingleTileKernelINS1_5radix10policy_hubIffyE10Policy1000ELNS0_9SortOrderE1EffyNS1_21identity_decomposer_tEEEvPKT1_PSA_PKT2_PSE_T3_iiT4_,@"STO_CUDA_ENTRY STV_DEFAULT"
_ZN3cub18CUB_300001_SM_10006detail10radix_sort31DeviceRadixSortSingleTileKernelINS1_5radix10policy_hubIffyE10Policy1000ELNS0_9SortOrderE1EffyNS1_21identity_decomposer_tEEEvPKT1_PSA_PKT2_PSE_T3_iiT4_:
.text._ZN3cub18CUB_300001_SM_10006detail10radix_sort31DeviceRadixSortSingleTileKernelINS1_5radix10policy_hubIffyE10Policy1000ELNS0_9SortOrderE1EffyNS1_21identity_decomposer_tEEEvPKT1_PSA_PKT2_PSE_T3_iiT4_:
[----:B------:R-:W-:Y:S01]  /*0000*/  LDC R1, c[0x0][0x37c] ;  /* 0x0000df00ff017b82 */ /* 0x000fe20000000800 */
[----:B------:R-:W0:Y:S01]  /*0010*/  S2R R0, SR_TID.X ;  /* 0x0000000000007919 */ /* 0x000e220000002100 */
[----:B------:R-:W1:Y:S01]  /*0020*/  LDCU UR4, c[0x0][0x3a0] ;  /* 0x00007400ff0477ac */ /* 0x000e620008000800 */
[----:B------:R-:W-:Y:S02]  /*0030*/  IMAD.MOV.U32 R35, RZ, RZ, -0x1 ;  /* 0xffffffffff237424 */ /* 0x000fe400078e00ff */
[----:B------:R-:W-:Y:S01]  /*0040*/  IMAD.MOV.U32 R36, RZ, RZ, -0x1 ;  /* 0xffffffffff247424 */ /* 0x000fe200078e00ff */
[----:B------:R-:W2:Y:S01]  /*0050*/  LDCU.64 UR8, c[0x0][0x358] ;  /* 0x00006b00ff0877ac */ /* 0x000ea20008000a00 */
[----:B------:R-:W-:Y:S02]  /*0060*/  IMAD.MOV.U32 R37, RZ, RZ, -0x1 ;  /* 0xffffffffff257424 */ /* 0x000fe400078e00ff */
[----:B------:R-:W-:Y:S02]  /*0070*/  IMAD.MOV.U32 R38, RZ, RZ, -0x1 ;  /* 0xffffffffff267424 */ /* 0x000fe400078e00ff */
[----:B------:R-:W-:-:S02]  /*0080*/  IMAD.MOV.U32 R39, RZ, RZ, -0x1 ;  /* 0xffffffffff277424 */ /* 0x000fc400078e00ff */
[----:B------:R-:W-:Y:S02]  /*0090*/  IMAD.MOV.U32 R29, RZ, RZ, -0x1 ;  /* 0xffffffffff1d7424 */ /* 0x000fe400078e00ff */
[----:B------:R-:W-:Y:S02]  /*00a0*/  IMAD.MOV.U32 R30, RZ, RZ, -0x1 ;  /* 0xffffffffff1e7424 */ /* 0x000fe400078e00ff */
[----:B------:R-:W-:Y:S02]  /*00b0*/  IMAD.MOV.U32 R31, RZ, RZ, -0x1 ;  /* 0xffffffffff1f7424 */ /* 0x000fe400078e00ff */
        /* <DEDUP_REMOVED lines=10> */
[----:B------:R-:W-:Y:S01]  /*0160*/  IMAD.MOV.U32 R49, RZ, RZ, -0x1 ;  /* 0xffffffffff317424 */ /* 0x000fe200078e00ff */
[----:B------:R-:W3:Y:S01]  /*0170*/  S2UR UR6, SR_CgaCtaId ;  /* 0x00000000000679c3 */ /* 0x000ee20000008800 */
[----:B0-----:R-:W-:Y:S01]  /*0180*/  IMAD R9, R0, 0x13, RZ ;  /* 0x0000001300097824 */ /* 0x001fe200078e02ff */
[----:B------:R-:W0:Y:S03]  /*0190*/  LDCU UR10, c[0x0][0x3ac] ;  /* 0x00007580ff0a77ac */ /* 0x000e260008000800 */
[C---:B------:R-:W-:Y:S01]  /*01a0*/  VIADD R4, R9.reuse, 0x1 ;  /* 0x0000000109047836 */ /* 0x040fe20000000000 */
[C---:B-1----:R-:W-:Y:S01]  /*01b0*/  ISETP.GE.AND P6, PT, R9.reuse, UR4, PT ;  /* 0x0000000409007c0c */ /* 0x042fe2000bfc6270 */
[----:B------:R-:W-:-:S02]  /*01c0*/  VIADD R5, R9, 0x2 ;  /* 0x0000000209057836 */ /* 0x000fc40000000000 */
[C---:B------:R-:W-:Y:S01]  /*01d0*/  VIADD R7, R9.reuse, 0x6 ;  /* 0x0000000609077836 */ /* 0x040fe20000000000 */
[----:B------:R-:W-:Y:S01]  /*01e0*/  ISETP.GE.AND P5, PT, R4, UR4, PT ;  /* 0x0000000404007c0c */ /* 0x000fe2000bfa6270 */
[----:B------:R-:W-:Y:S01]  /*01f0*/  VIADD R4, R9, 0x4 ;  /* 0x0000000409047836 */ /* 0x000fe20000000000 */
[----:B------:R-:W-:Y:S01]  /*0200*/  ISETP.GE.AND P4, PT, R5, UR4, PT ;  /* 0x0000000405007c0c */ /* 0x000fe2000bf86270 */
[----:B------:R-:W-:Y:S01]  /*0210*/  VIADD R5, R9, 0x5 ;  /* 0x0000000509057836 */ /* 0x000fe20000000000 */
[----:B------:R-:W-:Y:S01]  /*0220*/  ISETP.GE.AND P0, PT, R7, UR4, PT ;  /* 0x0000000407007c0c */ /* 0x000fe2000bf06270 */
[C---:B------:R-:W-:Y:S01]  /*0230*/  VIADD R51, R9.reuse, 0x7 ;  /* 0x0000000709337836 */ /* 0x040fe20000000000 */
[----:B------:R-:W-:Y:S01]  /*0240*/  ISETP.GE.AND P2, PT, R4, UR4, PT ;  /* 0x0000000404007c0c */ /* 0x000fe2000bf46270 */
[----:B------:R-:W-:Y:S01]  /*0250*/  VIADD R52, R9, 0x8 ;  /* 0x0000000809347836 */ /* 0x000fe20000000000 */
[----:B------:R-:W-:Y:S01]  /*0260*/  ISETP.GE.AND P1, PT, R5, UR4, PT ;  /* 0x0000000405007c0c */ /* 0x000fe2000bf26270 */
[C---:B------:R-:W-:Y:S01]  /*0270*/  VIADD R53, R9.reuse, 0x9 ;  /* 0x0000000909357836 */ /* 0x040fe20000000000 */
[----:B------:R-:W1:Y:S01]  /*0280*/  LDC.64 R4, c[0x0][0x380] ;  /* 0x0000e000ff047b82 */ /* 0x000e620000000a00 */
[----:B------:R-:W-:Y:S01]  /*0290*/  P2R R50, PR, RZ, 0x1 ;  /* 0x00000001ff327803 */ /* 0x000fe20000000000 */
[C---:B------:R-:W-:Y:S01]  /*02a0*/  VIADD R54, R9.reuse, 0xa ;  /* 0x0000000a09367836 */ /* 0x040fe20000000000 */
[----:B------:R-:W-:Y:S01]  /*02b0*/  P2R R45, PR, RZ, 0x4 ;  /* 0x00000004ff2d7803 */ /* 0x000fe20000000000 */
[C---:B------:R-:W-:Y:S01]  /*02c0*/  VIADD R6, R9.reuse, 0x3 ;  /* 0x0000000309067836 */ /* 0x040fe20000000000 */
[----:B------:R-:W-:Y:S01]  /*02d0*/  P2R R47, PR, RZ, 0x2 ;  /* 0x00000002ff2f7803 */ /* 0x000fe20000000000 */
[C---:B------:R-:W-:Y:S01]  /*02e0*/  VIADD R55, R9.reuse, 0xb ;  /* 0x0000000b09377836 */ /* 0x040fe20000000000 */
[----:B------:R-:W-:Y:S01]  /*02f0*/  P2R R8, PR, RZ, 0x20 ;  /* 0x00000020ff087803 */ /* 0x000fe20000000000 */
[C---:B------:R-:W-:Y:S01]  /*0300*/  VIADD R56, R9.reuse, 0xc ;  /* 0x0000000c09387836 */ /* 0x040fe20000000000 */
[----:B------:R-:W-:Y:S01]  /*0310*/  ISETP.GE.AND P3, PT, R6, UR4, PT ;  /* 0x0000000406007c0c */ /* 0x000fe2000bf66270 */
[C---:B------:R-:W-:Y:S01]  /*0320*/  VIADD R57, R9.reuse, 0xd ;  /* 0x0000000d09397836 */ /* 0x040fe20000000000 */
[----:B------:R-:W-:Y:S01]  /*0330*/  P2R R10, PR, RZ, 0x10 ;  /* 0x00000010ff0a7803 */ /* 0x000fe20000000000 */
[C---:B------:R-:W-:Y:S01]  /*0340*/  VIADD R58, R9.reuse, 0xe ;  /* 0x0000000e093a7836 */ /* 0x040fe20000000000 */
[----:B------:R-:W-:Y:S01]  /*0350*/  P2R R11, PR, RZ, 0x8 ;  /* 0x00000008ff0b7803 */ /* 0x000fe20000000000 */
[C---:B------:R-:W-:Y:S01]  /*0360*/  VIADD R59, R9.reuse, 0xf ;  /* 0x0000000f093b7836 */ /* 0x040fe20000000000 */
[----:B------:R-:W4:Y:S01]  /*0370*/  LDC.64 R6, c[0x0][0x390] ;  /* 0x0000e400ff067b82 */ /* 0x000f220000000a00 */
[----:B------:R-:W-:-:S02]  /*0380*/  VIADD R60, R9, 0x10 ;  /* 0x00000010093c7836 */ /* 0x000fc40000000000 */
[C---:B------:R-:W-:Y:S02]  /*0390*/  VIADD R61, R9.reuse, 0x11 ;  /* 0x00000011093d7836 */ /* 0x040fe40000000000 */
[C---:B------:R-:W-:Y:S02]  /*03a0*/  VIADD R62, R9.reuse, 0x12 ;  /* 0x00000012093e7836 */ /* 0x040fe40000000000 */
[----:B-1----:R-:W-:-:S05]  /*03b0*/  IMAD.WIDE.U32 R4, R9, 0x4, R4 ;  /* 0x0000000409047825 */ /* 0x002fca00078e0004 */
[----:B--2---:R-:W2:Y:S01]  /*03c0*/  @!P0 LDG.E R35, desc[UR8][R4.64+0x18] ;  /* 0x0000180804238981 */ /* 0x004ea2000c1e1900 */
[----:B------:R-:W-:-:S03]  /*03d0*/  ISETP.GE.AND P0, PT, R51, UR4, PT ;  /* 0x0000000433007c0c */ /* 0x000fc6000bf06270 */
[----:B------:R-:W3:Y:S01]  /*03e0*/  @!P6 LDG.E R29, desc[UR8][R4.64] ;  /* 0x00000008041de981 */ /* 0x000ee2000c1e1900 */
[----:B------:R-:W-:-:S03]  /*03f0*/  P2R R51, PR, RZ, 0x1 ;  /* 0x00000001ff337803 */ /* 0x000fc60000000000 */
[----:B------:R-:W2:Y:S01]  /*0400*/  @!P5 LDG.E R30, desc[UR8][R4.64+0x4] ;  /* 0x00000408041ed981 */ /* 0x000ea2000c1e1900 */
[----:B----4-:R-:W-:-:S03]  /*0410*/  IMAD.WIDE.U32 R6, R9, 0x4, R6 ;  /* 0x0000000409067825 */ /* 0x010fc600078e0006 */
[----:B------:R-:W4:Y:S04]  /*0420*/  @!P4 LDG.E R31, desc[UR8][R4.64+0x8] ;  /* 0x00000808041fc981 */ /* 0x000f28000c1e1900 */
[----:B------:R-:W4:Y:S01]  /*0430*/  @!P0 LDG.E R36, desc[UR8][R4.64+0x1c] ;  /* 0x00001c0804248981 */ /* 0x000f22000c1e1900 */
[----:B------:R-:W-:-:S03]  /*0440*/  ISETP.GE.AND P0, PT, R52, UR4, PT ;  /* 0x0000000434007c0c */ /* 0x000fc6000bf06270 */
[----:B------:R-:W4:Y:S01]  /*0450*/  @!P3 LDG.E R32, desc[UR8][R4.64+0xc] ;  /* 0x00000c080420b981 */ /* 0x000f22000c1e1900 */
[----:B------:R-:W-:-:S03]  /*0460*/  P2R R52, PR, RZ, 0x1 ;  /* 0x00000001ff347803 */ /* 0x000fc60000000000 */
[----:B------:R-:W4:Y:S04]  /*0470*/  @!P2 LDG.E R33, desc[UR8][R4.64+0x10] ;  /* 0x000010080421a981 */ /* 0x000f28000c1e1900 */
[----:B------:R-:W4:Y:S04]  /*0480*/  @!P1 LDG.E R34, desc[UR8][R4.64+0x14] ;  /* 0x0000140804229981 */ /* 0x000f28000c1e1900 */
[----:B------:R-:W4:Y:S01]  /*0490*/  @!P0 LDG.E R37, desc[UR8][R4.64+0x20] ;  /* 0x0000200804258981 */ /* 0x000f22000c1e1900 */
[----:B------:R-:W-:-:S04]  /*04a0*/  ISETP.GE.AND P0, PT, R53, UR4, PT ;  /* 0x0000000435007c0c */ /* 0x000fc8000bf06270 */
[----:B------:R-:W-:-:S09]  /*04b0*/  P2R R53, PR, RZ, 0x1 ;  /* 0x00000001ff357803 */ /* 0x000fd20000000000 */
[----:B------:R-:W4:Y:S01]  /*04c0*/  @!P0 LDG.E R38, desc[UR8][R4.64+0x24] ;  /* 0x0000240804268981 */ /* 0x000f22000c1e1900 */
[----:B------:R-:W-:-:S04]  /*04d0*/  ISETP.GE.AND P0, PT, R54, UR4, PT ;  /* 0x0000000436007c0c */ /* 0x000fc8000bf06270 */
[----:B------:R-:W-:-:S09]  /*04e0*/  P2R R54, PR, RZ, 0x1 ;  /* 0x00000001ff367803 */ /* 0x000fd20000000000 */
[----:B------:R-:W4:Y:S01]  /*04f0*/  @!P0 LDG.E R39, desc[UR8][R4.64+0x28] ;  /* 0x0000280804278981 */ /* 0x000f22000c1e1900 */
[----:B------:R-:W-:Y:S02]  /*0500*/  ISETP.GE.AND P0, PT, R55, UR4, PT ;  /* 0x0000000437007c0c */ /* 0x000fe4000bf06270 */
[----:B------:R-:W-:Y:S02]  /*0510*/  ISETP.GE.AND P1, PT, R57, UR4, PT ;  /* 0x0000000439007c0c */ /* 0x000fe4000bf26270 */
[----:B------:R-:W-:Y:S02]  /*0520*/  P2R R55, PR, RZ, 0x1 ;  /* 0x00000001ff377803 */ /* 0x000fe40000000000 */
[----:B------:R-:W-:Y:S02]  /*0530*/  ISETP.GE.AND P2, PT, R58, UR4, PT ;  /* 0x000000043a007c0c */ /* 0x000fe4000bf46270 */
[----:B------:R-:W-:-:S05]  /*0540*/  ISETP.GE.AND P3, PT, R59, UR4, PT ;  /* 0x000000043b007c0c */ /* 0x000fca000bf66270 */
[----:B------:R-:W4:Y:S01]  /*0550*/  @!P0 LDG.E R40, desc[UR8][R4.64+0x2c] ;  /* 0x00002c0804288981 */ /* 0x000f22000c1e1900 */
[----:B------:R-:W-:Y:S02]  /*0560*/  ISETP.GE.AND P0, PT, R56, UR4, PT ;  /* 0x0000000438007c0c */ /* 0x000fe4000bf06270 */
[----:B------:R-:W-:Y:S01]  /*0570*/  ISETP.GE.AND P4, PT, R60, UR4, PT ;  /* 0x000000043c007c0c */ /* 0x000fe2000bf86270 */
[----:B------:R-:W4:Y:S01]  /*0580*/  @!P1 LDG.E R42, desc[UR8][R4.64+0x34] ;  /* 0x00003408042a9981 */ /* 0x000f22000c1e1900 */
[----:B------:R-:W-:Y:S02]  /*0590*/  ISETP.GE.AND P5, PT, R61, UR4, PT ;  /* 0x000000043d007c0c */ /* 0x000fe4000bfa6270 */
[----:B------:R-:W-:Y:S01]  /*05a0*/  ISETP.GE.AND P6, PT, R62, UR4, PT ;  /* 0x000000043e007c0c */ /* 0x000fe2000bfc6270 */
[----:B------:R-:W4:Y:S04]  /*05b0*/  @!P2 LDG.E R43, desc[UR8][R4.64+0x38] ;  /* 0x00003808042ba981 */ /* 0x000f28000c1e1900 */
[----:B------:R-:W4:Y:S04]  /*05c0*/  @!P3 LDG.E R44, desc[UR8][R4.64+0x3c] ;  /* 0x00003c08042cb981 */ /* 0x000f28000c1e1900 */
[----:B------:R-:W4:Y:S04]  /*05d0*/  @!P0 LDG.E R41, desc[UR8][R4.64+0x30] ;  /* 0x0000300804298981 */ /* 0x000f28000c1e1900 */
[----:B------:R-:W4:Y:S04]  /*05e0*/  @!P4 LDG.E R46, desc[UR8][R4.64+0x40] ;  /* 0x00004008042ec981 */ /* 0x000f28000c1e1900 */
[----:B------:R-:W4:Y:S04]  /*05f0*/  @!P5 LDG.E R48, desc[UR8][R4.64+0x44] ;  /* 0x000044080430d981 */ /* 0x000f28000c1e1900 */
[----:B------:R1:W4:Y:S01]  /*0600*/  @!P6 LDG.E R49, desc[UR8][R4.64+0x48] ;  /* 0x000048080431e981 */ /* 0x000322000c1e1900 */
[----:B------:R-:W-:Y:S01]  /*0610*/  P2R R56, PR, RZ, 0x1 ;  /* 0x00000001ff387803 */ /* 0x000fe20000000000 */
[----:B------:R-:W-:Y:S01]  /*0620*/  BAR.SYNC.DEFER_BLOCKING 0x0 ;  /* 0x0000000000007b1d */ /* 0x000fe20000010000 */
[----:B------:R-:W-:-:S04]  /*0630*/  ISETP.NE.AND P0, PT, R55, RZ, PT ;  /* 0x000000ff3700720c */ /* 0x000fc80003f05270 */
[----:B------:R-:W-:Y:S02]  /*0640*/  P2R R55, PR, RZ, 0x1 ;  /* 0x00000001ff377803 */ /* 0x000fe40000000000 */
[----:B------:R-:W-:-:S04]  /*0650*/  ISETP.NE.AND P0, PT, R54, RZ, PT ;  /* 0x000000ff3600720c */ /* 0x000fc80003f05270 */
[----:B------:R-:W-:Y:S02]  /*0660*/  P2R R54, PR, RZ, 0x1 ;  /* 0x00000001ff367803 */ /* 0x000fe40000000000 */
[----:B------:R-:W-:-:S04]  /*0670*/  ISETP.NE.AND P0, PT, R53, RZ, PT ;  /* 0x000000ff3500720c */ /* 0x000fc80003f05270 */
[----:B------:R-:W-:Y:S02]  /*0680*/  P2R R53, PR, RZ, 0x1 ;  /* 0x00000001ff357803 */ /* 0x000fe40000000000 */
[----:B------:R-:W-:-:S04]  /*0690*/  ISETP.NE.AND P0, PT, R52, RZ, PT ;  /* 0x000000ff3400720c */ /* 0x000fc80003f05270 */
[----:B------:R-:W-:Y:S01]  /*06a0*/  P2R R52, PR, RZ, 0x1 ;  /* 0x00000001ff347803 */ /* 0x000fe20000000000 */
[----:B------:R-:W5:Y:S01]  /*06b0*/  @!P1 LDG.E R23, desc[UR8][R6.64+0x34] ;  /* 0x0000340806179981 */ /* 0x000f62000c1e1900 */
[----:B------:R-:W-:-:S03]  /*06c0*/  ISETP.NE.AND P0, PT, R51, RZ, PT ;  /* 0x000000ff3300720c */ /* 0x000fc60003f05270 */
[----:B------:R-:W5:Y:S01]  /*06d0*/  @!P2 LDG.E R24, desc[UR8][R6.64+0x38] ;  /* 0x000038080618a981 */ /* 0x000f62000c1e1900 */
[----:B------:R-:W-:Y:S02]  /*06e0*/  P2R R51, PR, RZ, 0x1 ;  /* 0x00000001ff337803 */ /* 0x000fe40000000000 */
[----:B------:R-:W-:Y:S01]  /*06f0*/  ISETP.NE.AND P0, PT, R50, RZ, PT ;  /* 0x000000ff3200720c */ /* 0x000fe20003f05270 */
[----:B------:R-:W5:Y:S03]  /*0700*/  @!P3 LDG.E R25, desc[UR8][R6.64+0x3c] ;  /* 0x00003c080619b981 */ /* 0x000f66000c1e1900 */
[----:B------:R-:W-:Y:S01]  /*0710*/  P2R R50, PR, RZ, 0x1 ;  /* 0x00000001ff327803 */ /* 0x000fe20000000000 */
[----:B------:R-:W5:Y:S01]  /*0720*/  @!P4 LDG.E R26, desc[UR8][R6.64+0x40] ;  /* 0x00004008061ac981 */ /* 0x000f62000c1e1900 */
[----:B------:R-:W-:-:S03]  /*0730*/  ISETP.NE.AND P0, PT, R47, RZ, PT ;  /* 0x000000ff2f00720c */ /* 0x000fc60003f05270 */
[----:B------:R-:W5:Y:S01]  /*0740*/  @!P5 LDG.E R27, desc[UR8][R6.64+0x44] ;  /* 0x00004408061bd981 */ /* 0x000f62000c1e1900 */
[----:B------:R-:W-:Y:S02]  /*0750*/  P2R R47, PR, RZ, 0x1 ;  /* 0x00000001ff2f7803 */ /* 0x000fe40000000000 */
[----:B------:R-:W-:Y:S01]  /*0760*/  ISETP.NE.AND P0, PT, R45, RZ, PT ;  /* 0x000000ff2d00720c */ /* 0x000fe20003f05270 */
[----:B------:R-:W5:Y:S03]  /*0770*/  @!P6 LDG.E R28, desc[UR8][R6.64+0x48] ;  /* 0x00004808061ce981 */ /* 0x000f66000c1e1900 */
[----:B------:R-:W-:Y:S02]  /*0780*/  P2R R45, PR, RZ, 0x1 ;  /* 0x00000001ff2d7803 */ /* 0x000fe40000000000 */
[----:B------:R-:W-:-:S04]  /*0790*/  ISETP.NE.AND P0, PT, R11, RZ, PT ;  /* 0x000000ff0b00720c */ /* 0x000fc80003f05270 */
[----:B------:R-:W-:Y:S02]  /*07a0*/  P2R R11, PR, RZ, 0x1 ;  /* 0x00000001ff0b7803 */ /* 0x000fe40000000000 */
[----:B------:R-:W-:-:S04]  /*07b0*/  ISETP.NE.AND P0, PT, R10, RZ, PT ;  /* 0x000000ff0a00720c */ /* 0x000fc80003f05270 */
[----:B------:R-:W-:Y:S02]  /*07c0*/  P2R R10, PR, RZ, 0x1 ;  /* 0x00000001ff0a7803 */ /* 0x000fe40000000000 */
[----:B------:R-:W-:-:S04]  /*07d0*/  ISETP.NE.AND P0, PT, R8, RZ, PT ;  /* 0x000000ff0800720c */ /* 0x000fc80003f05270 */
[----:B------:R-:W-:Y:S02]  /*07e0*/  P2R R8, PR, RZ, 0x1 ;  /* 0x00000001ff087803 */ /* 0x000fe40000000000 */
[----:B------:R-:W-:Y:S01]  /*07f0*/  ISETP.GE.AND P0, PT, R9, UR4, PT ;  /* 0x0000000409007c0c */ /* 0x000fe2000bf06270 */
[----:B------:R-:W0:-:S12]  /*0800*/  LDCU.64 UR4, c[0x0][0x3a8] ;  /* 0x00007500ff0477ac */ /* 0x000e180008000a00 */
[----:B------:R-:W5:Y:S01]  /*0810*/  @!P0 LDG.E R2, desc[UR8][R6.64] ;  /* 0x0000000806028981 */ /* 0x000f62000c1e1900 */
[----:B------:R-:W-:-:S13]  /*0820*/  ISETP.NE.AND P0, PT, R8, RZ, PT ;  /* 0x000000ff0800720c */ /* 0x000fda0003f05270 */
        /* <DEDUP_REMOVED lines=21> */
[----:B------:R-:W-:Y:S01]  /*0980*/  ISETP.NE.AND P0, PT, R56, RZ, PT ;  /* 0x000000ff3800720c */ /* 0x000fe20003f05270 */
[----:B------:R-:W-:Y:S01]  /*0990*/  IMAD.MOV.U32 R8, RZ, RZ, -0x1 ;  /* 0xffffffffff087424 */ /* 0x000fe200078e00ff */
[----:B--2---:R-:W-:-:S04]  /*09a0*/  ISETP.GT.AND P1, PT, R30, -0x1, PT ;  /* 0xffffffff1e00780c */ /* 0x004fc80003f24270 */
[----:B-1----:R-:W-:-:S07]  /*09b0*/  SEL R5, R8, 0x80000000, !P1 ;  /* 0x8000000008057807 */ /* 0x002fce0004800000 */
[----:B------:R1:W5:Y:S01]  /*09c0*/  @!P0 LDG.E R22, desc[UR8][R6.64+0x30] ;  /* 0x0000300806168981 */ /* 0x000362000c1e1900 */
[----:B---3--:R-:W-:Y:S02]  /*09d0*/  ISETP.GT.AND P0, PT, R29, -0x1, PT ;  /* 0xffffffff1d00780c */ /* 0x008fe40003f04270 */
[----:B----4-:R-:W-:Y:S02]  /*09e0*/  ISETP.GT.AND P1, PT, R32, -0x1, PT ;  /* 0xffffffff2000780c */ /* 0x010fe40003f24270 */
[----:B------:R-:W-:Y:S02]  /*09f0*/  SEL R4, R8, 0x80000000, !P0 ;  /* 0x8000000008047807 */ /* 0x000fe40004000000 */
[----:B------:R-:W-:Y:S02]  /*0a00*/  ISETP.GT.AND P0, PT, R31, -0x1, PT ;  /* 0xffffffff1f00780c */ /* 0x000fe40003f04270 */
[----:B------:R-:W-:Y:S02]  /*0a10*/  LOP3.LUT R29, R4, R29, RZ, 0x3c, !PT ;  /* 0x0000001d041d7212 */ /* 0x000fe400078e3cff */
[----:B------:R-:W-:-:S02]  /*0a20*/  LOP3.LUT R30, R5, R30, RZ, 0x3c, !PT ;  /* 0x0000001e051e7212 */ /* 0x000fc400078e3cff */
[C---:B------:R-:W-:Y:S02]  /*0a30*/  SEL R4, R8.reuse, 0x80000000, !P0 ;  /* 0x8000000008047807 */ /* 0x040fe40004000000 */
[----:B------:R-:W-:Y:S02]  /*0a40*/  SEL R5, R8, 0x80000000, !P1 ;  /* 0x8000000008057807 */ /* 0x000fe40004800000 */
[----:B------:R-:W-:Y:S02]  /*0a50*/  ISETP.GT.AND P2, PT, R33, -0x1, PT ;  /* 0xffffffff2100780c */ /* 0x000fe40003f44270 */
[----:B------:R-:W-:Y:S02]  /*0a60*/  ISETP.GT.AND P3, PT, R34, -0x1, PT ;  /* 0xffffffff2200780c */ /* 0x000fe40003f64270 */
[----:B------:R-:W-:Y:S02]  /*0a70*/  ISETP.GT.AND P0, PT, R35, -0x1, PT ;  /* 0xffffffff2300780c */ /* 0x000fe40003f04270 */
[----:B------:R-:W-:-:S02]  /*0a80*/  ISETP.GT.AND P1, PT, R36, -0x1, PT ;  /* 0xffffffff2400780c */ /* 0x000fc40003f24270 */
[----:B------:R-:W-:Y:S02]  /*0a90*/  LOP3.LUT R31, R4, R31, RZ, 0x3c, !PT ;  /* 0x0000001f041f7212 */ /* 0x000fe400078e3cff */
[----:B------:R-:W-:Y:S01]  /*0aa0*/  LOP3.LUT R32, R5, R32, RZ, 0x3c, !PT ;  /* 0x0000002005207212 */ /* 0x000fe200078e3cff */
[----:B0-----:R-:W-:Y:S01]  /*0ab0*/  UIADD3 UR7, UPT, UPT, UR4, 0x6, URZ ;  /* 0x0000000604077890 */ /* 0x001fe2000fffe0ff */
[C---:B-1----:R-:W-:Y:S01]  /*0ac0*/  SEL R6, R8.reuse, 0x80000000, !P2 ;  /* 0x8000000008067807 */ /* 0x042fe20005000000 */
[----:B------:R-:W-:Y:S01]  /*0ad0*/  UIADD3 UR5, UPT, UPT, -UR4, UR5, URZ ;  /* 0x0000000504057290 */ /* 0x000fe2000fffe1ff */
[C---:B------:R-:W-:Y:S02]  /*0ae0*/  SEL R7, R8.reuse, 0x80000000, !P3 ;  /* 0x8000000008077807 */ /* 0x040fe40005800000 */
[C---:B------:R-:W-:Y:S02]  /*0af0*/  SEL R4, R8.reuse, 0x80000000, !P0 ;  /* 0x8000000008047807 */ /* 0x040fe40004000000 */
[----:B------:R-:W-:Y:S01]  /*0b00*/  SEL R5, R8, 0x80000000, !P1 ;  /* 0x8000000008057807 */ /* 0x000fe20004800000 */
[----:B------:R-:W-:Y:S01]  /*0b10*/  UMOV UR4, 0x400 ;  /* 0x0000040000047882 */ /* 0x000fe20000000000 */
[----:B------:R-:W-:-:S02]  /*0b20*/  ISETP.GT.AND P2, PT, R37, -0x1, PT ;  /* 0xffffffff2500780c */ /* 0x000fc40003f44270 */
[----:B------:R-:W-:Y:S02]  /*0b30*/  ISETP.GT.AND P3, PT, R38, -0x1, PT ;  /* 0xffffffff2600780c */ /* 0x000fe40003f64270 */
[----:B------:R-:W-:Y:S01]  /*0b40*/  ISETP.GT.AND P0, PT, R39, -0x1, PT ;  /* 0xffffffff2700780c */ /* 0x000fe20003f04270 */
[----:B------:R-:W-:Y:S01]  /*0b50*/  BAR.SYNC.DEFER_BLOCKING 0x0 ;  /* 0x0000000000007b1d */ /* 0x000fe20000010000 */
[----:B------:R-:W-:Y:S01]  /*0b60*/  ISETP.GT.AND P1, PT, R40, -0x1, PT ;  /* 0xffffffff2800780c */ /* 0x000fe20003f24270 */
[----:B------:R-:W-:Y:S01]  /*0b70*/  ULEA UR4, UR6, UR4, 0x18 ;  /* 0x0000000406047291 */ /* 0x000fe2000f8ec0ff */
[----:B------:R-:W-:Y:S02]  /*0b80*/  LOP3.LUT R33, R6, R33, RZ, 0x3c, !PT ;  /* 0x0000002106217212 */ /* 0x000fe400078e3cff */
[----:B------:R-:W-:Y:S02]  /*0b90*/  LOP3.LUT R34, R7, R34, RZ, 0x3c, !PT ;  /* 0x0000002207227212 */ /* 0x000fe400078e3cff */
[----:B------:R-:W-:-:S02]  /*0ba0*/  LOP3.LUT R35, R4, R35, RZ, 0x3c, !PT ;  /* 0x0000002304237212 */ /* 0x000fc400078e3cff */
[----:B------:R-:W-:Y:S02]  /*0bb0*/  LOP3.LUT R36, R5, R36, RZ, 0x3c, !PT ;  /* 0x0000002405247212 */ /* 0x000fe400078e3cff */
[C---:B------:R-:W-:Y:S02]  /*0bc0*/  SEL R6, R8.reuse, 0x80000000, !P2 ;  /* 0x8000000008067807 */ /* 0x040fe40005000000 */
[C---:B------:R-:W-:Y:S02]  /*0bd0*/  SEL R7, R8.reuse, 0x80000000, !P3 ;  /* 0x8000000008077807 */ /* 0x040fe40005800000 */
[C---:B------:R-:W-:Y:S02]  /*0be0*/  SEL R4, R8.reuse, 0x80000000, !P0 ;  /* 0x8000000008047807 */ /* 0x040fe40004000000 */
[----:B------:R-:W-:Y:S02]  /*0bf0*/  SEL R5, R8, 0x80000000, !P1 ;  /* 0x8000000008057807 */ /* 0x000fe40004800000 */
[----:B------:R-:W-:-:S02]  /*0c00*/  ISETP.GT.AND P2, PT, R41, -0x1, PT ;  /* 0xffffffff2900780c */ /* 0x000fc40003f44270 */
[----:B------:R-:W-:Y:S02]  /*0c10*/  ISETP.GT.AND P3, PT, R42, -0x1, PT ;  /* 0xffffffff2a00780c */ /* 0x000fe40003f64270 */
[----:B------:R-:W-:Y:S02]  /*0c20*/  ISETP.GT.AND P0, PT, R43, -0x1, PT ;  /* 0xffffffff2b00780c */ /* 0x000fe40003f04270 */
[----:B------:R-:W-:Y:S02]  /*0c30*/  ISETP.GT.AND P1, PT, R44, -0x1, PT ;  /* 0xffffffff2c00780c */ /* 0x000fe40003f24270 */
        /* <DEDUP_REMOVED lines=8> */
[----:B------:R-:W-:-:S02]  /*0cc0*/  LEA R45, R0, UR4, 0x2 ;  /* 0x00000004002d7c11 */ /* 0x000fc4000f8e10ff */
[----:B------:R-:W-:Y:S02]  /*0cd0*/  ISETP.GT.AND P0, PT, R46, -0x1, PT ;  /* 0xffffffff2e00780c */ /* 0x000fe40003f04270 */
[----:B------:R-:W-:Y:S02]  /*0ce0*/  ISETP.GT.AND P1, PT, R48, -0x1, PT ;  /* 0xffffffff3000780c */ /* 0x000fe40003f24270 */
[----:B------:R-:W-:Y:S01]  /*0cf0*/  ISETP.GT.AND P2, PT, R49, -0x1, PT ;  /* 0xffffffff3100780c */ /* 0x000fe20003f44270 */
[----:B------:R-:W-:Y:S01]  /*0d00*/  IMAD R47, R0, 0x80, R45 ;  /* 0x00000080002f7824 */ /* 0x000fe200078e022d */
[----:B------:R-:W-:Y:S02]  /*0d10*/  LOP3.LUT R42, R7, R42, RZ, 0x3c, !PT ;  /* 0x0000002a072a7212 */ /* 0x000fe400078e3cff */
[----:B------:R-:W-:Y:S02]  /*0d20*/  LOP3.LUT R43, R4, R43, RZ, 0x3c, !PT ;  /* 0x0000002b042b7212 */ /* 0x000fe400078e3cff */
[----:B------:R-:W-:-:S02]  /*0d30*/  LOP3.LUT R44, R5, R44, RZ, 0x3c, !PT ;  /* 0x0000002c052c7212 */ /* 0x000fc400078e3cff */
[----:B------:R-:W-:Y:S02]  /*0d40*/  SHF.R.U32.HI R123, RZ, 0x5, R0 ;  /* 0x00000005ff7b7819 */ /* 0x000fe40000011600 */
[C---:B------:R-:W-:Y:S02]  /*0d50*/  SEL R5, R8.reuse, 0x80000000, !P0 ;  /* 0x8000000008057807 */ /* 0x040fe40004000000 */
[C---:B------:R-:W-:Y:S02]  /*0d60*/  SEL R7, R8.reuse, 0x80000000, !P1 ;  /* 0x8000000008077807 */ /* 0x040fe40004800000 */
[----:B------:R-:W-:Y:S01]  /*0d70*/  SEL R4, R8, 0x80000000, !P2 ;  /* 0x8000000008047807 */ /* 0x000fe20005000000 */
[----:B------:R-:W-:Y:S01]  /*0d80*/  IMAD R51, R0, -0x38, R47 ;  /* 0xffffffc800337824 */ /* 0x000fe200078e022f */
[----:B------:R-:W-:Y:S02]  /*0d90*/  LOP3.LUT R41, R6, R41, RZ, 0x3c, !PT ;  /* 0x0000002906297212 */ /* 0x000fe400078e3cff */
[----:B------:R-:W-:-:S02]  /*0da0*/  LOP3.LUT R46, R5, R46, RZ, 0x3c, !PT ;  /* 0x0000002e052e7212 */ /* 0x000fc400078e3cff */
[----:B------:R-:W-:Y:S02]  /*0db0*/  LOP3.LUT R48, R7, R48, RZ, 0x3c, !PT ;  /* 0x0000003007307212 */ /* 0x000fe400078e3cff */
[----:B------:R-:W-:Y:S02]  /*0dc0*/  LOP3.LUT R49, R4, R49, RZ, 0x3c, !PT ;  /* 0x0000003104317212 */ /* 0x000fe400078e3cff */
[----:B------:R-:W-:-:S07]  /*0dd0*/  LEA R50, R123, UR4, 0x2 ;  /* 0x000000047b327c11 */ /* 0x000fce000f8e10ff */
.L_x_369:
[----:B------:R-:W-:Y:S01]  /*0de0*/  UISETP.LT.AND UP0, UPT, UR5, 0x6, UPT ;  /* 0x000000060500788c */ /* 0x000fe2000bf01270 */
[C---:B------:R-:W-:Y:S01]  /*0df0*/  ISETP.NE.AND P0, PT, R29.reuse, 0x7fffffff, PT ;  /* 0x7fffffff1d00780c */ /* 0x040fe20003f05270 */
[----:B------:R-:W-:Y:S01]  /*0e00*/  UIADD3 UR6, UPT, UPT, UR7, -0x6, URZ ;  /* 0xfffffffa07067890 */ /* 0x000fe2000fffe0ff */
[----:B------:R-:W-:Y:S01]  /*0e10*/  STS [R45], RZ ;  /* 0x000000ff2d007388 */ /* 0x000fe20000000800 */
[----:B------:R-:W-:Y:S01]  /*0e20*/  USEL UR4, UR5, 0x6, UP0 ;  /* 0x0000000605047887 */ /* 0x000fe20008000000 */
[----:B0-----:R-:W-:Y:S01]  /*0e30*/  SEL R4, R29, 0x80000000, P0 ;  /* 0x800000001d047807 */ /* 0x001fe20000000000 */
[----:B------:R-:W-:Y:S01]  /*0e40*/  UISETP.GE.AND UP0, UPT, UR7, UR10, UPT ;  /* 0x0000000a0700728c */ /* 0x000fe2000bf06270 */
[----:B------:R-:W-:Y:S01]  /*0e50*/  STS [R45+0x400], RZ ;  /* 0x000400ff2d007388 */ /* 0x000fe20000000800 */
[----:B------:R-:W-:Y:S01]  /*0e60*/  UBMSK UR4, URZ, UR4 ;  /* 0x00000004ff04729b */ /* 0x000fe20008000000 */
[----:B------:R-:W-:Y:S02]  /*0e70*/  SHF.R.U32.HI R4, RZ, UR6, R4 ;  /* 0x00000006ff047c19 */ /* 0x000fe40008011604 */
[----:B------:R-:W-:Y:S01]  /*0e80*/  STS [R45+0x800], RZ ;  /* 0x000800ff2d007388 */ /* 0x000fe20000000800 */
[----:B------:R-:W-:-:S02]  /*0e90*/  ISETP.NE.AND P0, PT, R30, 0x7fffffff, PT ;  /* 0x7fffffff1e00780c */ /* 0x000fc40003f05270 */
[----:B------:R-:W-:Y:S01]  /*0ea0*/  LOP3.LUT R4, R4, UR4, RZ, 0xc0, !PT ;  /* 0x0000000404047c12 */ /* 0x000fe2000f8ec0ff */
[----:B------:R-:W-:Y:S01]  /*0eb0*/  STS [R45+0xc00], RZ ;  /* 0x000c00ff2d007388 */ /* 0x000fe20000000800 */
[C---:B------:R-:W-:Y:S02]  /*0ec0*/  ISETP.NE.AND P2, PT, R123.reuse, 0x6, PT ;  /* 0x000000067b00780c */ /* 0x040fe40003f45270 */
[----:B------:R-:W-:Y:S01]  /*0ed0*/  ISETP.NE.AND P3, PT, R123, 0x7, PT ;  /* 0x000000077b00780c */ /* 0x000fe20003f65270 */
[----:B------:R-:W-:Y:S01]  /*0ee0*/  IMAD.SHL.U32 R5, R4, 0x400, RZ ;  /* 0x0000040004057824 */ /* 0x000fe200078e00ff */
[----:B------:R-:W-:Y:S01]  /*0ef0*/  SHF.R.U32.HI R4, RZ, 0x4, R4 ;  /* 0x00000004ff047819 */ /* 0x000fe20000011604 */
[----:B------:R-:W-:Y:S03]  /*0f00*/  STS [R45+0x1000], RZ ;  /* 0x001000ff2d007388 */ /* 0x000fe60000000800 */
[----:B------:R-:W-:Y:S01]  /*0f10*/  LOP3.LUT R54, R5, 0x7c00, RZ, 0xc, !PT ;  /* 0x00007c0005367812 */ /* 0x000fe200078e0cff */
[----:B------:R-:W-:Y:S01]  /*0f20*/  STS [R45+0x1400], RZ ;  /* 0x001400ff2d007388 */ /* 0x000fe20000000800 */
[----:B------:R-:W-:-:S03]  /*0f30*/  LOP3.LUT R4, R4, 0xffffffe, RZ, 0xc0, !PT ;  /* 0x0ffffffe04047812 */ /* 0x000fc600078ec0ff */
[----:B------:R-:W-:Y:S01]  /*0f40*/  STS [R45+0x1800], RZ ;  /* 0x001800ff2d007388 */ /* 0x000fe20000000800 */
[----:B------:R-:W-:Y:S02]  /*0f50*/  IADD3 R54, PT, PT, -R4, R45, R54 ;  /* 0x0000002d04367210 */ /* 0x000fe40007ffe136 */
[----:B------:R-:W-:Y:S01]  /*0f60*/  SEL R4, R30, 0x80000000, P0 ;  /* 0x800000001e047807 */ /* 0x000fe20000000000 */
[----:B------:R-:W-:Y:S01]  /*0f70*/  STS [R45+0x1c00], RZ ;  /* 0x001c00ff2d007388 */ /* 0x000fe20000000800 */
[----:B------:R-:W-:Y:S02]  /*0f80*/  ISETP.NE.AND P0, PT, R31, 0x7fffffff, PT ;  /* 0x7fffffff1f00780c */ /* 0x000fe40003f05270 */
[----:B------:R-:W-:Y:S01]  /*0f90*/  SHF.R.U32.HI R4, RZ, UR6, R4 ;  /* 0x00000006ff047c19 */ /* 0x000fe20008011604 */
[----:B------:R-:W-:Y:S03]  /*0fa0*/  STS [R45+0x2000], RZ ;  /* 0x002000ff2d007388 */ /* 0x000fe60000000800 */
[----:B------:R-:W-:Y:S01]  /*0fb0*/  LOP3.LUT R4, R4, UR4, RZ, 0xc0, !PT ;  /* 0x0000000404047c12 */ /* 0x000fe2000f8ec0ff */
[----:B------:R-:W-:Y:S03]  /*0fc0*/  STS [R45+0x2400], RZ ;  /* 0x002400ff2d007388 */ /* 0x000fe60000000800 */
[----:B------:R-:W-:Y:S01]  /*0fd0*/  SHF.R.U32.HI R6, RZ, 0x4, R4 ;  /* 0x00000004ff067819 */ /* 0x000fe20000011604 */
[----:B------:R-:W-:Y:S01]  /*0fe0*/  STS [R45+0x2800], RZ ;  /* 0x002800ff2d007388 */ /* 0x000fe20000000800 */
[----:B------:R-:W-:-:S02]  /*0ff0*/  IMAD.SHL.U32 R5, R4, 0x400, RZ ;  /* 0x0000040004057824 */ /* 0x000fc400078e00ff */
[----:B------:R-:W-:Y:S01]  /*1000*/  LOP3.LUT R6, R6, 0xffffffe, RZ, 0xc0, !PT ;  /* 0x0ffffffe06067812 */ /* 0x000fe200078ec0ff */
[----:B------:R-:W-:Y:S02]  /*1010*/  STS [R45+0x2c00], RZ ;  /* 0x002c00ff2d007388 */ /* 0x000fe40000000800 */
[----:B------:R-:W-:Y:S02]  /*1020*/  LOP3.LUT R4, R5, 0x7c00, RZ, 0xc, !PT ;  /* 0x00007c0005047812 */ /* 0x000fe400078e0cff */
[----:B------:R-:W-:Y:S02]  /*1030*/  STS [R45+0x3000], RZ ;  /* 0x003000ff2d007388 */ /* 0x000fe40000000800 */
[----:B------:R-:W-:Y:S02]  /*1040*/  IADD3 R55, PT, PT, -R6, R45, R4 ;  /* 0x0000002d06377210 */ /* 0x000fe40007ffe104 */
[----:B------:R-:W-:Y:S01]  /*1050*/  STS [R45+0x3400], RZ ;  /* 0x003400ff2d007388 */ /* 0x000fe20000000800 */
[----:B------:R-:W-:-:S02]  /*1060*/  SEL R4, R31, 0x80000000, P0 ;  /* 0x800000001f047807 */ /* 0x000fc40000000000 */
[----:B------:R-:W-:Y:S01]  /*1070*/  ISETP.NE.AND P0, PT, R32, 0x7fffffff, PT ;  /* 0x7fffffff2000780c */ /* 0x000fe20003f05270 */
[----:B------:R-:W-:Y:S01]  /*1080*/  STS [R45+0x3800], RZ ;  /* 0x003800ff2d007388 */ /* 0x000fe20000000800 */
[----:B------:R-:W-:-:S03]  /*1090*/  SHF.R.U32.HI R4, RZ, UR6, R4 ;  /* 0x00000006ff047c19 */ /* 0x000fc60008011604 */
[----:B------:R-:W-:Y:S01]  /*10a0*/  STS [R45+0x3c00], RZ ;  /* 0x003c00ff2d007388 */ /* 0x000fe20000000800 */
[----:B------:R-:W-:-:S03]  /*10b0*/  LOP3.LUT R4, R4, UR4, RZ, 0xc0, !PT ;  /* 0x0000000404047c12 */ /* 0x000fc6000f8ec0ff */
[----:B------:R-:W-:Y:S02]  /*10c0*/  STS [R45+0x4000], RZ ;  /* 0x004000ff2d007388 */ /* 0x000fe40000000800 */
[----:B------:R-:W-:Y:S01]  /*10d0*/  IMAD.SHL.U32 R6, R4, 0x400, RZ ;  /* 0x0000040004067824 */ /* 0x000fe200078e00ff */
[----:B------:R-:W-:Y:S01]  /*10e0*/  SHF.R.U32.HI R4, RZ, 0x4, R4 ;  /* 0x00000004ff047819 */ /* 0x000fe20000011604 */
[----:B------:R-:W-:Y:S03]  /*10f0*/  STS [R45+0x4400], RZ ;  /* 0x004400ff2d007388 */ /* 0x000fe60000000800 */
[----:B------:R-:W-:Y:S01]  /*1100*/  LOP3.LUT R6, R6, 0x7c00, RZ, 0xc, !PT ;  /* 0x00007c0006067812 */ /* 0x000fe200078e0cff */
[----:B------:R-:W-:Y:S01]  /*1110*/  STS [R45+0x4800], RZ ;  /* 0x004800ff2d007388 */ /* 0x000fe20000000800 */
[----:B------:R-:W-:-:S03]  /*1120*/  LOP3.LUT R57, R4, 0xffffffe, RZ, 0xc0, !PT ;  /* 0x0ffffffe04397812 */ /* 0x000fc600078ec0ff */
[----:B------:R-:W-:Y:S01]  /*1130*/  STS [R45+0x4c00], RZ ;  /* 0x004c00ff2d007388 */ /* 0x000fe20000000800 */
[----:B------:R-:W-:-:S03]  /*1140*/  IADD3 R57, PT, PT, -R57, R45, R6 ;  /* 0x0000002d39397210 */ /* 0x000fc60007ffe106 */
[----:B------:R-:W-:Y:S04]  /*1150*/  STS [R45+0x5000], RZ ;  /* 0x005000ff2d007388 */ /* 0x000fe80000000800 */
        /* <DEDUP_REMOVED lines=12> */
[----:B------:R-:W0:Y:S01]  /*1220*/  LDS.U16 R52, [R54+0x2] ;  /* 0x0000020036347984 */ /* 0x000e220000000400 */
[----:B------:R-:W1:Y:S02]  /*1230*/  S2R R127, SR_LANEID ;  /* 0x00000000007f7919 */ /* 0x000e640000000000 */
[----:B-1----:R-:W-:Y:S01]  /*1240*/  ISETP.NE.AND P1, PT, R127, 0x1f, PT ;  /* 0x0000001f7f00780c */ /* 0x002fe20003f25270 */
[----:B0-----:R-:W-:-:S05]  /*1250*/  VIADD R5, R52, 0x1 ;  /* 0x0000000134057836 */ /* 0x001fca0000000000 */
[----:B------:R0:W-:Y:S04]  /*1260*/  STS.U16 [R54+0x2], R5 ;  /* 0x0000020536007388 */ /* 0x0001e80000000400 */
[----:B------:R-:W1:Y:S01]  /*1270*/  LDS.U16 R56, [R55+0x2] ;  /* 0x0000020037387984 */ /* 0x000e620000000400 */
[----:B0-----:R-:W-:Y:S02]  /*1280*/  SEL R5, R32, 0x80000000, P0 ;  /* 0x8000000020057807 */ /* 0x001fe40000000000 */
[----:B------:R-:W-:Y:S02]  /*1290*/  ISETP.NE.AND P0, PT, R33, 0x7fffffff, PT ;  /* 0x7fffffff2100780c */ /* 0x000fe40003f05270 */
[----:B------:R-:W-:-:S04]  /*12a0*/  SHF.R.U32.HI R5, RZ, UR6, R5 ;  /* 0x00000006ff057c19 */ /* 0x000fc80008011605 */
[----:B------:R-:W-:-:S05]  /*12b0*/  LOP3.LUT R5, R5, UR4, RZ, 0xc0, !PT ;  /* 0x0000000405057c12 */ /* 0x000fca000f8ec0ff */
[----:B------:R-:W-:Y:S01]  /*12c0*/  IMAD.SHL.U32 R6, R5, 0x400, RZ ;  /* 0x0000040005067824 */ /* 0x000fe200078e00ff */
[----:B------:R-:W-:-:S04]  /*12d0*/  SHF.R.U32.HI R5, RZ, 0x4, R5 ;  /* 0x00000004ff057819 */ /* 0x000fc80000011605 */
[----:B------:R-:W-:Y:S02]  /*12e0*/  LOP3.LUT R8, R6, 0x7c00, RZ, 0xc, !PT ;  /* 0x00007c0006087812 */ /* 0x000fe400078e0cff */
[----:B------:R-:W-:-:S04]  /*12f0*/  LOP3.LUT R5, R5, 0xffffffe, RZ, 0xc0, !PT ;  /* 0x0ffffffe05057812 */ /* 0x000fc800078ec0ff */
[----:B------:R-:W-:Y:S01]  /*1300*/  IADD3 R59, PT, PT, -R5, R45, R8 ;  /* 0x0000002d053b7210 */ /* 0x000fe20007ffe108 */
[----:B-1----:R-:W-:-:S05]  /*1310*/  VIADD R4, R56, 0x1 ;  /* 0x0000000138047836 */ /* 0x002fca0000000000 */
        /* <DEDUP_REMOVED lines=9> */
[----:B------:R-:W-:Y:S02]  /*13b0*/  LOP3.LUT R61, R4, 0xffffffe, RZ, 0xc0, !PT ;  /* 0x0ffffffe043d7812 */ /* 0x000fe400078ec0ff */
[----:B------:R-:W-:Y:S02]  /*13c0*/  SEL R5, R34, 0x80000000, P0 ;  /* 0x8000000022057807 */ /* 0x000fe40000000000 */
[----:B------:R-:W-:Y:S02]  /*13d0*/  IADD3 R61, PT, PT, -R61, R45, R8 ;  /* 0x0000002d3d3d7210 */ /* 0x000fe40007ffe108 */
[----:B------:R-:W-:Y:S02]  /*13e0*/  SHF.R.U32.HI R5, RZ, UR6, R5 ;  /* 0x00000006ff057c19 */ /* 0x000fe40008011605 */
[----:B------:R-:W-:-:S02]  /*13f0*/  ISETP.NE.AND P0, PT, R35, 0x7fffffff, PT ;  /* 0x7fffffff2300780c */ /* 0x000fc40003f05270 */
[----:B------:R-:W-:Y:S01]  /*1400*/  LOP3.LUT R5, R5, UR4, RZ, 0xc0, !PT ;  /* 0x0000000405057c12 */ /* 0x000fe2000f8ec0ff */
[----:B-1----:R-:W-:-:S05]  /*1410*/  VIADD R6, R58, 0x1 ;  /* 0x000000013a067836 */ /* 0x002fca0000000000 */
[----:B------:R0:W-:Y:S04]  /*1420*/  STS.U16 [R57+0x2], R6 ;  /* 0x0000020639007388 */ /* 0x0001e80000000400 */
[----:B------:R-:W1:Y:S01]  /*1430*/  LDS.U16 R60, [R59+0x2] ;  /* 0x000002003b3c7984 */ /* 0x000e620000000400 */
[----:B0-----:R-:W-:Y:S01]  /*1440*/  IMAD.SHL.U32 R6, R5, 0x400, RZ ;  /* 0x0000040005067824 */ /* 0x001fe200078e00ff */
        /* <DEDUP_REMOVED lines=151> */
[----:B0-----:R-:W-:-:S04]  /*1dc0*/  SEL R4, R49, 0x80000000, P0 ;  /* 0x8000000031047807 */ /* 0x001fc80000000000 */
[----:B------:R-:W-:Y:S01]  /*1dd0*/  SHF.R.U32.HI R4, RZ, UR6, R4 ;  /* 0x00000006ff047c19 */ /* 0x000fe20008011604 */
[----:B------:R-:W0:Y:S03]  /*1de0*/  S2UR UR6, SR_CgaCtaId ;  /* 0x00000000000679c3 */ /* 0x000e260000008800 */
[----:B------:R-:W-:Y:S01]  /*1df0*/  LOP3.LUT R4, R4, UR4, RZ, 0xc0, !PT ;  /* 0x0000000404047c12 */ /* 0x000fe2000f8ec0ff */
[----:B------:R-:W-:-:S04]  /*1e00*/  UMOV UR4, 0x400 ;  /* 0x0000040000047882 */ /* 0x000fc80000000000 */
[----:B------:R-:W-:Y:S01]  /*1e10*/  IMAD.SHL.U32 R5, R4, 0x400, RZ ;  /* 0x0000040004057824 */ /* 0x000fe200078e00ff */
[----:B------:R-:W-:-:S04]  /*1e20*/  SHF.R.U32.HI R4, RZ, 0x4, R4 ;  /* 0x00000004ff047819 */ /* 0x000fc80000011604 */
[----:B------:R-:W-:Y:S02]  /*1e30*/  LOP3.LUT R8, R5, 0x7c00, RZ, 0xc, !PT ;  /* 0x00007c0005087812 */ /* 0x000fe400078e0cff */
[----:B------:R-:W-:-:S04]  /*1e40*/  LOP3.LUT R89, R4, 0xffffffe, RZ, 0xc0, !PT ;  /* 0x0ffffffe04597812 */ /* 0x000fc800078ec0ff */
[----:B------:R-:W-:Y:S01]  /*1e50*/  IADD3 R89, PT, PT, -R89, R45, R8 ;  /* 0x0000002d59597210 */ /* 0x000fe20007ffe108 */
[----:B0-----:R-:W-:Y:S01]  /*1e60*/  ULEA UR4, UR6, UR4, 0x18 ;  /* 0x0000000406047291 */ /* 0x001fe2000f8ec0ff */
[----:B-1----:R-:W-:-:S05]  /*1e70*/  VIADD R6, R86, 0x1 ;  /* 0x0000000156067836 */ /* 0x002fca0000000000 */
[----:B------:R-:W-:Y:S04]  /*1e80*/  STS.U16 [R85+0x2], R6 ;  /* 0x0000020655007388 */ /* 0x000fe80000000400 */
[----:B------:R-:W0:Y:S02]  /*1e90*/  LDS.U16 R88, [R87+0x2] ;  /* 0x0000020057587984 */ /* 0x000e240000000400 */
[----:B0-----:R-:W-:-:S05]  /*1ea0*/  VIADD R4, R88, 0x1 ;  /* 0x0000000158047836 */ /* 0x001fca0000000000 */
[----:B------:R-:W-:Y:S04]  /*1eb0*/  STS.U16 [R87+0x2], R4 ;  /* 0x0000020457007388 */ /* 0x000fe80000000400 */
[----:B------:R-:W0:Y:S02]  /*1ec0*/  LDS.U16 R90, [R89+0x2] ;  /* 0x00000200595a7984 */ /* 0x000e240000000400 */
[----:B0-----:R-:W-:-:S05]  /*1ed0*/  VIADD R6, R90, 0x1 ;  /* 0x000000015a067836 */ /* 0x001fca0000000000 */
[----:B------:R-:W-:Y:S01]  /*1ee0*/  STS.U16 [R89+0x2], R6 ;  /* 0x0000020659007388 */ /* 0x000fe20000000400 */
[----:B------:R-:W-:Y:S06]  /*1ef0*/  BAR.SYNC.DEFER_BLOCKING 0x0 ;  /* 0x0000000000007b1d */ /* 0x000fec0000010000 */
[----:B------:R-:W-:Y:S04]  /*1f00*/  LDS R91, [R47] ;  /* 0x000000002f5b7984 */ /* 0x000fe80000000800 */
[----:B------:R-:W0:Y:S04]  /*1f10*/  LDS R92, [R47+0x4] ;  /* 0x000004002f5c7984 */ /* 0x000e280000000800 */
[----:B------:R-:W1:Y:S04]  /*1f20*/  LDS R93, [R47+0x8] ;  /* 0x000008002f5d7984 */ /* 0x000e680000000800 */
[----:B------:R-:W2:Y:S04]  /*1f30*/  LDS R94, [R47+0xc] ;  /* 0x00000c002f5e7984 */ /* 0x000ea80000000800 */
[----:B------:R-:W3:Y:S04]  /*1f40*/  LDS R95, [R47+0x10] ;  /* 0x000010002f5f7984 */ /* 0x000ee80000000800 */
[----:B------:R-:W4:Y:S04]  /*1f50*/  LDS R96, [R47+0x14] ;  /* 0x000014002f607984 */ /* 0x000f280000000800 */
[----:B------:R-:W4:Y:S04]  /*1f60*/  LDS R97, [R47+0x18] ;  /* 0x000018002f617984 */ /* 0x000f280000000800 */
[----:B------:R-:W4:Y:S04]  /*1f70*/  LDS R98, [R47+0x1c] ;  /* 0x00001c002f627984 */ /* 0x000f280000000800 */
[----:B------:R-:W4:Y:S04]  /*1f80*/  LDS R99, [R47+0x20] ;  /* 0x000020002f637984 */ /* 0x000f280000000800 */
[----:B------:R-:W4:Y:S04]  /*1f90*/  LDS R100, [R47+0x24] ;  /* 0x000024002f647984 */ /* 0x000f280000000800 */
[----:B------:R-:W4:Y:S04]  /*1fa0*/  LDS R101, [R47+0x28] ;  /* 0x000028002f657984 */ /* 0x000f280000000800 */
[----:B------:R-:W4:Y:S01]  /*1fb0*/  LDS R102, [R47+0x2c] ;  /* 0x00002c002f667984 */ /* 0x000f220000000800 */
[----:B0-----:R-:W-:-:S03]  /*1fc0*/  IMAD.IADD R92, R91, 0x1, R92 ;  /* 0x000000015b5c7824 */ /* 0x001fc600078e025c */
[----:B------:R-:W0:Y:S01]  /*1fd0*/  LDS R103, [R47+0x30] ;  /* 0x000030002f677984 */ /* 0x000e220000000800 */
[----:B-1----:R-:W-:-:S03]  /*1fe0*/  IMAD.IADD R93, R93, 0x1, R92 ;  /* 0x000000015d5d7824 */ /* 0x002fc600078e025c */
[----:B------:R-:W1:Y:S01]  /*1ff0*/  LDS R104, [R47+0x34] ;  /* 0x000034002f687984 */ /* 0x000e620000000800 */
[----:B--2---:R-:W-:-:S03]  /*2000*/  IMAD.IADD R94, R94, 0x1, R93 ;  /* 0x000000015e5e7824 */ /* 0x004fc600078e025d */
[----:B------:R-:W2:Y:S01]  /*2010*/  LDS R105, [R47+0x38] ;  /* 0x000038002f697984 */ /* 0x000ea20000000800 */
[----:B---3--:R-:W-:-:S03]  /*2020*/  IMAD.IADD R95, R95, 0x1, R94 ;  /* 0x000000015f5f7824 */ /* 0x008fc600078e025e */
[----:B------:R-:W3:Y:S01]  /*2030*/  LDS R106, [R47+0x3c] ;  /* 0x00003c002f6a7984 */ /* 0x000ee20000000800 */
[----:B----4-:R-:W-:-:S03]  /*2040*/  IMAD.IADD R96, R96, 0x1, R95 ;  /* 0x0000000160607824 */ /* 0x010fc600078e025f */
[----:B------:R-:W4:Y:S01]  /*2050*/  LDS R107, [R47+0x40] ;  /* 0x000040002f6b7984 */ /* 0x000f220000000800 */
[----:B------:R-:W-:-:S03]  /*2060*/  IMAD.IADD R97, R97, 0x1, R96 ;  /* 0x0000000161617824 */ /* 0x000fc600078e0260 */
        /* <DEDUP_REMOVED lines=31> */
[----:B------:R-:W-:-:S04]  /*2260*/  IMAD.IADD R113, R113, 0x1, R112 ;  /* 0x0000000171717824 */ /* 0x000fc800078e0270 */
[----:B0-----:R-:W-:-:S04]  /*2270*/  IMAD.IADD R114, R114, 0x1, R113 ;  /* 0x0000000172727824 */ /* 0x001fc800078e0271 */
[----:B-1----:R-:W-:-:S04]  /*2280*/  IMAD.IADD R115, R115, 0x1, R114 ;  /* 0x0000000173737824 */ /* 0x002fc800078e0272 */
[----:B--2---:R-:W-:-:S04]  /*2290*/  IMAD.IADD R116, R116, 0x1, R115 ;  /* 0x0000000174747824 */ /* 0x004fc800078e0273 */
[----:B---3--:R-:W-:-:S04]  /*22a0*/  IMAD.IADD R117, R117, 0x1, R116 ;  /* 0x0000000175757824 */ /* 0x008fc800078e0274 */
[----:B----4-:R-:W-:-:S04]  /*22b0*/  IMAD.IADD R118, R118, 0x1, R117 ;  /* 0x0000000176767824 */ /* 0x010fc800078e0275 */
[----:B------:R-:W-:-:S04]  /*22c0*/  IMAD.IADD R119, R119, 0x1, R118 ;  /* 0x0000000177777824 */ /* 0x000fc800078e0276 */
[----:B------:R-:W-:-:S04]  /*22d0*/  IMAD.IADD R120, R120, 0x1, R119 ;  /* 0x0000000178787824 */ /* 0x000fc800078e0277 */
[----:B------:R-:W-:-:S04]  /*22e0*/  IMAD.IADD R121, R121, 0x1, R120 ;  /* 0x0000000179797824 */ /* 0x000fc800078e0278 */
[----:B------:R-:W-:-:S04]  /*22f0*/  IMAD.IADD R122, R122, 0x1, R121 ;  /* 0x000000017a7a7824 */ /* 0x000fc800078e0279 */
[----:B------:R-:W-:-:S05]  /*2300*/  IMAD.IADD R124, R5, 0x1, R122 ;  /* 0x00000001057c7824 */ /* 0x000fca00078e027a */
        /* <DEDUP_REMOVED lines=8> */
[----:B------:R-:W0:Y:S02]  /*2390*/  SHFL.UP P0, R125, R126, 0x10, RZ ;  /* 0x060000007e7d7989 */ /* 0x000e2400000000ff */
[----:B0-----:R-:W-:Y:S01]  /*23a0*/  @P0 IMAD.IADD R125, R126, 0x1, R125 ;  /* 0x000000017e7d0824 */ /* 0x001fe200078e027d */
[----:B------:R-:W-:-:S03]  /*23b0*/  ISETP.NE.AND P0, PT, R123, 0x1, PT ;  /* 0x000000017b00780c */ /* 0x000fc60003f05270 */
[----:B------:R-:W-:Y:S01]  /*23c0*/  IMAD.IADD R124, R125, 0x1, -R124 ;  /* 0x000000017d7c7824 */ /* 0x000fe200078e0a7c */
[----:B------:R-:W-:Y:S01]  /*23d0*/  @!P1 STS [R50+0x8400], R125 ;  /* 0x0084007d32009388 */ /* 0x000fe20000000800 */
[----:B------:R-:W-:Y:S01]  /*23e0*/  BAR.SYNC.DEFER_BLOCKING 0x0 ;  /* 0x0000000000007b1d */ /* 0x000fe20000010000 */
[----:B------:R-:W-:-:S05]  /*23f0*/  ISETP.NE.AND P1, PT, R123, 0x4, PT ;  /* 0x000000047b00780c */ /* 0x000fca0003f25270 */
[----:B------:R-:W0:Y:S04]  /*2400*/  LDS.128 R4, [UR4+0x8400] ;  /* 0x00840004ff047984 */ /* 0x000e280008000c00 */
[----:B------:R-:W1:Y:S01]  /*2410*/  LDS.128 R8, [UR4+0x8410] ;  /* 0x00841004ff087984 */ /* 0x000e620008000c00 */
[C---:B0-----:R-:W-:Y:S01]  /*2420*/  SEL R53, R4.reuse, R53, !P0 ;  /* 0x0000003504357207 */ /* 0x041fe20004000000 */
[----:B------:R-:W-:Y:S01]  /*2430*/  IMAD.IADD R5, R4, 0x1, R5 ;  /* 0x0000000104057824 */ /* 0x000fe200078e0205 */
[----:B------:R-:W-:-:S03]  /*2440*/  ISETP.NE.AND P0, PT, R123, 0x2, PT ;  /* 0x000000027b00780c */ /* 0x000fc60003f05270 */
[----:B------:R-:W-:Y:S01]  /*2450*/  IMAD.IADD R6, R6, 0x1, R5 ;  /* 0x0000000106067824 */ /* 0x000fe200078e0205 */
[----:B------:R-:W-:Y:S02]  /*2460*/  SEL R53, R5, R53, !P0 ;  /* 0x0000003505357207 */ /* 0x000fe40004000000 */
[----:B------:R-:W-:Y:S01]  /*2470*/  ISETP.NE.AND P0, PT, R123, 0x3, PT ;  /* 0x000000037b00780c */ /* 0x000fe20003f05270 */
[----:B------:R-:W-:-:S03]  /*2480*/  IMAD.IADD R7, R7, 0x1, R6 ;  /* 0x0000000107077824 */ /* 0x000fc600078e0206 */
[----:B------:R-:W-:Y:S01]  /*2490*/  SEL R53, R6, R53, !P0 ;  /* 0x0000003506357207 */ /* 0x000fe20004000000 */
[----:B-1----:R-:W-:Y:S01]  /*24a0*/  IMAD.IADD R8, R7, 0x1, R8 ;  /* 0x0000000107087824 */ /* 0x002fe200078e0208 */
[----:B------:R-:W-:Y:S02]  /*24b0*/  ISETP.NE.AND P0, PT, R123, 0x5, PT ;  /* 0x000000057b00780c */ /* 0x000fe40003f05270 */
[----:B------:R-:W-:Y:S01]  /*24c0*/  SEL R53, R7, R53, !P1 ;  /* 0x0000003507357207 */ /* 0x000fe20004800000 */
[----:B------:R-:W-:Y:S01]  /*24d0*/  IMAD.IADD R9, R9, 0x1, R8 ;  /* 0x0000000109097824 */ /* 0x000fe200078e0208 */
[----:B------:R-:W-:Y:S02]  /*24e0*/  ISETP.NE.AND P1, PT, R127, RZ, PT ;  /* 0x000000ff7f00720c */ /* 0x000fe40003f25270 */
[----:B------:R-:W-:Y:S01]  /*24f0*/  SEL R53, R8, R53, !P0 ;  /* 0x0000003508357207 */ /* 0x000fe20004000000 */
[----:B------:R-:W-:Y:S01]  /*2500*/  IMAD.IADD R10, R10, 0x1, R9 ;  /* 0x000000010a0a7824 */ /* 0x000fe200078e0209 */
[----:B------:R-:W-:-:S02]  /*2510*/  ISETP.GT.U32.AND P0, PT, R0, 0x1f, PT ;  /* 0x0000001f0000780c */ /* 0x000fc40003f04070 */
[----:B------:R-:W-:Y:S01]  /*2520*/  SEL R53, R9, R53, !P2 ;  /* 0x0000003509357207 */ /* 0x000fe20005000000 */
[----:B------:R-:W-:Y:S01]  /*2530*/  IMAD.IADD R11, R11, 0x1, R10 ;  /* 0x000000010b0b7824 */ /* 0x000fe200078e020a */
[----:B------:R-:W-:Y:S02]  /*2540*/  ISETP.GT.U32.OR P2, PT, R0, 0x1f, P1 ;  /* 0x0000001f0000780c */ /* 0x000fe40000f44470 */
[----:B------:R-:W-:Y:S02]  /*2550*/  SEL R4, R124, RZ, P1 ;  /* 0x000000ff7c047207 */ /* 0x000fe40000800000 */
[----:B------:R-:W-:-:S05]  /*2560*/  SEL R53, R10, R53, !P3 ;  /* 0x000000350a357207 */ /* 0x000fca0005800000 */
[----:B------:R-:W-:Y:S01]  /*2570*/  @P0 IMAD.IADD R124, R53, 0x1, R4 ;  /* 0x00000001357c0824 */ /* 0x000fe200078e0204 */
[----:B------:R-:W-:-:S03]  /*2580*/  ISETP.NE.AND P0, PT, R0, RZ, PT ;  /* 0x000000ff0000720c */ /* 0x000fc60003f05270 */
[----:B------:R-:W-:-:S05]  /*2590*/  @!P2 IMAD.U32 R124, R11, 0x10000, RZ ;  /* 0x000100000b7ca824 */ /* 0x000fca00078e00ff */
[----:B------:R-:W-:Y:S01]  /*25a0*/  @!P2 STS [UR4+0x8428], R124 ;  /* 0x0084287cff00a988 */ /* 0x000fe20008000804 */
[----:B------:R-:W-:Y:S06]  /*25b0*/  BAR.SYNC.DEFER_BLOCKING 0x0 ;  /* 0x0000000000007b1d */ /* 0x000fec0000010000 */
[----:B------:R-:W0:Y:S02]  /*25c0*/  LDS R4, [UR4+0x8428] ;  /* 0x00842804ff047984 */ /* 0x000e240008000800 */
[----:B0-----:R-:W-:-:S05]  /*25d0*/  SEL R5, R4, RZ, P0 ;  /* 0x000000ff04057207 */ /* 0x001fca0000000000 */
[----:B------:R-:W-:-:S04]  /*25e0*/  IMAD.IADD R4, R5, 0x1, R124 ;  /* 0x0000000105047824 */ /* 0x000fc800078e027c */
[--C-:B------:R-:W-:Y:S01]  /*25f0*/  IMAD.IADD R6, R91, 0x1, R4.reuse ;  /* 0x000000015b067824 */ /* 0x100fe200078e0204 */
[----:B------:R-:W-:Y:S01]  /*2600*/  STS [R47], R4 ;  /* 0x000000042f007388 */ /* 0x000fe20000000800 */
[--C-:B------:R-:W-:Y:S02]  /*2610*/  IMAD.IADD R92, R92, 0x1, R4.reuse ;  /* 0x000000015c5c7824 */ /* 0x100fe400078e0204 */
[--C-:B------:R-:W-:Y:S01]  /*2620*/  IMAD.IADD R8, R93, 0x1, R4.reuse ;  /* 0x000000015d087824 */ /* 0x100fe200078e0204 */
[----:B------:R-:W-:Y:S01]  /*2630*/  STS [R47+0x4], R6 ;  /* 0x000004062f007388 */ /* 0x000fe20000000800 */
[--C-:B------:R-:W-:Y:S02]  /*2640*/  IMAD.IADD R94, R94, 0x1, R4.reuse ;  /* 0x000000015e5e7824 */ /* 0x100fe400078e0204 */
[--C-:B------:R-:W-:Y:S01]  /*2650*/  IMAD.IADD R10, R95, 0x1, R4.reuse ;  /* 0x000000015f0a7824 */ /* 0x100fe200078e0204 */
[----:B------:R-:W-:Y:S01]  /*2660*/  STS [R47+0x8], R92 ;  /* 0x0000085c2f007388 */ /* 0x000fe20000000800 */
[----:B------:R-:W-:-:S02]  /*2670*/  IMAD.IADD R96, R96, 0x1, R4 ;  /* 0x0000000160607824 */ /* 0x000fc400078e0204 */
[--C-:B------:R-:W-:Y:S01]  /*2680*/  IMAD.IADD R124, R97, 0x1, R4.reuse ;  /* 0x00000001617c7824 */ /* 0x100fe200078e0204 */
[----:B------:R-:W-:Y:S01]  /*2690*/  STS [R47+0xc], R8 ;  /* 0x00000c082f007388 */ /* 0x000fe20000000800 */
        /* <DEDUP_REMOVED lines=36> */
[----:B------:R-:W-:-:S03]  /*28e0*/  IMAD.IADD R122, R122, 0x1, R4 ;  /* 0x000000017a7a7824 */ /* 0x000fc600078e0204 */
[----:B------:R-:W-:Y:S04]  /*28f0*/  STS [R47+0x40], R106 ;  /* 0x0000406a2f007388 */ /* 0x000fe80000000800 */
        /* <DEDUP_REMOVED lines=15> */
[----:B------:R-:W-:Y:S01]  /*29f0*/  STS [R47+0x80], R122 ;  /* 0x0000807a2f007388 */ /* 0x000fe20000000800 */
[----:B------:R-:W-:Y:S06]  /*2a00*/  BAR.SYNC.DEFER_BLOCKING 0x0 ;  /* 0x0000000000007b1d */ /* 0x000fec0000010000 */
[----:B------:R-:W0:Y:S04]  /*2a10*/  LDS.U16 R5, [R54+0x2] ;  /* 0x0000020036057984 */ /* 0x000e280000000400 */
[----:B------:R-:W1:Y:S04]  /*2a20*/  LDS.U16 R55, [R55+0x2] ;  /* 0x0000020037377984 */ /* 0x000e680000000400 */
[----:B------:R-:W2:Y:S04]  /*2a30*/  LDS.U16 R57, [R57+0x2] ;  /* 0x0000020039397984 */ /* 0x000ea80000000400 */
[----:B------:R-:W3:Y:S04]  /*2a40*/  LDS.U16 R59, [R59+0x2] ;  /* 0x000002003b3b7984 */ /* 0x000ee80000000400 */
[----:B------:R-:W4:Y:S04]  /*2a50*/  LDS.U16 R61, [R61+0x2] ;  /* 0x000002003d3d7984 */ /* 0x000f280000000400 */
[----:B------:R-:W4:Y:S04]  /*2a60*/  LDS.U16 R63, [R63+0x2] ;  /* 0x000002003f3f7984 */ /* 0x000f280000000400 */
[----:B------:R-:W4:Y:S04]  /*2a70*/  LDS.U16 R65, [R65+0x2] ;  /* 0x0000020041417984 */ /* 0x000f280000000400 */
[----:B------:R-:W4:Y:S04]  /*2a80*/  LDS.U16 R67, [R67+0x2] ;  /* 0x0000020043437984 */ /* 0x000f280000000400 */
[----:B------:R-:W4:Y:S04]  /*2a90*/  LDS.U16 R69, [R69+0x2] ;  /* 0x0000020045457984 */ /* 0x000f280000000400 */
[----:B------:R-:W4:Y:S04]  /*2aa0*/  LDS.U16 R71, [R71+0x2] ;  /* 0x0000020047477984 */ /* 0x000f280000000400 */
[----:B------:R-:W4:Y:S01]  /*2ab0*/  LDS.U16 R73, [R73+0x2] ;  /* 0x0000020049497984 */ /* 0x000f220000000400 */
[----:B0-----:R-:W-:-:S03]  /*2ac0*/  IMAD.IADD R5, R52, 0x1, R5 ;  /* 0x0000000134057824 */ /* 0x001fc600078e0205 */
[----:B------:R-:W0:Y:S01]  /*2ad0*/  LDS.U16 R75, [R75+0x2] ;  /* 0x000002004b4b7984 */ /* 0x000e220000000400 */
[----:B-1----:R-:W-:-:S03]  /*2ae0*/  IMAD.IADD R55, R56, 0x1, R55 ;  /* 0x0000000138377824 */ /* 0x002fc600078e0237 */
[----:B------:R-:W1:Y:S01]  /*2af0*/  LDS.U16 R77, [R77+0x2] ;  /* 0x000002004d4d7984 */ /* 0x000e620000000400 */
[----:B--2---:R-:W-:-:S03]  /*2b00*/  IMAD.IADD R57, R58, 0x1, R57 ;  /* 0x000000013a397824 */ /* 0x004fc600078e0239 */
[----:B------:R-:W2:Y:S01]  /*2b10*/  LDS.U16 R79, [R79+0x2] ;  /* 0x000002004f4f7984 */ /* 0x000ea20000000400 */
[----:B---3--:R-:W-:-:S03]  /*2b20*/  IMAD.IADD R59, R60, 0x1, R59 ;  /* 0x000000013c3b7824 */ /* 0x008fc600078e023b */
[----:B------:R-:W3:Y:S01]  /*2b30*/  LDS.U16 R81, [R81+0x2] ;  /* 0x0000020051517984 */ /* 0x000ee20000000400 */
[----:B----4-:R-:W-:-:S03]  /*2b40*/  IMAD.IADD R61, R62, 0x1, R61 ;  /* 0x000000013e3d7824 */ /* 0x010fc600078e023d */
[----:B------:R-:W4:Y:S01]  /*2b50*/  LDS.U16 R83, [R83+0x2] ;  /* 0x0000020053537984 */ /* 0x000f220000000400 */
[----:B------:R-:W-:-:S03]  /*2b60*/  IMAD.IADD R63, R64, 0x1, R63 ;  /* 0x00000001403f7824 */ /* 0x000fc600078e023f */
[----:B------:R-:W4:Y:S01]  /*2b70*/  LDS.U16 R85, [R85+0x2] ;  /* 0x0000020055557984 */ /* 0x000f220000000400 */
[----:B------:R-:W-:-:S03]  /*2b80*/  IMAD.IADD R65, R66, 0x1, R65 ;  /* 0x0000000142417824 */ /* 0x000fc600078e0241 */
[----:B------:R-:W4:Y:S01]  /*2b90*/  LDS.U16 R87, [R87+0x2] ;  /* 0x0000020057577984 */ /* 0x000f220000000400 */
[----:B------:R-:W-:-:S03]  /*2ba0*/  IMAD.IADD R67, R68, 0x1, R67 ;  /* 0x0000000144437824 */ /* 0x000fc600078e0243 */
[----:B------:R-:W4:Y:S01]  /*2bb0*/  LDS.U16 R89, [R89+0x2] ;  /* 0x0000020059597984 */ /* 0x000f220000000400 */
[----:B------:R-:W-:Y:S02]  /*2bc0*/  IMAD.IADD R69, R70, 0x1, R69 ;  /* 0x0000000146457824 */ /* 0x000fe400078e0245 */
[----:B------:R-:W-:Y:S02]  /*2bd0*/  IMAD.IADD R71, R72, 0x1, R71 ;  /* 0x0000000148477824 */ /* 0x000fe400078e0247 */
[----:B------:R-:W-:Y:S02]  /*2be0*/  IMAD.IADD R73, R74, 0x1, R73 ;  /* 0x000000014a497824 */ /* 0x000fe400078e0249 */
[----:B0-----:R-:W-:Y:S02]  /*2bf0*/  IMAD.IADD R75, R76, 0x1, R75 ;  /* 0x000000014c4b7824 */ /* 0x001fe400078e024b */
[----:B-1----:R-:W-:Y:S02]  /*2c00*/  IMAD.IADD R77, R78, 0x1, R77 ;  /* 0x000000014e4d7824 */ /* 0x002fe400078e024d */
[----:B--2---:R-:W-:-:S02]  /*2c10*/  IMAD.IADD R79, R80, 0x1, R79 ;  /* 0x00000001504f7824 */ /* 0x004fc400078e024f */
[----:B---3--:R-:W-:Y:S02]  /*2c20*/  IMAD.IADD R81, R82, 0x1, R81 ;  /* 0x0000000152517824 */ /* 0x008fe400078e0251 */
[----:B----4-:R-:W-:Y:S02]  /*2c30*/  IMAD.IADD R83, R84, 0x1, R83 ;  /* 0x0000000154537824 */ /* 0x010fe400078e0253 */
[----:B------:R-:W-:Y:S02]  /*2c40*/  IMAD.IADD R85, R86, 0x1, R85 ;  /* 0x0000000156557824 */ /* 0x000fe400078e0255 */
[----:B------:R-:W-:Y:S02]  /*2c50*/  IMAD.IADD R87, R88, 0x1, R87 ;  /* 0x0000000158577824 */ /* 0x000fe400078e0257 */
[----:B------:R-:W-:Y:S01]  /*2c60*/  IMAD.IADD R89, R90, 0x1, R89 ;  /* 0x000000015a597824 */ /* 0x000fe200078e0259 */
[----:B------:R-:W-:Y:S06]  /*2c70*/  BAR.SYNC.DEFER_BLOCKING 0x0 ;  /* 0x0000000000007b1d */ /* 0x000fec0000010000 */
[----:B------:R-:W-:Y:S05]  /*2c80*/  BRA.U UP0, `(.L_x_368) ;  /* 0x0000000500987547 */ /* 0x000fea000b800000 */
[----:B------:R-:W-:Y:S01]  /*2c90*/  LEA R4, R5, UR4, 0x2 ;  /* 0x0000000405047c11 */ /* 0x000fe2000f8e10ff */
[----:B------:R-:W-:Y:S01]  /*2ca0*/  UIADD3 UR7, UPT, UPT, UR7, 0x6, URZ ;  /* 0x0000000607077890 */ /* 0x000fe2000fffe0ff */
[----:B------:R-:W-:Y:S01]  /*2cb0*/  LEA R5, R55, UR4, 0x2 ;  /* 0x0000000437057c11 */ /* 0x000fe2000f8e10ff */
[----:B------:R-:W-:Y:S01]  /*2cc0*/  UIADD3 UR5, UPT, UPT, UR5, -0x6, URZ ;  /* 0xfffffffa05057890 */ /* 0x000fe2000fffe0ff */
[----:B------:R-:W-:Y:S01]  /*2cd0*/  LEA R6, R57, UR4, 0x2 ;  /* 0x0000000439067c11 */ /* 0x000fe2000f8e10ff */
[----:B------:R0:W-:Y:S01]  /*2ce0*/  STS [R4], R29 ;  /* 0x0000001d04007388 */ /* 0x0001e20000000800 */
[----:B------:R-:W-:Y:S02]  /*2cf0*/  LEA R7, R59, UR4, 0x2 ;  /* 0x000000043b077c11 */ /* 0x000fe4000f8e10ff */
[----:B------:R-:W-:Y:S01]  /*2d00*/  LEA R8, R61, UR4, 0x2 ;  /* 0x000000043d087c11 */ /* 0x000fe2000f8e10ff */
[----:B------:R0:W-:Y:S01]  /*2d10*/  STS [R5], R30 ;  /* 0x0000001e05007388 */ /* 0x0001e20000000800 */
[----:B------:R-:W-:-:S02]  /*2d20*/  LEA R9, R63, UR4, 0x2 ;  /* 0x000000043f097c11 */ /* 0x000fc4000f8e10ff */
[----:B------:R-:W-:Y:S01]  /*2d30*/  LEA R10, R65, UR4, 0x2 ;  /* 0x00000004410a7c11 */ /* 0x000fe2000f8e10ff */
[----:B------:R0:W-:Y:S01]  /*2d40*/  STS [R6], R31 ;  /* 0x0000001f06007388 */ /* 0x0001e20000000800 */
[----:B------:R-:W-:Y:S02]  /*2d50*/  LEA R11, R67, UR4, 0x2 ;  /* 0x00000004430b7c11 */ /* 0x000fe4000f8e10ff */
        /* <DEDUP_REMOVED lines=16> */
[----:B------:R0:W-:Y:S04]  /*2e60*/  STS [R52], R37 ;  /* 0x0000002534007388 */ /* 0x0001e80000000800 */
        /* <DEDUP_REMOVED lines=9> */
[----:B------:R0:W-:Y:S01]  /*2f00*/  STS [R63], R49 ;  /* 0x000000313f007388 */ /* 0x0001e20000000800 */
[----:B------:R-:W-:Y:S06]  /*2f10*/  BAR.SYNC.DEFER_BLOCKING 0x0 ;  /* 0x0000000000007b1d */ /* 0x000fec0000010000 */
[----:B------:R0:W1:Y:S04]  /*2f20*/  LDS R29, [R51] ;  /* 0x00000000331d7984 */ /* 0x0000680000000800 */
[----:B------:R0:W2:Y:S04]  /*2f30*/  LDS R30, [R51+0x4] ;  /* 0x00000400331e7984 */ /* 0x0000a80000000800 */
[----:B------:R0:W3:Y:S04]  /*2f40*/  LDS R31, [R51+0x8] ;  /* 0x00000800331f7984 */ /* 0x0000e80000000800 */
[----:B------:R0:W4:Y:S04]  /*2f50*/  LDS R32, [R51+0xc] ;  /* 0x00000c0033207984 */ /* 0x0001280000000800 */
[----:B------:R0:W0:Y:S04]  /*2f60*/  LDS R33, [R51+0x10] ;  /* 0x0000100033217984 */ /* 0x0000280000000800 */
        /* <DEDUP_REMOVED lines=13> */
[----:B------:R0:W0:Y:S01]  /*3040*/  LDS R49, [R51+0x48] ;  /* 0x0000480033317984 */ /* 0x0000220000000800 */
[----:B------:R-:W-:Y:S06]  /*3050*/  BAR.SYNC.DEFER_BLOCKING 0x0 ;  /* 0x0000000000007b1d */ /* 0x000fec0000010000 */
[----:B-----5:R0:W-:Y:S04]  /*3060*/  STS [R4], R2 ;  /* 0x0000000204007388 */ /* 0x0201e80000000800 */
        /* <DEDUP_REMOVED lines=19> */
[----:B------:R0:W0:Y:S04]  /*31a0*/  LDS R2, [R51] ;  /* 0x0000000033027984 */ /* 0x0000280000000800 */
        /* <DEDUP_REMOVED lines=19> */
[----:B-1234-:R-:W-:Y:S05]  /*32e0*/  BRA `(.L_x_369) ;  /* 0xffffffd800bc7947 */ /* 0x01efea000383ffff */
.L_x_368:
[----:B------:R-:W-:Y:S01]  /*32f0*/  LEA R5, R5, UR4, 0x2 ;  /* 0x0000000405057c11 */ /* 0x000fe2000f8e10ff */
[----:B------:R-:W-:Y:S01]  /*3300*/  IMAD R51, R0, -0x48, R51 ;  /* 0xffffffb800337824 */ /* 0x000fe200078e0233 */
[----:B------:R-:W-:Y:S01]  /*3310*/  LEA R55, R55, UR4, 0x2 ;  /* 0x0000000437377c11 */ /* 0x000fe2000f8e10ff */
[----:B------:R-:W0:Y:S01]  /*3320*/  LDCU.64 UR6, c[0x0][0x3a0] ;  /* 0x00007400ff0677ac */ /* 0x000e220008000a00 */
[----:B------:R-:W-:Y:S01]  /*3330*/  LEA R57, R57, UR4, 0x2 ;  /* 0x0000000439397c11 */ /* 0x000fe2000f8e10ff */
[----:B------:R-:W-:Y:S01]  /*3340*/  STS [R5], R29 ;  /* 0x0000001d05007388 */ /* 0x000fe20000000800 */
[----:B------:R-:W-:Y:S02]  /*3350*/  LEA R59, R59, UR4, 0x2 ;  /* 0x000000043b3b7c11 */ /* 0x000fe4000f8e10ff */
[----:B------:R-:W-:Y:S01]  /*3360*/  LEA R61, R61, UR4, 0x2 ;  /* 0x000000043d3d7c11 */ /* 0x000fe2000f8e10ff */
[----:B------:R-:W-:Y:S01]  /*3370*/  STS [R55], R30 ;  /* 0x0000001e37007388 */ /* 0x000fe20000000800 */
[----:B------:R-:W-:-:S02]  /*3380*/  LEA R63, R63, UR4, 0x2 ;  /* 0x000000043f3f7c11 */ /* 0x000fc4000f8e10ff */
[----:B------:R-:W-:Y:S01]  /*3390*/  LEA R65, R65, UR4, 0x2 ;  /* 0x0000000441417c11 */ /* 0x000fe2000f8e10ff */
[----:B------:R-:W-:Y:S01]  /*33a0*/  STS [R57], R31 ;  /* 0x0000001f39007388 */ /* 0x000fe20000000800 */
[----:B------:R-:W-:Y:S02]  /*33b0*/  LEA R67, R67, UR4, 0x2 ;  /* 0x0000000443437c11 */ /* 0x000fe4000f8e10ff */
[----:B------:R-:W-:Y:S01]  /*33c0*/  LEA R69, R69, UR4, 0x2 ;  /* 0x0000000445457c11 */ /* 0x000fe2000f8e10ff */
[----:B------:R-:W-:Y:S01]  /*33d0*/  STS [R59], R32 ;  /* 0x000000203b007388 */ /* 0x000fe20000000800 */
[----:B------:R-:W-:Y:S02]  /*33e0*/  LEA R71, R71, UR4, 0x2 ;  /* 0x0000000447477c11 */ /* 0x000fe4000f8e10ff */
[----:B------:R-:W-:Y:S01]  /*33f0*/  LEA R73, R73, UR4, 0x2 ;  /* 0x0000000449497c11 */ /* 0x000fe2000f8e10ff */
[----:B------:R-:W-:Y:S01]  /*3400*/  STS [R61], R33 ;  /* 0x000000213d007388 */ /* 0x000fe20000000800 */
[----:B------:R-:W-:Y:S01]  /*3410*/  LEA R75, R75, UR4, 0x2 ;  /* 0x000000044b4b7c11 */ /* 0x000fe2000f8e10ff */
[----:B0-----:R-:W-:Y:S01]  /*3420*/  IMAD.U32 R4, RZ, RZ, UR7 ;  /* 0x00000007ff047e24 */ /* 0x001fe2000f8e00ff */
        /* <DEDUP_REMOVED lines=11> */
[----:B------:R-:W-:-:S03]  /*34e0*/  ISETP.LT.U32.AND P4, PT, R0, UR6, PT ;  /* 0x0000000600007c0c */ /* 0x000fc6000bf81070 */
[----:B------:R-:W-:Y:S01]  /*34f0*/  STS [R71], R38 ;  /* 0x0000002647007388 */ /* 0x000fe20000000800 */
[----:B------:R-:W-:Y:S01]  /*3500*/  ISETP.GT.U32.AND.EX P4, PT, R4, RZ, PT, P4 ;  /* 0x000000ff0400720c */ /* 0x000fe20003f84140 */
[----:B------:R-:W-:Y:S02]  /*3510*/  VIADD R4, R0, 0x100 ;  /* 0x0000010000047836 */ /* 0x000fe40000000000 */
[----:B------:R-:W-:Y:S03]  /*3520*/  STS [R73], R39 ;  /* 0x0000002749007388 */ /* 0x000fe60000000800 */
[----:B------:R-:W-:Y:S01]  /*3530*/  ISETP.LT.U32.AND P2, PT, R4, UR6, PT ;  /* 0x0000000604007c0c */ /* 0x000fe2000bf41070 */
[----:B------:R-:W-:Y:S04]  /*3540*/  STS [R75], R40 ;  /* 0x000000284b007388 */ /* 0x000fe80000000800 */
[----:B------:R-:W-:Y:S04]  /*3550*/  STS [R77], R41 ;  /* 0x000000294d007388 */ /* 0x000fe80000000800 */
[----:B------:R-:W-:Y:S04]  /*3560*/  STS [R79], R42 ;  /* 0x0000002a4f007388 */ /* 0x000fe80000000800 */
[----:B------:R-:W-:Y:S04]  /*3570*/  STS [R81], R43 ;  /* 0x0000002b51007388 */ /* 0x000fe80000000800 */
[----:B------:R-:W-:Y:S04]  /*3580*/  STS [R83], R44 ;  /* 0x0000002c53007388 */ /* 0x000fe80000000800 */
[----:B------:R-:W-:Y:S04]  /*3590*/  STS [R85], R46 ;  /* 0x0000002e55007388 */ /* 0x000fe80000000800 */
[----:B------:R-:W-:Y:S04]  /*35a0*/  STS [R87], R48 ;  /* 0x0000003057007388 */ /* 0x000fe80000000800 */
[----:B------:R-:W-:Y:S01]  /*35b0*/  STS [R89], R49 ;  /* 0x0000003159007388 */ /* 0x000fe20000000800 */
[----:B------:R-:W-:Y:S06]  /*35c0*/  BAR.SYNC.DEFER_BLOCKING 0x0 ;  /* 0x0000000000007b1d */ /* 0x000fec0000010000 */
[----:B------:R-:W0:Y:S04]  /*35d0*/  LDS R30, [R51] ;  /* 0x00000000331e7984 */ /* 0x000e280000000800 */
[----:B------:R-:W1:Y:S04]  /*35e0*/  LDS R31, [R51+0x400] ;  /* 0x00040000331f7984 */ /* 0x000e680000000800 */
[----:B------:R-:W-:Y:S04]  /*35f0*/  LDS R32, [R51+0x800] ;  /* 0x0008000033207984 */ /* 0x000fe80000000800 */
[----:B------:R-:W-:Y:S04]  /*3600*/  LDS R33, [R51+0xc00] ;  /* 0x000c000033217984 */ /* 0x000fe80000000800 */
[----:B------:R-:W-:Y:S04]  /*3610*/  LDS R34, [R51+0x1000] ;  /* 0x0010000033227984 */ /* 0x000fe80000000800 */
[----:B------:R-:W-:Y:S04]  /*3620*/  LDS R35, [R51+0x1400] ;  /* 0x0014000033237984 */ /* 0x000fe80000000800 */
[----:B------:R-:W-:Y:S04]  /*3630*/  LDS R36, [R51+0x1800] ;  /* 0x0018000033247984 */ /* 0x000fe80000000800 */
[----:B------:R-:W-:Y:S04]  /*3640*/  LDS R37, [R51+0x1c00] ;  /* 0x001c000033257984 */ /* 0x000fe80000000800 */
[----:B------:R-:W-:Y:S04]  /*3650*/  LDS R38, [R51+0x2000] ;  /* 0x0020000033267984 */ /* 0x000fe80000000800 */
[----:B------:R-:W-:Y:S04]  /*3660*/  LDS R39, [R51+0x2400] ;  /* 0x0024000033277984 */ /* 0x000fe80000000800 */
[----:B------:R-:W-:Y:S01]  /*3670*/  LDS R40, [R51+0x2800] ;  /* 0x0028000033287984 */ /* 0x000fe20000000800 */
[----:B0-----:R-:W-:-:S03]  /*3680*/  @P4 ISETP.GT.AND P1, PT, R30, -0x1, PT ;  /* 0xffffffff1e00480c */ /* 0x001fc60003f24270 */
        /* <DEDUP_REMOVED lines=8> */
[----:B------:R-:W-:Y:S06]  /*3710*/  BAR.SYNC.DEFER_BLOCKING 0x0 ;  /* 0x0000000000007b1d */ /* 0x000fec0000010000 */
[----:B-----5:R0:W-:Y:S04]  /*3720*/  STS [R5], R2 ;  /* 0x0000000205007388 */ /* 0x0201e80000000800 */
[----:B------:R2:W-:Y:S04]  /*3730*/  STS [R55], R3 ;  /* 0x0000000337007388 */ /* 0x0005e80000000800 */
[----:B------:R3:W-:Y:S01]  /*3740*/  STS [R57], R12 ;  /* 0x0000000c39007388 */ /* 0x0007e20000000800 */
[----:B0-----:R-:W0:Y:S03]  /*3750*/  LDC.64 R4, c[0x0][0x398] ;  /* 0x0000e600ff047b82 */ /* 0x001e260000000a00 */
[----:B------:R-:W-:Y:S04]  /*3760*/  STS [R59], R13 ;  /* 0x0000000d3b007388 */ /* 0x000fe80000000800 */
[----:B------:R4:W-:Y:S01]  /*3770*/  STS [R61], R14 ;  /* 0x0000000e3d007388 */ /* 0x0009e20000000800 */
[----:B--2---:R-:W2:Y:S01]  /*3780*/  LDC.64 R2, c[0x0][0x388] ;  /* 0x0000e200ff027b82 */ /* 0x004ea20000000a00 */
[----:B---3--:R-:W-:-:S02]  /*3790*/  VIADD R12, R0, 0x200 ;  /* 0x00000200000c7836 */ /* 0x008fc40000000000 */
[----:B------:R3:W-:Y:S04]  /*37a0*/  STS [R63], R15 ;  /* 0x0000000f3f007388 */ /* 0x0007e80000000800 */
[----:B------:R1:W-:Y:S01]  /*37b0*/  STS [R65], R16 ;  /* 0x0000001041007388 */ /* 0x0003e20000000800 */
[----:B------:R-:W-:Y:S01]  /*37c0*/  ISETP.LT.U32.AND P3, PT, R12, UR6, PT ;  /* 0x000000060c007c0c */ /* 0x000fe2000bf61070 */
[C---:B----4-:R-:W-:Y:S02]  /*37d0*/  VIADD R14, R0.reuse, 0x300 ;  /* 0x00000300000e7836 */ /* 0x050fe40000000000 */
[----:B------:R4:W-:Y:S01]  /*37e0*/  STS [R67], R17 ;  /* 0x0000001143007388 */ /* 0x0009e20000000800 */
[C---:B------:R-:W-:Y:S01]  /*37f0*/  VIADD R12, R0.reuse, 0x500 ;  /* 0x00000500000c7836 */ /* 0x040fe20000000000 */
[----:B---3--:R-:W-:-:S02]  /*3800*/  LOP3.LUT R15, R0, 0x400, RZ, 0xfc, !PT ;  /* 0x00000400000f7812 */ /* 0x008fc400078efcff */
[----:B------:R-:W-:Y:S01]  /*3810*/  STS [R69], R18 ;  /* 0x0000001245007388 */ /* 0x000fe20000000800 */
[----:B------:R-:W-:Y:S01]  /*3820*/  ISETP.LT.U32.AND P0, PT, R14, UR6, PT ;  /* 0x000000060e007c0c */ /* 0x000fe2000bf01070 */
[----:B-1----:R-:W-:Y:S01]  /*3830*/  IMAD.U32 R16, RZ, RZ, UR7 ;  /* 0x00000007ff107e24 */ /* 0x002fe2000f8e00ff */
[----:B------:R-:W-:Y:S01]  /*3840*/  ISETP.LT.U32.AND P5, PT, R15, UR6, PT ;  /* 0x000000060f007c0c */ /* 0x000fe2000bfa1070 */
[----:B------:R-:W-:Y:S01]  /*3850*/  STS [R71], R19 ;  /* 0x0000001347007388 */ /* 0x000fe20000000800 */
[----:B------:R-:W-:Y:S01]  /*3860*/  IMAD.U32 R15, RZ, RZ, UR7 ;  /* 0x00000007ff0f7e24 */ /* 0x000fe2000f8e00ff */
[----:B------:R-:W-:Y:S01]  /*3870*/  ISETP.LT.U32.AND P6, PT, R12, UR6, PT ;  /* 0x000000060c007c0c */ /* 0x000fe2000bfc1070 */
[----:B----4-:R-:W-:Y:S01]  /*3880*/  @P4 IMAD.MOV.U32 R17, RZ, RZ, -0x1 ;  /* 0xffffffffff114424 */ /* 0x010fe200078e00ff */
[----:B------:R-:W-:Y:S01]  /*3890*/  STS [R73], R20 ;  /* 0x0000001449007388 */ /* 0x000fe20000000800 */
[----:B------:R-:W-:Y:S01]  /*38a0*/  ISETP.GT.U32.AND.EX P2, PT, R16, RZ, PT, P2 ;  /* 0x000000ff1000720c */ /* 0x000fe20003f44120 */
[----:B------:R-:W-:Y:S01]  /*38b0*/  IMAD.U32 R14, RZ, RZ, UR7 ;  /* 0x00000007ff0e7e24 */ /* 0x000fe2000f8e00ff */
[----:B------:R-:W-:Y:S01]  /*38c0*/  ISETP.GT.U32.AND.EX P0, PT, R15, RZ, PT, P0 ;  /* 0x000000ff0f00720c */ /* 0x000fe20003f04100 */
[----:B------:R1:W-:Y:S01]  /*38d0*/  STS [R75], R21 ;  /* 0x000000154b007388 */ /* 0x0003e20000000800 */
[----:B------:R-:W-:Y:S01]  /*38e0*/  @P4 SEL R17, R17, 0x80000000, P1 ;  /* 0x8000000011114807 */ /* 0x000fe20000800000 */
[----:B--2---:R-:W-:Y:S01]  /*38f0*/  IMAD.WIDE.U32 R2, R0, 0x4, R2 ;  /* 0x0000000400027825 */ /* 0x004fe200078e0002 */
[----:B------:R-:W-:Y:S01]  /*3900*/  ISETP.GT.U32.AND.EX P3, PT, R14, RZ, PT, P3 ;  /* 0x000000ff0e00720c */ /* 0x000fe20003f64130 */
[----:B------:R-:W-:Y:S01]  /*3910*/  STS [R77], R22 ;  /* 0x000000164d007388 */ /* 0x000fe20000000800 */
[----:B------:R-:W-:Y:S01]  /*3920*/  ISETP.GT.U32.AND.EX P5, PT, R16, RZ, PT, P5 ;  /* 0x000000ff1000720c */ /* 0x000fe20003fa4150 */
[----:B0-----:R-:W-:Y:S01]  /*3930*/  IMAD.WIDE.U32 R4, R0, 0x4, R4 ;  /* 0x0000000400047825 */ /* 0x001fe200078e0004 */
[----:B------:R-:W-:Y:S01]  /*3940*/  ISETP.GT.U32.AND.EX P6, PT, R16, RZ, PT, P6 ;  /* 0x000000ff1000720c */ /* 0x000fe20003fc4160 */
[----:B------:R0:W-:Y:S01]  /*3950*/  STS [R79], R23 ;  /* 0x000000174f007388 */ /* 0x0001e20000000800 */
[----:B-1----:R-:W-:Y:S01]  /*3960*/  @P4 LOP3.LUT R21, R17, R30, RZ, 0x3c, !PT ;  /* 0x0000001e11154212 */ /* 0x002fe200078e3cff */
[----:B------:R-:W-:-:S02]  /*3970*/  @P2 IMAD.MOV.U32 R12, RZ, RZ, -0x1 ;  /* 0xffffffffff0c2424 */ /* 0x000fc400078e00ff */
[----:B------:R-:W-:Y:S01]  /*3980*/  STS [R81], R24 ;  /* 0x0000001851007388 */ /* 0x000fe20000000800 */
[----:B------:R-:W-:Y:S01]  /*3990*/  @P2 ISETP.GT.AND P1, PT, R31, -0x1, PT ;  /* 0xffffffff1f00280c */ /* 0x000fe20003f24270 */
[----:B------:R-:W-:Y:S02]  /*39a0*/  VIADD R14, R0, 0x600 ;  /* 0x00000600000e7836 */ /* 0x000fe40000000000 */
[----:B------:R1:W-:Y:S01]  /*39b0*/  STS [R83], R25 ;  /* 0x0000001953007388 */ /* 0x0003e20000000800 */
[----:B------:R-:W-:Y:S01]  /*39c0*/  @P2 SEL R12, R12, 0x80000000, P1 ;  /* 0x800000000c0c2807 */ /* 0x000fe20000800000 */
[----:B0-----:R-:W-:Y:S01]  /*39d0*/  @P3 IMAD.MOV.U32 R23, RZ, RZ, -0x1 ;  /* 0xffffffffff173424 */ /* 0x001fe200078e00ff */
[----:B------:R-:W-:Y:S01]  /*39e0*/  ISETP.LT.U32.AND P1, PT, R14, UR6, PT ;  /* 0x000000060e007c0c */ /* 0x000fe2000bf21070 */
[----:B------:R-:W-:Y:S01]  /*39f0*/  STS [R85], R26 ;  /* 0x0000001a55007388 */ /* 0x000fe20000000800 */
[----:B------:R-:W-:Y:S01]  /*3a00*/  @P2 LOP3.LUT R31, R12, R31, RZ, 0x3c, !PT ;  /* 0x0000001f0c1f2212 */ /* 0x000fe200078e3cff */
[C---:B------:R-:W-:Y:S01]  /*3a10*/  VIADD R12, R0.reuse, 0x700 ;  /* 0x00000700000c7836 */ /* 0x040fe20000000000 */
[----:B------:R-:W-:Y:S01]  /*3a20*/  LOP3.LUT R14, R0, 0x800, RZ, 0xfc, !PT ;  /* 0x00000800000e7812 */ /* 0x000fe200078efcff */
[----:B------:R-:W-:Y:S01]  /*3a30*/  STS [R87], R27 ;  /* 0x0000001b57007388 */ /* 0x000fe20000000800 */
[----:B------:R-:W-:-:S02]  /*3a40*/  IMAD.U32 R18, RZ, RZ, UR7 ;  /* 0x00000007ff127e24 */ /* 0x000fc4000f8e00ff */
[----:B-1----:R-:W-:Y:S01]  /*3a50*/  @P5 IMAD.MOV.U32 R25, RZ, RZ, -0x1 ;  /* 0xffffffffff195424 */ /* 0x002fe200078e00ff */
[----:B------:R-:W-:Y:S01]  /*3a60*/  STS [R89], R28 ;  /* 0x0000001c59007388 */ /* 0x000fe20000000800 */
[----:B------:R-:W-:Y:S01]  /*3a70*/  IMAD.U32 R20, RZ, RZ, UR7 ;  /* 0x00000007ff147e24 */ /* 0x000fe2000f8e00ff */
[----:B------:R-:W-:Y:S01]  /*3a80*/  BAR.SYNC.DEFER_BLOCKING 0x0 ;  /* 0x0000000000007b1d */ /* 0x000fe20000010000 */
[----:B------:R-:W-:Y:S01]  /*3a90*/  ISETP.GT.U32.AND.EX P1, PT, R18, RZ, PT, P1 ;  /* 0x000000ff1200720c */ /* 0x000fe20003f24110 */
[----:B------:R-:W-:-:S12]  /*3aa0*/  VIADD R16, R0, 0xb00 ;  /* 0x00000b0000107836 */ /* 0x000fd80000000000 */
[----:B------:R-:W-:Y:S01]  /*3ab0*/  @P1 IMAD.MOV.U32 R18, RZ, RZ, -0x1 ;  /* 0xffffffffff121424 */ /* 0x000fe200078e00ff */
[----:B------:R-:W0:Y:S04]  /*3ac0*/  @P4 LDS R43, [R51] ;  /* 0x00000000332b4984 */ /* 0x000e280000000800 */
[----:B------:R-:W1:Y:S04]  /*3ad0*/  LDS R13, [R51+0x400] ;  /* 0x00040000330d7984 */ /* 0x000e680000000800 */
[----:B------:R-:W2:Y:S04]  /*3ae0*/  LDS R15, [R51+0x800] ;  /* 0x00080000330f7984 */ /* 0x000ea80000000800 */
[----:B------:R-:W3:Y:S04]  /*3af0*/  LDS R17, [R51+0xc00] ;  /* 0x000c000033117984 */ /* 0x000ee80000000800 */
[----:B------:R-:W4:Y:S04]  /*3b00*/  LDS R19, [R51+0x1000] ;  /* 0x0010000033137984 */ /* 0x000f280000000800 */
[----:B------:R-:W-:Y:S04]  /*3b10*/  @P4 STG.E desc[UR8][R2.64], R21 ;  /* 0x0000001502004986 */ /* 0x000fe8000c101908 */
[----:B------:R-:W4:Y:S04]  /*3b20*/  LDS R21, [R51+0x1400] ;  /* 0x0014000033157984 */ /* 0x000f280000000800 */
[----:B0-----:R-:W-:Y:S01]  /*3b30*/  @P4 STG.E desc[UR8][R4.64], R43 ;  /* 0x0000002b04004986 */ /* 0x001fe2000c101908 */
[----:B------:R-:W-:-:S03]  /*3b40*/  @P3 ISETP.GT.AND P4, PT, R32, -0x1, PT ;  /* 0xffffffff2000380c */ /* 0x000fc60003f84270 */
[----:B------:R-:W-:Y:S01]  /*3b50*/  @P2 STG.E desc[UR8][R2.64+0x400], R31 ;  /* 0x0004001f02002986 */ /* 0x000fe2000c101908 */
[----:B------:R-:W-:Y:S02]  /*3b60*/  @P3 SEL R23, R23, 0x80000000, P4 ;  /* 0x8000000017173807 */ /* 0x000fe40002000000 */
[----:B------:R-:W-:Y:S01]  /*3b70*/  @P0 ISETP.GT.AND P4, PT, R33, -0x1, PT ;  /* 0xffffffff2100080c */ /* 0x000fe20003f84270 */
[----:B-1----:R-:W-:Y:S01]  /*3b80*/  @P2 STG.E desc[UR8][R4.64+0x400], R13 ;  /* 0x0004000d04002986 */ /* 0x002fe2000c101908 */
[----:B------:R-:W-:Y:S01]  /*3b90*/  ISETP.LT.U32.AND P2, PT, R12, UR6, PT ;  /* 0x000000060c007c0c */ /* 0x000fe2000bf41070 */
[----:B------:R-:W-:Y:S01]  /*3ba0*/  @P0 IMAD.MOV.U32 R12, RZ, RZ, -0x1 ;  /* 0xffffffffff0c0424 */ /* 0x000fe200078e00ff */
[----:B------:R-:W-:Y:S01]  /*3bb0*/  @P3 LOP3.LUT R23, R23, R32, RZ, 0x3c, !PT ;  /* 0x0000002017173212 */ /* 0x000fe200078e3cff */
[----:B------:R-:W0:Y:S01]  /*3bc0*/  LDS R13, [R51+0x1800] ;  /* 0x00180000330d7984 */ /* 0x000e220000000800 */
[----:B------:R-:W-:Y:S02]  /*3bd0*/  ISETP.GT.U32.AND.EX P2, PT, R20, RZ, PT, P2 ;  /* 0x000000ff1400720c */ /* 0x000fe40003f44120 */
[----:B------:R-:W-:Y:S01]  /*3be0*/  @P0 SEL R12, R12, 0x80000000, P4 ;  /* 0x800000000c0c0807 */ /* 0x000fe20002000000 */
[----:B------:R-:W-:Y:S01]  /*3bf0*/  @P3 STG.E desc[UR8][R2.64+0x800], R23 ;  /* 0x0008001702003986 */ /* 0x000fe2000c101908 */
[----:B------:R-:W-:-:S02]  /*3c00*/  @P5 ISETP.GT.AND P4, PT, R34, -0x1, PT ;  /* 0xffffffff2200580c */ /* 0x000fc40003f84270 */
[----:B------:R-:W-:Y:S01]  /*3c10*/  @P0 LOP3.LUT R33, R12, R33, RZ, 0x3c, !PT ;  /* 0x000000210c210212 */ /* 0x000fe200078e3cff */
[----:B------:R-:W-:Y:S01]  /*3c20*/  VIADD R12, R0, 0x900 ;  /* 0x00000900000c7836 */ /* 0x000fe20000000000 */
[----:B------:R-:W-:Y:S01]  /*3c30*/  @P5 SEL R25, R25, 0x80000000, P4 ;  /* 0x8000000019195807 */ /* 0x000fe20002000000 */
[----:B--2---:R-:W-:Y:S01]  /*3c40*/  @P3 STG.E desc[UR8][R4.64+0x800], R15 ;  /* 0x0008000f04003986 */ /* 0x004fe2000c101908 */
[----:B------:R-:W-:Y:S01]  /*3c50*/  ISETP.LT.U32.AND P4, PT, R14, UR6, PT ;  /* 0x000000060e007c0c */ /* 0x000fe2000bf81070 */
[----:B------:R-:W-:Y:S01]  /*3c60*/  VIADD R14, R0, 0xa00 ;  /* 0x00000a00000e7836 */ /* 0x000fe20000000000 */
[----:B------:R-:W-:Y:S01]  /*3c70*/  @P5 LOP3.LUT R25, R25, R34, RZ, 0x3c, !PT ;  /* 0x0000002219195212 */ /* 0x000fe200078e3cff */
[----:B------:R-:W-:Y:S01]  /*3c80*/  @P0 STG.E desc[UR8][R2.64+0xc00], R33 ;  /* 0x000c002102000986 */ /* 0x000fe2000c101908 */
[----:B------:R-:W-:Y:S01]  /*3c90*/  ISETP.LT.U32.AND P3, PT, R12, UR6, PT ;  /* 0x000000060c007c0c */ /* 0x000fe2000bf61070 */
[----:B------:R-:W-:Y:S02]  /*3ca0*/  @P6 IMAD.MOV.U32 R12, RZ, RZ, -0x1 ;  /* 0xffffffffff0c6424 */ /* 0x000fe400078e00ff */
[----:B---3--:R-:W-:Y:S01]  /*3cb0*/  @P0 STG.E desc[UR8][R4.64+0xc00], R17 ;  /* 0x000c001104000986 */ /* 0x008fe2000c101908 */
[----:B------:R-:W-:-:S03]  /*3cc0*/  @P1 ISETP.GT.AND P0, PT, R36, -0x1, PT ;  /* 0xffffffff2400180c */ /* 0x000fc60003f04270 */
[----:B------:R-:W-:Y:S04]  /*3cd0*/  @P5 STG.E desc[UR8][R2.64+0x1000], R25 ;  /* 0x0010001902005986 */ /* 0x000fe8000c101908 */
[----:B----4-:R1:W-:Y:S01]  /*3ce0*/  @P5 STG.E desc[UR8][R4.64+0x1000], R19 ;  /* 0x0010001304005986 */ /* 0x0103e2000c101908 */
[----:B------:R-:W-:-:S03]  /*3cf0*/  @P6 ISETP.GT.AND P5, PT, R35, -0x1, PT ;  /* 0xffffffff2300680c */ /* 0x000fc60003fa4270 */
[----:B------:R-:W2:Y:S01]  /*3d00*/  LDS R15, [R51+0x1c00] ;  /* 0x001c0000330f7984 */ /* 0x000ea20000000800 */
[----:B------:R-:W-:Y:S02]  /*3d10*/  @P6 SEL R12, R12, 0x80000000, P5 ;  /* 0x800000000c0c6807 */ /* 0x000fe40002800000 */
[----:B------:R-:W-:Y:S01]  /*3d20*/  ISETP.LT.U32.AND P5, PT, R14, UR6, PT ;  /* 0x000000060e007c0c */ /* 0x000fe2000bfa1070 */
[----:B------:R-:W-:Y:S01]  /*3d30*/  IMAD.U32 R14, RZ, RZ, UR7 ;  /* 0x00000007ff0e7e24 */ /* 0x000fe2000f8e00ff */
[----:B------:R-:W3:Y:S01]  /*3d40*/  LDS R17, [R51+0x2000] ;  /* 0x0020000033117984 */ /* 0x000ee20000000800 */
[----:B------:R-:W-:Y:S02]  /*3d50*/  @P6 LOP3.LUT R35, R12, R35, RZ, 0x3c, !PT ;  /* 0x000000230c236212 */ /* 0x000fe400078e3cff */
[----:B-1----:R-:W-:Y:S02]  /*3d60*/  @P1 SEL R19, R18, 0x80000000, P0 ;  /* 0x8000000012131807 */ /* 0x002fe40000000000 */
[----:B------:R-:W-:Y:S01]  /*3d70*/  ISETP.GT.U32.AND.EX P4, PT, R14, RZ, PT, P4 ;  /* 0x000000ff0e00720c */ /* 0x000fe20003f84140 */
[----:B------:R-:W-:Y:S01]  /*3d80*/  @P6 STG.E desc[UR8][R2.64+0x1400], R35 ;  /* 0x0014002302006986 */ /* 0x000fe2000c101908 */
[----:B------:R-:W-:Y:S01]  /*3d90*/  @P1 LOP3.LUT R23, R19, R36, RZ, 0x3c, !PT ;  /* 0x0000002413171212 */ /* 0x000fe200078e3cff */
[----:B------:R-:W-:Y:S01]  /*3da0*/  @P2 IMAD.MOV.U32 R14, RZ, RZ, -0x1 ;  /* 0xffffffffff0e2424 */ /* 0x000fe200078e00ff */
[----:B------:R-:W-:Y:S01]  /*3db0*/  ISETP.LT.U32.AND P0, PT, R16, UR6, PT ;  /* 0x0000000610007c0c */ /* 0x000fe2000bf01070 */
[----:B------:R-:W1:Y:S01]  /*3dc0*/  LDS R19, [R51+0x2400] ;  /* 0x0024000033137984 */ /* 0x000e620000000800 */
[----:B------:R-:W-:Y:S01]  /*3dd0*/  IMAD.U32 R16, RZ, RZ, UR7 ;  /* 0x00000007ff107e24 */ /* 0x000fe2000f8e00ff */
[----:B------:R-:W-:-:S02]  /*3de0*/  LOP3.LUT R12, R0, 0xc00, RZ, 0xfc, !PT ;  /* 0x00000c00000c7812 */ /* 0x000fc400078efcff */
[----:B------:R-:W-:Y:S01]  /*3df0*/  @P6 STG.E desc[UR8][R4.64+0x1400], R21 ;  /* 0x0014001504006986 */ /* 0x000fe2000c101908 */
[----:B------:R-:W-:Y:S02]  /*3e00*/  @P2 ISETP.GT.AND P6, PT, R37, -0x1, PT ;  /* 0xffffffff2500280c */ /* 0x000fe40003fc4270 */
[C---:B------:R-:W-:Y:S01]  /*3e10*/  ISETP.GT.U32.AND.EX P3, PT, R16.reuse, RZ, PT, P3 ;  /* 0x000000ff1000720c */ /* 0x040fe20003f64130 */
[----:B------:R4:W-:Y:S01]  /*3e20*/  @P1 STG.E desc[UR8][R2.64+0x1800], R23 ;  /* 0x0018001702001986 */ /* 0x0009e2000c101908 */
[----:B------:R-:W-:Y:S01]  /*3e30*/  ISETP.GT.U32.AND.EX P5, PT, R16, RZ, PT, P5 ;  /* 0x000000ff1000720c */ /* 0x000fe20003fa4150 */
[----:B------:R-:W-:Y:S02]  /*3e40*/  @P4 IMAD.MOV.U32 R16, RZ, RZ, -0x1 ;  /* 0xffffffffff104424 */ /* 0x000fe400078e00ff */
[----:B0-----:R-:W-:Y:S01]  /*3e50*/  @P1 STG.E desc[UR8][R4.64+0x1800], R13 ;  /* 0x0018000d04001986 */ /* 0x001fe2000c101908 */
[----:B------:R-:W-:Y:S02]  /*3e60*/  ISETP.LT.U32.AND P1, PT, R12, UR6, PT ;  /* 0x000000060c007c0c */ /* 0x000fe4000bf21070 */
[----:B------:R-:W-:Y:S01]  /*3e70*/  @P2 SEL R12, R14, 0x80000000, P6 ;  /* 0x800000000e0c2807 */ /* 0x000fe20003000000 */
[----:B------:R-:W0:Y:S01]  /*3e80*/  LDS R13, [R51+0x2800] ;  /* 0x00280000330d7984 */ /* 0x000e220000000800 */
[----:B------:R-:W-:Y:S01]  /*3e90*/  @P4 ISETP.GT.AND P6, PT, R38, -0x1, PT ;  /* 0xffffffff2600480c */ /* 0x000fe20003fc4270 */
[----:B------:R-:W-:Y:S01]  /*3ea0*/  VIADD R14, R0, 0xd00 ;  /* 0x00000d00000e7836 */ /* 0x000fe20000000000 */
[----:B------:R-:W-:Y:S01]  /*3eb0*/  @P2 LOP3.LUT R37, R12, R37, RZ, 0x3c, !PT ;  /* 0x000000250c252212 */ /* 0x000fe200078e3cff */
[----:B------:R-:W0:Y:S01]  /*3ec0*/  LDS R21, [R51+0x2c00] ;  /* 0x002c000033157984 */ /* 0x000e220000000800 */
[----:B----4-:R-:W-:Y:S01]  /*3ed0*/  @P4 SEL R23, R16, 0x80000000, P6 ;  /* 0x8000000010174807 */ /* 0x010fe20003000000 */
[----:B------:R-:W-:Y:S01]  /*3ee0*/  IMAD.U32 R16, RZ, RZ, UR7 ;  /* 0x00000007ff107e24 */ /* 0x000fe2000f8e00ff */
[----:B------:R-:W-:Y:S01]  /*3ef0*/  @P3 ISETP.GT.AND P6, PT, R39, -0x1, PT ;  /* 0xffffffff2700380c */ /* 0x000fe20003fc4270 */
[----:B------:R-:W-:Y:S01]  /*3f00*/  @P3 IMAD.MOV.U32 R18, RZ, RZ, -0x1 ;  /* 0xffffffffff123424 */ /* 0x000fe200078e00ff */
[----:B------:R-:W-:Y:S01]  /*3f10*/  @P4 LOP3.LUT R23, R23, R38, RZ, 0x3c, !PT ;  /* 0x0000002617174212 */ /* 0x000fe200078e3cff */
[----:B------:R-:W-:Y:S01]  /*3f20*/  @P2 STG.E desc[UR8][R2.64+0x1c00], R37 ;  /* 0x001c002502002986 */ /* 0x000fe2000c101908 */
[----:B------:R-:W-:Y:S01]  /*3f30*/  ISETP.GT.U32.AND.EX P0, PT, R16, RZ, PT, P0 ;  /* 0x000000ff1000720c */ /* 0x000fe20003f04100 */
[----:B------:R-:W-:Y:S01]  /*3f40*/  @P5 IMAD.MOV.U32 R25, RZ, RZ, -0x1 ;  /* 0xffffffffff195424 */ /* 0x000fe200078e00ff */
[----:B------:R-:W-:Y:S01]  /*3f50*/  @P3 SEL R12, R18, 0x80000000, P6 ;  /* 0x80000000120c3807 */ /* 0x000fe20003000000 */
[----:B--2---:R2:W-:Y:S01]  /*3f60*/  @P2 STG.E desc[UR8][R4.64+0x1c00], R15 ;  /* 0x001c000f04002986 */ /* 0x0045e2000c101908 */
[----:B------:R-:W-:Y:S01]  /*3f70*/  @P5 ISETP.GT.AND P2, PT, R40, -0x1, PT ;  /* 0xffffffff2800580c */ /* 0x000fe20003f44270 */
[----:B------:R-:W-:Y:S01]  /*3f80*/  VIADD R18, R0, 0x1200 ;  /* 0x0000120000127836 */ /* 0x000fe20000000000 */
[----:B------:R-:W-:Y:S01]  /*3f90*/  @P3 LOP3.LUT R39, R12, R39, RZ, 0x3c, !PT ;  /* 0x000000270c273212 */ /* 0x000fe200078e3cff */
[----:B------:R-:W-:Y:S01]  /*3fa0*/  VIADD R12, R0, 0xe00 ;  /* 0x00000e00000c7836 */ /* 0x000fe20000000000 */
[----:B------:R-:W-:Y:S01]  /*3fb0*/  @P4 STG.E desc[UR8][R2.64+0x2000], R23 ;  /* 0x0020001702004986 */ /* 0x000fe2000c101908 */
[----:B------:R-:W-:-:S02]  /*3fc0*/  @P5 SEL R25, R25, 0x80000000, P2 ;  /* 0x8000000019195807 */ /* 0x000fc40001000000 */
[----:B------:R-:W-:Y:S01]  /*3fd0*/  ISETP.LT.U32.AND P6, PT, R14, UR6, PT ;  /* 0x000000060e007c0c */ /* 0x000fe2000bfc1070 */
[----:B---3--:R-:W-:Y:S01]  /*3fe0*/  @P4 STG.E desc[UR8][R4.64+0x2000], R17 ;  /* 0x0020001104004986 */ /* 0x008fe2000c101908 */
[----:B------:R-:W-:Y:S01]  /*3ff0*/  ISETP.LT.U32.AND P2, PT, R12, UR6, PT ;  /* 0x000000060c007c0c */ /* 0x000fe2000bf41070 */
[----:B------:R-:W-:Y:S01]  /*4000*/  VIADD R14, R0, 0xf00 ;  /* 0x00000f00000e7836 */ /* 0x000fe20000000000 */
[----:B------:R-:W-:Y:S01]  /*4010*/  @P5 LOP3.LUT R25, R25, R40, RZ, 0x3c, !PT ;  /* 0x0000002819195212 */ /* 0x000fe200078e3cff */
[----:B------:R-:W-:Y:S01]  /*4020*/  @P3 STG.E desc[UR8][R2.64+0x2400], R39 ;  /* 0x0024002702003986 */ /* 0x000fe2000c101908 */
[----:B------:R-:W-:Y:S01]  /*4030*/  @P0 IMAD.MOV.U32 R12, RZ, RZ, -0x1 ;  /* 0xffffffffff0c0424 */ /* 0x000fe200078e00ff */
[----:B------:R-:W-:Y:S01]  /*4040*/  ISETP.GT.U32.AND.EX P6, PT, R16, RZ, PT, P6 ;  /* 0x000000ff1000720c */ /* 0x000fe20003fc4160 */
[----:B--2---:R-:W-:Y:S01]  /*4050*/  IMAD.U32 R15, RZ, RZ, UR7 ;  /* 0x00000007ff0f7e24 */ /* 0x004fe2000f8e00ff */
[----:B-1----:R-:W-:Y:S01]  /*4060*/  @P3 STG.E desc[UR8][R4.64+0x2400], R19 ;  /* 0x0024001304003986 */ /* 0x002fe2000c101908 */
[----:B------:R-:W-:-:S02]  /*4070*/  @P0 ISETP.GT.AND P3, PT, R41, -0x1, PT ;  /* 0xffffffff2900080c */ /* 0x000fc40003f64270 */
[----:B------:R-:W-:Y:S01]  /*4080*/  ISETP.LT.U32.AND P4, PT, R14, UR6, PT ;  /* 0x000000060e007c0c */ /* 0x000fe2000bf81070 */
[----:B------:R1:W-:Y:S01]  /*4090*/  @P5 STG.E desc[UR8][R2.64+0x2800], R25 ;  /* 0x0028001902005986 */ /* 0x0003e2000c101908 */
[----:B------:R-:W-:Y:S02]  /*40a0*/  @P0 SEL R12, R12, 0x80000000, P3 ;  /* 0x800000000c0c0807 */ /* 0x000fe40001800000 */
[----:B------:R-:W-:Y:S01]  /*40b0*/  LOP3.LUT R14, R0, 0x1000, RZ, 0xfc, !PT ;  /* 0x00001000000e7812 */ /* 0x000fe200078efcff */
[----:B------:R-:W-:Y:S01]  /*40c0*/  LDS R17, [R51+0x3800] ;  /* 0x0038000033117984 */ /* 0x000fe20000000800 */
[C---:B------:R-:W-:Y:S02]  /*40d0*/  ISETP.GT.U32.AND.EX P1, PT, R15.reuse, RZ, PT, P1 ;  /* 0x000000ff0f00720c */ /* 0x040fe40003f24110 */
[----:B------:R-:W-:Y:S01]  /*40e0*/  @P0 LOP3.LUT R41, R12, R41, RZ, 0x3c, !PT ;  /* 0x000000290c290212 */ /* 0x000fe200078e3cff */
[----:B------:R-:W-:Y:S01]  /*40f0*/  VIADD R12, R0, 0x1100 ;  /* 0x00001100000c7836 */ /* 0x000fe20000000000 */
[----:B------:R-:W-:Y:S01]  /*4100*/  ISETP.LT.U32.AND P3, PT, R14, UR6, PT ;  /* 0x000000060e007c0c */ /* 0x000fe2000bf61070 */
[----:B------:R-:W-:Y:S01]  /*4110*/  IMAD.U32 R14, RZ, RZ, UR7 ;  /* 0x00000007ff0e7e24 */ /* 0x000fe2000f8e00ff */
[----:B0-----:R-:W-:Y:S01]  /*4120*/  @P5 STG.E desc[UR8][R4.64+0x2800], R13 ;  /* 0x0028000d04005986 */ /* 0x001fe2000c101908 */
[----:B------:R-:W-:-:S02]  /*4130*/  ISETP.GT.U32.AND.EX P4, PT, R15, RZ, PT, P4 ;  /* 0x000000ff0f00720c */ /* 0x000fc40003f84140 */
[----:B------:R-:W-:Y:S01]  /*4140*/  ISETP.LT.U32.AND P5, PT, R12, UR6, PT ;  /* 0x000000060c007c0c */ /* 0x000fe2000bfa1070 */
[----:B------:R-:W-:Y:S01]  /*4150*/  @P0 STG.E desc[UR8][R2.64+0x2c00], R41 ;  /* 0x002c002902000986 */ /* 0x000fe2000c101908 */
[C---:B------:R-:W-:Y:S02]  /*4160*/  ISETP.GT.U32.AND.EX P2, PT, R14.reuse, RZ, PT, P2 ;  /* 0x000000ff0e00720c */ /* 0x040fe40003f44120 */
[----:B------:R-:W-:Y:S01]  /*4170*/  @P1 IMAD.MOV.U32 R12, RZ, RZ, -0x1 ;  /* 0xffffffffff0c1424 */ /* 0x000fe200078e00ff */
[----:B------:R-:W0:Y:S01]  /*4180*/  LDS R13, [R51+0x3000] ;  /* 0x00300000330d7984 */ /* 0x000e220000000800 */
[----:B------:R-:W-:Y:S02]  /*4190*/  ISETP.GT.U32.AND.EX P5, PT, R15, RZ, PT, P5 ;  /* 0x000000ff0f00720c */ /* 0x000fe40003fa4150 */
[----:B------:R-:W-:Y:S01]  /*41a0*/  ISETP.GT.U32.AND.EX P3, PT, R14, RZ, PT, P3 ;  /* 0x000000ff0e00720c */ /* 0x000fe20003f64130 */
[----:B------:R-:W-:Y:S01]  /*41b0*/  @P0 STG.E desc[UR8][R4.64+0x2c00], R21 ;  /* 0x002c001504000986 */ /* 0x000fe2000c101908 */
[----:B------:R-:W-:Y:S01]  /*41c0*/  @P1 ISETP.GT.AND P0, PT, R29, -0x1, PT ;  /* 0xffffffff1d00180c */ /* 0x000fe20003f04270 */
[----:B------:R-:W-:-:S02]  /*41d0*/  @P6 IMAD.MOV.U32 R14, RZ, RZ, -0x1 ;  /* 0xffffffffff0e6424 */ /* 0x000fc400078e00ff */
[----:B------:R-:W2:Y:S01]  /*41e0*/  LDS R15, [R51+0x3400] ;  /* 0x00340000330f7984 */ /* 0x000ea20000000800 */
[----:B------:R-:W-:Y:S01]  /*41f0*/  @P1 SEL R12, R12, 0x80000000, P0 ;  /* 0x800000000c0c1807 */ /* 0x000fe20000000000 */
[----:B-1----:R-:W-:Y:S01]  /*4200*/  @P2 IMAD.MOV.U32 R25, RZ, RZ, -0x1 ;  /* 0xffffffffff192424 */ /* 0x002fe200078e00ff */
[----:B------:R-:W-:Y:S01]  /*4210*/  @P6 ISETP.GT.AND P0, PT, R11, -0x1, PT ;  /* 0xffffffff0b00680c */ /* 0x000fe20003f04270 */
[----:B------:R-:W1:Y:S01]  /*4220*/  LDS R19, [R51+0x3c00] ;  /* 0x003c000033137984 */ /* 0x000e620000000800 */
[----:B------:R-:W-:Y:S01]  /*4230*/  @P4 IMAD.MOV.U32 R16, RZ, RZ, -0x1 ;  /* 0xffffffffff104424 */ /* 0x000fe200078e00ff */
[----:B------:R-:W-:Y:S01]  /*4240*/  @P1 LOP3.LUT R29, R12, R29, RZ, 0x3c, !PT ;  /* 0x0000001d0c1d1212 */ /* 0x000fe200078e3cff */
[----:B------:R-:W-:Y:S01]  /*4250*/  @P5 IMAD.MOV.U32 R20, RZ, RZ, -0x1 ;  /* 0xffffffffff145424 */ /* 0x000fe200078e00ff */
[----:B------:R-:W3:Y:S01]  /*4260*/  LDS R21, [R51+0x4000] ;  /* 0x0040000033157984 */ /* 0x000ee20000000800 */
[----:B------:R-:W-:Y:S01]  /*4270*/  @P6 SEL R14, R14, 0x80000000, P0 ;  /* 0x800000000e0e6807 */ /* 0x000fe20000000000 */
[----:B------:R-:W-:Y:S01]  /*4280*/  @P3 IMAD.MOV.U32 R27, RZ, RZ, -0x1 ;  /* 0xffffffffff1b3424 */ /* 0x000fe200078e00ff */
[----:B------:R-:W-:Y:S01]  /*4290*/  @P2 ISETP.GT.AND P0, PT, R10, -0x1, PT ;  /* 0xffffffff0a00280c */ /* 0x000fe20003f04270 */
[----:B------:R-:W4:Y:S01]  /*42a0*/  LDS R23, [R51+0x4400] ;  /* 0x0044000033177984 */ /* 0x000f220000000800 */
[----:B------:R-:W-:-:S02]  /*42b0*/  @P6 LOP3.LUT R11, R14, R11, RZ, 0x3c, !PT ;  /* 0x0000000b0e0b6212 */ /* 0x000fc400078e3cff */
[----:B------:R-:W-:Y:S01]  /*42c0*/  @P2 SEL R25, R25, 0x80000000, P0 ;  /* 0x8000000019192807 */ /* 0x000fe20000000000 */
[----:B------:R0:W-:Y:S01]  /*42d0*/  @P1 STG.E desc[UR8][R2.64+0x3000], R29 ;  /* 0x0030001d02001986 */ /* 0x0001e2000c101908 */
[----:B------:R-:W-:Y:S02]  /*42e0*/  @P4 ISETP.GT.AND P0, PT, R9, -0x1, PT ;  /* 0xffffffff0900480c */ /* 0x000fe40003f04270 */
[----:B------:R-:W-:Y:S02]  /*42f0*/  @P2 LOP3.LUT R25, R25, R10, RZ, 0x3c, !PT ;  /* 0x0000000a19192212 */ /* 0x000fe400078e3cff */
[----:B------:R-:W-:Y:S02]  /*4300*/  @P4 SEL R16, R16, 0x80000000, P0 ;  /* 0x8000000010104807 */ /* 0x000fe40000000000 */
[----:B------:R-:W-:Y:S02]  /*4310*/  @P3 ISETP.GT.AND P0, PT, R8, -0x1, PT ;  /* 0xffffffff0800380c */ /* 0x000fe40003f04270 */
[----:B------:R-:W-:-:S02]  /*4320*/  @P4 LOP3.LUT R9, R16, R9, RZ, 0x3c, !PT ;  /* 0x0000000910094212 */ /* 0x000fc400078e3cff */
[----:B------:R-:W-:Y:S02]  /*4330*/  @P3 SEL R27, R27, 0x80000000, P0 ;  /* 0x800000001b1b3807 */ /* 0x000fe40000000000 */
[----:B------:R-:W-:Y:S02]  /*4340*/  @P5 ISETP.GT.AND P0, PT, R7, -0x1, PT ;  /* 0xffffffff0700580c */ /* 0x000fe40003f04270 */
[----:B------:R-:W-:Y:S01]  /*4350*/  @P3 LOP3.LUT R27, R27, R8, RZ, 0x3c, !PT ;  /* 0x000000081b1b3212 */ /* 0x000fe200078e3cff */
[----:B0-----:R0:W-:Y:S01]  /*4360*/  @P1 STG.E desc[UR8][R4.64+0x3000], R13 ;  /* 0x0030000d04001986 */ /* 0x0011e2000c101908 */
[----:B------:R-:W-:Y:S02]  /*4370*/  @P5 SEL R0, R20, 0x80000000, P0 ;  /* 0x8000000014005807 */ /* 0x000fe40000000000 */
[----:B------:R-:W-:Y:S01]  /*4380*/  ISETP.LT.U32.AND P0, PT, R18, UR6, PT ;  /* 0x0000000612007c0c */ /* 0x000fe2000bf01070 */
[----:B------:R-:W-:Y:S01]  /*4390*/  IMAD.U32 R18, RZ, RZ, UR7 ;  /* 0x00000007ff127e24 */ /* 0x000fe2000f8e00ff */
[----:B------:R0:W-:Y:S01]  /*43a0*/  @P6 STG.E desc[UR8][R2.64+0x3400], R11 ;  /* 0x0034000b02006986 */ /* 0x0001e2000c101908 */
[----:B------:R-:W-:-:S03]  /*43b0*/  @P5 LOP3.LUT R7, R0, R7, RZ, 0x3c, !PT ;  /* 0x0000000700075212 */ /* 0x000fc600078e3cff */
[----:B------:R-:W-:Y:S01]  /*43c0*/  ISETP.GT.U32.AND.EX P0, PT, R18, RZ, PT, P0 ;  /* 0x000000ff1200720c */ /* 0x000fe20003f04100 */
[----:B--2---:R0:W-:Y:S04]  /*43d0*/  @P6 STG.E desc[UR8][R4.64+0x3400], R15 ;  /* 0x0034000f04006986 */ /* 0x0041e8000c101908 */
[----:B------:R0:W-:Y:S04]  /*43e0*/  @P2 STG.E desc[UR8][R2.64+0x3800], R25 ;  /* 0x0038001902002986 */ /* 0x0001e8000c101908 */
[----:B------:R0:W-:Y:S04]  /*43f0*/  @P2 STG.E desc[UR8][R4.64+0x3800], R17 ;  /* 0x0038001104002986 */ /* 0x0001e8000c101908 */
[----:B------:R0:W-:Y:S04]  /*4400*/  @P4 STG.E desc[UR8][R2.64+0x3c00], R9 ;  /* 0x003c000902004986 */ /* 0x0001e8000c101908 */
[----:B-1----:R0:W-:Y:S04]  /*4410*/  @P4 STG.E desc[UR8][R4.64+0x3c00], R19 ;  /* 0x003c001304004986 */ /* 0x0021e8000c101908 */
[----:B------:R0:W-:Y:S04]  /*4420*/  @P3 STG.E desc[UR8][R2.64+0x4000], R27 ;  /* 0x0040001b02003986 */ /* 0x0001e8000c101908 */
[----:B---3--:R0:W-:Y:S04]  /*4430*/  @P3 STG.E desc[UR8][R4.64+0x4000], R21 ;  /* 0x0040001504003986 */ /* 0x0081e8000c101908 */
[----:B------:R0:W-:Y:S04]  /*4440*/  @P5 STG.E desc[UR8][R2.64+0x4400], R7 ;  /* 0x0044000702005986 */ /* 0x0001e8000c101908 */
[----:B----4-:R0:W-:Y:S01]  /*4450*/  @P5 STG.E desc[UR8][R4.64+0x4400], R23 ;  /* 0x0044001704005986 */ /* 0x0101e2000c101908 */
[----:B------:R-:W-:Y:S05]  /*4460*/  @!P0 EXIT ;  /* 0x000000000000894d */ /* 0x000fea0003800000 */
[----:B------:R-:W1:Y:S01]  /*4470*/  LDS R51, [R51+0x4800] ;  /* 0x0048000033337984 */ /* 0x000e620000000800 */
[----:B0-----:R-:W-:Y:S01]  /*4480*/  IMAD.MOV.U32 R7, RZ, RZ, -0x1 ;  /* 0xffffffffff077424 */ /* 0x001fe200078e00ff */
[----:B------:R-:W-:-:S04]  /*4490*/  ISETP.GT.AND P0, PT, R6, -0x1, PT ;  /* 0xffffffff0600780c */ /* 0x000fc80003f04270 */
[----:B------:R-:W-:-:S04]  /*44a0*/  SEL R7, R7, 0x80000000, P0 ;  /* 0x8000000007077807 */ /* 0x000fc80000000000 */
[----:B------:R-:W-:-:S05]  /*44b0*/  LOP3.LUT R7, R7, R6, RZ, 0x3c, !PT ;  /* 0x0000000607077212 */ /* 0x000fca00078e3cff */
[----:B------:R-:W-:Y:S04]  /*44c0*/  STG.E desc[UR8][R2.64+0x4800], R7 ;  /* 0x0048000702007986 */ /* 0x000fe8000c101908 */
[----:B-1----:R-:W-:Y:S01]  /*44d0*/  STG.E desc[UR8][R4.64+0x4800], R51 ;  /* 0x0048003304007986 */ /* 0x002fe2000c101908 */
[----:B------:R-:W-:Y:S05]  /*44e0*/  EXIT ;  /* 0x000000000000794d */ /* 0x000fea0003800000 */
.L_x_370:
        /* <DEDUP_REMOVED lines=9> */
.L_x_615:


//--------------------- .text._ZN3cub18CUB_300001_SM_10006detail10radix_sort29DeviceRadixSortOnesweepKernelINS1_5radix10policy_hubIfiyE10Policy1000ELNS0_9SortOrderE1EfiyiiNS1_21identity_decomposer_tEEEvPT5_SB_PT3_PKSC_PT1_PKSG_PT2_PKSK_T4_iiT6_ --------------------------
	.section	.text._ZN3cub18CUB_300001_SM_10006detail10radix_sort29DeviceRadixSortOnesweepKernelINS1_5radix10policy_hubIfiyE10Policy1000ELNS0_9SortOrderE1EfiyiiNS1_21identity_decomposer_tEEEvPT5_SB_PT3_PKSC_PT1_PKSG_PT2_PKSK_T4_iiT6_,"ax",@progbits
	.align	128
        .global         _ZN3cub18CUB_300001_SM_10006detail10radix_sort29DeviceRadixSortOnesweepKernelINS1_5radix10policy_hubIfiyE10Policy1000ELNS0_9SortOrderE1EfiyiiNS1_21identity_decomposer_tEEEvPT5_SB_PT3_PKSC_PT1_PKSG_PT2_PKSK_T4_iiT6_
        .type           _ZN3cub18CUB_300001_SM_10006detail10radix_sort29DeviceRadixSortOnesweepKernelINS1_5radix10policy_hubIfiyE10Policy1000ELNS0_9SortOrderE1EfiyiiNS1_21identity_decomposer_tEEEvPT5_SB_PT3_PKSC_PT1_PKSG_PT2_PKSK_T4_iiT6_,@function
        .size           _ZN3cub18CUB_300001_SM_10006detail10radix_sort29DeviceRadixSortOnesweepKernelINS1_5radix10policy_hubIfiyE10Policy1000ELNS0_9SortOrderE1EfiyiiNS1_21identity_decomposer_tEEEvPT5_SB_PT3_PKSC_PT1_PKSG_PT2_PKSK_T4_iiT6_,(.L_x_616 - _ZN3cub18CUB_300001_SM_10006detail10radix_sort29DeviceRadixSortOnesweepKernelINS1_5radix10policy_hubIfiyE10Policy1000ELNS0_9SortOrderE1EfiyiiNS1_21identity_decomposer_tEEEvPT5_SB_PT3_PKSC_PT1_PKSG_PT2_PKSK_T4_iiT6_)
        .other          _ZN3cub18CUB_300001_SM_10006detail10radix_sort29DeviceRadixSortOnesweepKernelINS1_5radix10policy_hubIfiyE10Policy1000ELNS0_9SortOrderE1EfiyiiNS1_21identity_decomposer_tEEEvPT5_SB_PT3_PKSC_PT1_PKSG_PT2_PKSK_T4_iiT6_,@"STO_CUDA_ENTRY STV_DEFAULT"
_ZN3cub18CUB_300001_SM_10006detail10radix_sort29DeviceRadixSortOnesweepKernelINS1_5radix10policy_hubIfiyE10Policy1000ELNS0_9SortOrderE1EfiyiiNS1_21identity_decomposer_tEEEvPT5_SB_PT3_PKSC_PT1_PKSG_PT2_PKSK_T4_iiT6_:
.text._ZN3cub18CUB_300001_SM_10006detail10radix_sort29DeviceRadixSortOnesweepKernelINS1_5radix10policy_hubIfiyE10Policy1000ELNS0_9SortOrderE1EfiyiiNS1_21identity_decomposer_tEEEvPT5_SB_PT3_PKSC_PT1_PKSG_PT2_PKSK_T4_iiT6_:
        /* <DEDUP_REMOVED lines=16> */
.L_x_372:
[----:B------:R-:W-:Y:S05]  /*0100*/  BSYNC.RECONVERGENT B0 ;  /* 0x0000000000007941 */ /* 0x000fea0003800200 */
.L_x_371:
        /* <DEDUP_REMOVED lines=35> */
.L_x_373:
        /* <DEDUP_REMOVED lines=76> */
.L_x_374:
        /* <DEDUP_REMOVED lines=18> */
.L_x_377:
        /* <DEDUP_REMOVED lines=21> */
.L_x_376:
[----:B------:R-:W-:Y:S05]  /*0a70*/  BSYNC.RECONVERGENT B0 ;  /* 0x0000000000007941 */ /* 0x000fea0003800200 */
.L_x_375:
        /* <DEDUP_REMOVED lines=17> */
.L_x_381:
[----:B------:R-:W-:Y:S05]  /*0b90*/  BSYNC.RECONVERGENT B1 ;  /* 0x0000000000017941 */ /* 0x000fea0003800200 */
.L_x_380:
        /* <DEDUP_REMOVED lines=14> */
.L_x_382:
[----:B------:R-:W-:Y:S01]  /*0c80*/  VIADD R4, R4, 0x1 ;  /* 0x0000000104047836 */ /* 0x000fe20000000000 */
[----:B------:R0:W-:Y:S04]  /*0c90*/  STS [R0], RZ ;  /* 0x000000ff00007388 */ /* 0x0001e80000000800 */
[----:B------:R-:W-:Y:S01]  /*0ca0*/  ISETP.NE.AND P0, PT, R4, RZ, PT ;  /* 0x000000ff0400720c */ /* 0x000fe20003f05270 */
[----:B0-----:R-:W-:-:S12]  /*0cb0*/  VIADD R0, R0, 0x80 ;  /* 0x0000008000007836 */ /* 0x001fd80000000000 */
[----:B------:R-:W-:Y:S05]  /*0cc0*/  @P0 BRA `(.L_x_382) ;  /* 0xfffffffc00ec0947 */ /* 0x000fea000383ffff */
.L_x_379:
[----:B------:R-:W-:Y:S05]  /*0cd0*/  BSYNC.RECONVERGENT B0 ;  /* 0x0000000000007941 */ /* 0x000fea0003800200 */
.L_x_378:
        /* <DEDUP_REMOVED lines=198> */
.L_x_384:
[----:B------:R-:W-:Y:S05]  /*1940*/  BSYNC.RECONVERGENT B0 ;  /* 0x0000000000007941 */ /* 0x000fea0003800200 */
.L_x_383:
        /* <DEDUP_REMOVED lines=40> */
.L_x_393:
[----:B0-----:R-:W0:Y:S01]  /*1bd0*/  LDC.64 R10, c[0x0][0x380] ;  /* 0x0000e000ff0a7b82 */ /* 0x001e220000000a00 */
[----:B------:R-:W-:Y:S01]  /*1be0*/  VIADD R19, R12, 0xffffffff ;  /* 0xffffffff0c137836 */ /* 0x000fe20000000000 */
[----:B------:R-:W-:Y:S03]  /*1bf0*/  BSSY B2, `(.L_x_390) ;  /* 0x0000008000027945 */ /* 0x000fe60003800000 */
[----:B------:R-:W-:-:S04]  /*1c00*/  IMAD R13, R19, 0x100, R3 ;  /* 0x00000100130d7824 */ /* 0x000fc800078e0203 */
[----:B0-----:R-:W-:-:S07]  /*1c10*/  IMAD.WIDE R10, R13, 0x4, R10 ;  /* 0x000000040d0a7825 */ /* 0x001fce00078e020a */
.L_x_391:
[----:B------:R-:W-:Y:S05]  /*1c20*/  YIELD ;  /* 0x0000000000007946 */ /* 0x000fea0003800000 */
[----:B------:R0:W-:Y:S06]  /*1c30*/  MEMBAR.SC.CTA ;  /* 0x0000000000007992 */ /* 0x0001ec0000000000 */
[----:B0-----:R-:W2:Y:S02]  /*1c40*/  LDG.E.STRONG.SYS R13, desc[UR6][R10.64] ;  /* 0x000000060a0d7981 */ /* 0x001ea4000c1f5900 */
[----:B--2---:R-:W-:-:S13]  /*1c50*/  ISETP.NE.AND P0, PT, R13, RZ, PT ;  /* 0x000000ff0d00720c */ /* 0x004fda0003f05270 */
[----:B------:R-:W-:Y:S05]  /*1c60*/  @!P0 BRA `(.L_x_391) ;  /* 0xfffffffc00ec8947 */ /* 0x000fea000383ffff */
[----:B------:R-:W-:Y:S05]  /*1c70*/  BSYNC B2 ;  /* 0x0000000000027941 */ /* 0x000fea0003800000 */
.L_x_390:
[----:B------:R-:W-:Y:S01]  /*1c80*/  BSSY.RECONVERGENT B2, `(.L_x_392) ;  /* 0x0000006000027945 */ /* 0x000fe20003800200 */
[C---:B------:R-:W-:Y:S02]  /*1c90*/  ISETP.GT.AND P0, PT, R13.reuse, -0x1, PT ;  /* 0xffffffff0d00780c */ /* 0x040fe40003f04270 */
[----:B------:R-:W-:Y:S01]  /*1ca0*/  LOP3.LUT R10, R13, 0x3fffffff, RZ, 0xc0, !PT ;  /* 0x3fffffff0d0a7812 */ /* 0x000fe200078ec0ff */
[----:B------:R-:W-:Y:S05]  /*1cb0*/  WARPSYNC.EXCLUSIVE R4 ;  /* 0x0000000004007348 */ /* 0x000fea0003a00000 */
[----:B------:R-:W-:-:S05]  /*1cc0*/  IMAD.IADD R17, R10, 0x1, R17 ;  /* 0x000000010a117824 */ /* 0x000fca00078e0211 */
[----:B------:R-:W-:-:S07]  /*1cd0*/  VOTE.ANY R4, PT, P0 ;  /* 0x0000000000047806 */ /* 0x000fce00000e0100 */
[----:B------:R-:W-:Y:S05]  /*1ce0*/  BSYNC.RECONVERGENT B2 ;  /* 0x0000000000027941 */ /* 0x000fea0003800200 */
.L_x_392:
[----:B------:R-:W-:Y:S01]  /*1cf0*/  ISETP.GT.U32.AND P1, PT, R12, 0x1, PT ;  /* 0x000000010c00780c */ /* 0x000fe20003f24070 */
[----:B------:R-:W-:-:S12]  /*1d00*/  IMAD.MOV.U32 R12, RZ, RZ, R19 ;  /* 0x000000ffff0c7224 */ /* 0x000fd800078e0013 */
[----:B------:R-:W-:Y:S05]  /*1d10*/  @P0 BRA P1, `(.L_x_393) ;  /* 0xfffffffc00ac0947 */ /* 0x000fea000083ffff */
[----:B------:R-:W-:Y:S05]  /*1d20*/  BSYNC B0 ;  /* 0x0000000000007941 */ /* 0x000fea0003800000 */
.L_x_389:
[----:B------:R1:W2:Y:S02]  /*1d30*/  LDS.64 R10, [R15+0x6600] ;  /* 0x006600000f0a7984 */ /* 0x0002a40000000a00 */
.L_x_388:
[C---:B------:R-:W-:Y:S01]  /*1d40*/  IMAD.IADD R19, R17.reuse, 0x1, -R0 ;  /* 0x0000000111137824 */ /* 0x040fe200078e0a00 */
[----:B------:R-:W-:-:S04]  /*1d50*/  LOP3.LUT R13, R17, 0x80000000, RZ, 0xfc, !PT ;  /* 0x80000000110d7812 */ /* 0x000fc800078efcff */
[C---:B0-2---:R-:W-:Y:S01]  /*1d60*/  IADD3 R10, P0, PT, R19.reuse, R10, RZ ;  /* 0x0000000a130a7210 */ /* 0x045fe20007f1e0ff */
[----:B------:R0:W-:Y:S03]  /*1d70*/  STG.E.STRONG.SYS desc[UR6][R20.64], R13 ;  /* 0x0000000d14007986 */ /* 0x0001e6000c115906 */
[----:B------:R-:W-:-:S05]  /*1d80*/  LEA.HI.X.SX32 R11, R19, R11, 0x1, P0 ;  /* 0x0000000b130b7211 */ /* 0x000fca00000f0eff */
[----:B------:R0:W-:Y:S04]  /*1d90*/  STS.64 [R15+0x6600], R10 ;  /* 0x0066000a0f007388 */ /* 0x0001e80000000a00 */
.L_x_387:
[----:B------:R-:W-:Y:S05]  /*1da0*/  BSYNC B1 ;  /* 0x0000000000017941 */ /* 0x000fea0003800000 */
.L_x_386:
        /* <DEDUP_REMOVED lines=17> */
.L_x_394:
        /* <DEDUP_REMOVED lines=28> */
.L_x_395:
        /* <DEDUP_REMOVED lines=56> */
.L_x_396:
        /* <DEDUP_REMOVED lines=19> */
.L_x_397:
        /* <DEDUP_REMOVED lines=51> */
.L_x_398:
        /* <DEDUP_REMOVED lines=22> */
.L_x_399:
        /* <DEDUP_REMOVED lines=56> */
.L_x_385:
        /* <DEDUP_REMOVED lines=38> */
.L_x_491:
        /* <DEDUP_REMOVED lines=25> */
.L_x_400:
        /* <DEDUP_REMOVED lines=46> */
.L_x_403:
[----:B------:R-:W-:Y:S05]  /*3410*/  BSYNC.RECONVERGENT B0 ;  /* 0x0000000000007941 */ /* 0x000fea0003800200 */
.L_x_402:
        /* <DEDUP_REMOVED lines=40> */
.L_x_405:
[----:B------:R-:W-:Y:S05]  /*36a0*/  BSYNC.RECONVERGENT B0 ;  /* 0x0000000000007941 */ /* 0x000fea0003800200 */
.L_x_404:
        /* <DEDUP_REMOVED lines=39> */
.L_x_407:
[----:B------:R-:W-:Y:S05]  /*3920*/  BSYNC.RECONVERGENT B0 ;  /* 0x0000000000007941 */ /* 0x000fea0003800200 */
.L_x_406:
        /* <DEDUP_REMOVED lines=39> */
.L_x_409:
[----:B------:R-:W-:Y:S05]  /*3ba0*/  BSYNC.RECONVERGENT B0 ;  /* 0x0000000000007941 */ /* 0x000fea0003800200 */
.L_x_408:
        /* <DEDUP_REMOVED lines=39> */
.L_x_411:
[----:B------:R-:W-:Y:S05]  /*3e20*/  BSYNC.RECONVERGENT B0 ;  /* 0x0000000000007941 */ /* 0x000fea0003800200 */
.L_x_410:
        /* <DEDUP_REMOVED lines=39> */
.L_x_413:
[----:B------:R-:W-:Y:S05]  /*40a0*/  BSYNC.RECONVERGENT B0 ;  /* 0x0000000000007941 */ /* 0x000fea0003800200 */
.L_x_412:
        /* <DEDUP_REMOVED lines=39> */
.L_x_415:
[----:B------:R-:W-:Y:S05]  /*4320*/  BSYNC.RECONVERGENT B0 ;  /* 0x0000000000007941 */ /* 0x000fea0003800200 */
.L_x_414:
        /* <DEDUP_REMOVED lines=39> */
.L_x_417:
[----:B------:R-:W-:Y:S05]  /*45a0*/  BSYNC.RECONVERGENT B0 ;  /* 0x0000000000007941 */ /* 0x000fea0003800200 */
.L_x_416:
        /* <DEDUP_REMOVED lines=39> */
.L_x_419:
[----:B------:R-:W-:Y:S05]  /*4820*/  BSYNC.RECONVERGENT B0 ;  /* 0x0000000000007941 */ /* 0x000fea0003800200 */
.L_x_418:
        /* <DEDUP_REMOVED lines=39> */
.L_x_421:
[----:B------:R-:W-:Y:S05]  /*4aa0*/  BSYNC.RECONVERGENT B0 ;  /* 0x0000000000007941 */ /* 0x000fea0003800200 */
.L_x_420:
        /* <DEDUP_REMOVED lines=39> */
.L_x_423:
[----:B------:R-:W-:Y:S05]  /*4d20*/  BSYNC.RECONVERGENT B0 ;  /* 0x0000000000007941 */ /* 0x000fea0003800200 */
.L_x_422:
        /* <DEDUP_REMOVED lines=39> */
.L_x_425:
[----:B------:R-:W-:Y:S05]  /*4fa0*/  BSYNC.RECONVERGENT B0 ;  /* 0x0000000000007941 */ /* 0x000fea0003800200 */
.L_x_424:
        /* <DEDUP_REMOVED lines=39> */
.L_x_427:
[----:B------:R-:W-:Y:S05]  /*5220*/  BSYNC.RECONVERGENT B0 ;  /* 0x0000000000007941 */ /* 0x000fea0003800200 */
.L_x_426:
        /* <DEDUP_REMOVED lines=39> */
.L_x_429:
[----:B------:R-:W-:Y:S05]  /*54a0*/  BSYNC.RECONVERGENT B0 ;  /* 0x0000000000007941 */ /* 0x000fea0003800200 */
.L_x_428:
        /* <DEDUP_REMOVED lines=39> */
.L_x_431:
[----:B------:R-:W-:Y:S05]  /*5720*/  BSYNC.RECONVERGENT B0 ;  /* 0x0000000000007941 */ /* 0x000fea0003800200 */
.L_x_430:
        /* <DEDUP_REMOVED lines=39> */
.L_x_433:
[----:B------:R-:W-:Y:S05]  /*59a0*/  BSYNC.RECONVERGENT B0 ;  /* 0x0000000000007941 */ /* 0x000fea0003800200 */
.L_x_432:
        /* <DEDUP_REMOVED lines=39> */
.L_x_435:
[----:B------:R-:W-:Y:S05]  /*5c20*/  BSYNC.RECONVERGENT B0 ;  /* 0x0000000000007941 */ /* 0x000fea0003800200 */
.L_x_434:
        /* <DEDUP_REMOVED lines=35> */
.L_x_437:
[----:B------:R-:W-:Y:S05]  /*5e60*/  BSYNC.RECONVERGENT B0 ;  /* 0x0000000000007941 */ /* 0x000fea0003800200 */
.L_x_436:
        /* <DEDUP_REMOVED lines=72> */
.L_x_445:
[----:B0-----:R-:W0:Y:S01]  /*62f0*/  LDC.64 R10, c[0x0][0x380] ;  /* 0x0000e000ff0a7b82 */ /* 0x001e220000000a00 */
[----:B------:R-:W-:Y:S01]  /*6300*/  VIADD R17, R6, 0xffffffff ;  /* 0xffffffff06117836 */ /* 0x000fe20000000000 */
[----:B------:R-:W-:Y:S03]  /*6310*/  BSSY B2, `(.L_x_442) ;  /* 0x0000008000027945 */ /* 0x000fe60003800000 */
[----:B------:R-:W-:-:S04]  /*6320*/  IMAD R13, R17, 0x100, R3 ;  /* 0x00000100110d7824 */ /* 0x000fc800078e0203 */
[----:B0-----:R-:W-:-:S07]  /*6330*/  IMAD.WIDE R10, R13, 0x4, R10 ;  /* 0x000000040d0a7825 */ /* 0x001fce00078e020a */
.L_x_443:
[----:B------:R-:W-:Y:S05]  /*6340*/  YIELD ;  /* 0x0000000000007946 */ /* 0x000fea0003800000 */
[----:B------:R0:W-:Y:S06]  /*6350*/  MEMBAR.SC.CTA ;  /* 0x0000000000007992 */ /* 0x0001ec0000000000 */
[----:B0-----:R-:W3:Y:S02]  /*6360*/  LDG.E.STRONG.SYS R12, desc[UR6][R10.64] ;  /* 0x000000060a0c7981 */ /* 0x001ee4000c1f5900 */
[----:B---3--:R-:W-:-:S13]  /*6370*/  ISETP.NE.AND P0, PT, R12, RZ, PT ;  /* 0x000000ff0c00720c */ /* 0x008fda0003f05270 */
[----:B------:R-:W-:Y:S05]  /*6380*/  @!P0 BRA `(.L_x_443) ;  /* 0xfffffffc00ec8947 */ /* 0x000fea000383ffff */
[----:B------:R-:W-:Y:S05]  /*6390*/  BSYNC B2 ;  /* 0x0000000000027941 */ /* 0x000fea0003800000 */
.L_x_442:
[----:B------:R-:W-:Y:S01]  /*63a0*/  BSSY.RECONVERGENT B2, `(.L_x_444) ;  /* 0x0000006000027945 */ /* 0x000fe20003800200 */
[C---:B------:R-:W-:Y:S02]  /*63b0*/  ISETP.GT.AND P0, PT, R12.reuse, -0x1, PT ;  /* 0xffffffff0c00780c */ /* 0x040fe40003f04270 */
[----:B------:R-:W-:Y:S01]  /*63c0*/  LOP3.LUT R12, R12, 0x3fffffff, RZ, 0xc0, !PT ;  /* 0x3fffffff0c0c7812 */ /* 0x000fe200078ec0ff */
[----:B------:R-:W-:Y:S05]  /*63d0*/  WARPSYNC.EXCLUSIVE R4 ;  /* 0x0000000004007348 */ /* 0x000fea0003a00000 */
[----:B------:R-:W-:-:S05]  /*63e0*/  IMAD.IADD R15, R12, 0x1, R15 ;  /* 0x000000010c0f7824 */ /* 0x000fca00078e020f */
[----:B------:R-:W-:-:S07]  /*63f0*/  VOTE.ANY R4, PT, P0 ;  /* 0x0000000000047806 */ /* 0x000fce00000e0100 */
[----:B------:R-:W-:Y:S05]  /*6400*/  BSYNC.RECONVERGENT B2 ;  /* 0x0000000000027941 */ /* 0x000fea0003800200 */
.L_x_444:
[----:B------:R-:W-:Y:S01]  /*6410*/  ISETP.GT.U32.AND P1, PT, R6, 0x1, PT ;  /* 0x000000010600780c */ /* 0x000fe20003f24070 */
[----:B------:R-:W-:-:S12]  /*6420*/  IMAD.MOV.U32 R6, RZ, RZ, R17 ;  /* 0x000000ffff067224 */ /* 0x000fd800078e0011 */
[----:B------:R-:W-:Y:S05]  /*6430*/  @P0 BRA P1, `(.L_x_445) ;  /* 0xfffffffc00ac0947 */ /* 0x000fea000083ffff */
[----:B------:R-:W-:Y:S05]  /*6440*/  BSYNC B0 ;  /* 0x0000000000007941 */ /* 0x000fea0003800000 */
.L_x_441:
[----:B------:R3:W4:Y:S02]  /*6450*/  LDS.64 R10, [R19+0x6600] ;  /* 0x00660000130a7984 */ /* 0x0007240000000a00 */
.L_x_440:
        /* <DEDUP_REMOVED lines=9> */
.L_x_439:
[----:B------:R-:W-:Y:S05]  /*64f0*/  BSYNC B1 ;  /* 0x0000000000017941 */ /* 0x000fea0003800000 */
.L_x_438:
        /* <DEDUP_REMOVED lines=16> */
.L_x_446:
        /* <DEDUP_REMOVED lines=280> */
.L_x_447:
        /* <DEDUP_REMOVED lines=30> */
.L_x_450:
[----:B------:R-:W-:Y:S05]  /*7960*/  BSYNC.RECONVERGENT B0 ;  /* 0x0000000000007941 */ /* 0x000fea0003800200 */
.L_x_449:
        /* <DEDUP_REMOVED lines=22> */
.L_x_452:
[----:B------:R-:W-:Y:S05]  /*7ad0*/  BSYNC.RECONVERGENT B0 ;  /* 0x0000000000007941 */ /* 0x000fea0003800200 */
.L_x_451:
        /* <DEDUP_REMOVED lines=22> */
.L_x_454:
[----:B------:R-:W-:Y:S05]  /*7c40*/  BSYNC.RECONVERGENT B0 ;  /* 0x0000000000007941 */ /* 0x000fea0003800200 */
.L_x_453:
        /* <DEDUP_REMOVED lines=22> */
.L_x_456:
[----:B------:R-:W-:Y:S05]  /*7db0*/  BSYNC.RECONVERGENT B0 ;  /* 0x0000000000007941 */ /* 0x000fea0003800200 */
.L_x_455:
        /* <DEDUP_REMOVED lines=22> */
.L_x_458:
[----:B------:R-:W-:Y:S05]  /*7f20*/  BSYNC.RECONVERGENT B0 ;  /* 0x0000000000007941 */ /* 0x000fea0003800200 */
.L_x_457:
        /* <DEDUP_REMOVED lines=22> */
.L_x_460:
[----:B------:R-:W-:Y:S05]  /*8090*/  BSYNC.RECONVERGENT B0 ;  /* 0x0000000000007941 */ /* 0x000fea0003800200 */
.L_x_459:
        /* <DEDUP_REMOVED lines=22> */
.L_x_462:
[----:B------:R-:W-:Y:S05]  /*8200*/  BSYNC.RECONVERGENT B0 ;  /* 0x0000000000007941 */ /* 0x000fea0003800200 */
.L_x_461:
        /* <DEDUP_REMOVED lines=22> */
.L_x_464:
[----:B------:R-:W-:Y:S05]  /*8370*/  BSYNC.RECONVERGENT B0 ;  /* 0x0000000000007941 */ /* 0x000fea0003800200 */
.L_x_463:
        /* <DEDUP_REMOVED lines=22> */
.L_x_466:
[----:B------:R-:W-:Y:S05]  /*84e0*/  BSYNC.RECONVERGENT B0 ;  /* 0x0000000000007941 */ /* 0x000fea0003800200 */
.L_x_465:
        /* <DEDUP_REMOVED lines=22> */
.L_x_468:
[----:B------:R-:W-:Y:S05]  /*8650*/  BSYNC.RECONVERGENT B0 ;  /* 0x0000000000007941 */ /* 0x000fea0003800200 */
.L_x_467:
        /* <DEDUP_REMOVED lines=22> */
.L_x_470:
[----:B------:R-:W-:Y:S05]  /*87c0*/  BSYNC.RECONVERGENT B0 ;  /* 0x0000000000007941 */ /* 0x000fea0003800200 */
.L_x_469:
        /* <DEDUP_REMOVED lines=22> */
.L_x_472:
[----:B------:R-:W-:Y:S05]  /*8930*/  BSYNC.RECONVERGENT B0 ;  /* 0x0000000000007941 */ /* 0x000fea0003800200 */
.L_x_471:
        /* <DEDUP_REMOVED lines=21> */
.L_x_474:
[----:B------:R-:W-:Y:S05]  /*8a90*/  BSYNC.RECONVERGENT B0 ;  /* 0x0000000000007941 */ /* 0x000fea0003800200 */
.L_x_473:
        /* <DEDUP_REMOVED lines=20> */
.L_x_476:
[----:B------:R-:W-:Y:S05]  /*8be0*/  BSYNC.RECONVERGENT B0 ;  /* 0x0000000000007941 */ /* 0x000fea0003800200 */
.L_x_475:
        /* <DEDUP_REMOVED lines=20> */
.L_x_478:
[----:B------:R-:W-:Y:S05]  /*8d30*/  BSYNC.RECONVERGENT B0 ;  /* 0x0000000000007941 */ /* 0x000fea0003800200 */
.L_x_477:
        /* <DEDUP_REMOVED lines=20> */
.L_x_480:
[----:B------:R-:W-:Y:S05]  /*8e80*/  BSYNC.RECONVERGENT B0 ;  /* 0x0000000000007941 */ /* 0x000fea0003800200 */
.L_x_479:
        /* <DEDUP_REMOVED lines=20> */
.L_x_482:
[----:B------:R-:W-:Y:S05]  /*8fd0*/  BSYNC.RECONVERGENT B0 ;  /* 0x0000000000007941 */ /* 0x000fea0003800200 */
.L_x_481:
[----:B------:R-:W-:Y:S01]  /*8fe0*/  NOP ;  /* 0x0000000000007918 */ /* 0x000fe20000000000 */
.L_x_448:
        /* <DEDUP_REMOVED lines=112> */
.L_x_483:
        /* <DEDUP_REMOVED lines=83> */
.L_x_484:
        /* <DEDUP_REMOVED lines=179> */
.L_x_485:
        /* <DEDUP_REMOVED lines=205> */
.L_x_401:
[----:B------:R-:W-:Y:S02]  /*b420*/  IMAD.MOV.U32 R49, RZ, RZ, R40 ;  /* 0x000000ffff317224 */ /* 0x000fe400078e0028 */
[----:B------:R-:W-:Y:S02]  /*b430*/  IMAD.MOV.U32 R48, RZ, RZ, 0x1 ;  /* 0x00000001ff307424 */ /* 0x000fe400078e00ff */
[----:B------:R-:W-:Y:S02]  /*b440*/  IMAD.MOV.U32 R51, RZ, RZ, RZ ;  /* 0x000000ffff337224 */ /* 0x000fe400078e00ff */
[----:B------:R-:W-:-:S07]  /*b450*/  IMAD.MOV.U32 R46, RZ, RZ, -0x1 ;  /* 0xffffffffff2e7424 */ /* 0x000fce00078e00ff */
[----:B------:R-:W-:Y:S05]  /*b460*/  WARPSYNC.COLLECTIVE R46, `(.L_x_486) ;  /* 0x000000002e087348 */ /* 0x000fea0003c00000 */
[----:B------:R0:W1:Y:S02]  /*b470*/  SHFL.UP P0, R47, R49, R48, R51 ;  /* 0x04000030312f7389 */ /* 0x0000640000000033 */
[----:B01----:R-:W-:Y:S05]  /*b480*/  ENDCOLLECTIVE ;  /* 0x000000000000791b */ /* 0x003fea0003800000 */
.L_x_486:
[----:B------:R-:W-:Y:S02]  /*b490*/  IMAD.MOV.U32 R48, RZ, RZ, 0x2 ;  /* 0x00000002ff307424 */ /* 0x000fe400078e00ff */
[----:B------:R-:W-:-:S04]  /*b4a0*/  IMAD.MOV.U32 R41, RZ, RZ, R47 ;  /* 0x000000ffff297224 */ /* 0x000fc800078e002f */
[----:B------:R-:W-:-:S04]  /*b4b0*/  @P0 IMAD.IADD R41, R40, 0x1, R41 ;  /* 0x0000000128290824 */ /* 0x000fc800078e0229 */
[----:B------:R-:W-:-:S07]  /*b4c0*/  IMAD.MOV.U32 R49, RZ, RZ, R41 ;  /* 0x000000ffff317224 */ /* 0x000fce00078e0029 */
[----:B------:R-:W-:Y:S05]  /*b4d0*/  WARPSYNC.COLLECTIVE R46, `(.L_x_487) ;  /* 0x000000002e087348 */ /* 0x000fea0003c00000 */
[----:B------:R0:W1:Y:S02]  /*b4e0*/  SHFL.UP P0, R47, R49, R48, R51 ;  /* 0x04000030312f7389 */ /* 0x0000640000000033 */
[----:B01----:R-:W-:Y:S05]  /*b4f0*/  ENDCOLLECTIVE ;  /* 0x000000000000791b */ /* 0x003fea0003800000 */
.L_x_487:
[----:B------:R-:W-:Y:S02]  /*b500*/  IMAD.MOV.U32 R48, RZ, RZ, 0x4 ;  /* 0x00000004ff307424 */ /* 0x000fe400078e00ff */
[----:B------:R-:W-:-:S04]  /*b510*/  IMAD.MOV.U32 R42, RZ, RZ, R47 ;  /* 0x000000ffff2a7224 */ /* 0x000fc800078e002f */
[----:B------:R-:W-:-:S04]  /*b520*/  @P0 IMAD.IADD R42, R41, 0x1, R42 ;  /* 0x00000001292a0824 */ /* 0x000fc800078e022a */
[----:B------:R-:W-:-:S07]  /*b530*/  IMAD.MOV.U32 R49, RZ, RZ, R42 ;  /* 0x000000ffff317224 */ /* 0x000fce00078e002a */
[----:B------:R-:W-:Y:S05]  /*b540*/  WARPSYNC.COLLECTIVE R46, `(.L_x_488) ;  /* 0x000000002e087348 */ /* 0x000fea0003c00000 */
[----:B------:R0:W1:Y:S02]  /*b550*/  SHFL.UP P0, R47, R49, R48, R51 ;  /* 0x04000030312f7389 */ /* 0x0000640000000033 */
[----:B01----:R-:W-:Y:S05]  /*b560*/  ENDCOLLECTIVE ;  /* 0x000000000000791b */ /* 0x003fea0003800000 */
.L_x_488:
[----:B------:R-:W-:Y:S02]  /*b570*/  IMAD.MOV.U32 R48, RZ, RZ, 0x8 ;  /* 0x00000008ff307424 */ /* 0x000fe400078e00ff */
[----:B------:R-:W-:-:S04]  /*b580*/  IMAD.MOV.U32 R43, RZ, RZ, R47 ;  /* 0x000000ffff2b7224 */ /* 0x000fc800078e002f */
[----:B------:R-:W-:-:S04]  /*b590*/  @P0 IMAD.IADD R43, R42, 0x1, R43 ;  /* 0x000000012a2b0824 */ /* 0x000fc800078e022b */
[----:B------:R-:W-:-:S07]  /*b5a0*/  IMAD.MOV.U32 R49, RZ, RZ, R43 ;  /* 0x000000ffff317224 */ /* 0x000fce00078e002b */
[----:B------:R-:W-:Y:S05]  /*b5b0*/  WARPSYNC.COLLECTIVE R46, `(.L_x_489) ;  /* 0x000000002e087348 */ /* 0x000fea0003c00000 */
[----:B------:R0:W1:Y:S02]  /*b5c0*/  SHFL.UP P0, R47, R49, R48, R51 ;  /* 0x04000030312f7389 */ /* 0x0000640000000033 */
[----:B01----:R-:W-:Y:S05]  /*b5d0*/  ENDCOLLECTIVE ;  /* 0x000000000000791b */ /* 0x003fea0003800000 */
.L_x_489:
[----:B------:R-:W-:Y:S02]  /*b5e0*/  IMAD.MOV.U32 R48, RZ, RZ, 0x10 ;  /* 0x00000010ff307424 */ /* 0x000fe400078e00ff */
[----:B------:R-:W-:-:S04]  /*b5f0*/  IMAD.MOV.U32 R44, RZ, RZ, R47 ;  /* 0x000000ffff2c7224 */ /* 0x000fc800078e002f */
[----:B------:R-:W-:-:S04]  /*b600*/  @P0 IMAD.IADD R44, R43, 0x1, R44 ;  /* 0x000000012b2c0824 */ /* 0x000fc800078e022c */
[----:B------:R-:W-:-:S07]  /*b610*/  IMAD.MOV.U32 R49, RZ, RZ, R44 ;  /* 0x000000ffff317224 */ /* 0x000fce00078e002c */
[----:B------:R-:W-:Y:S05]  /*b620*/  WARPSYNC.COLLECTIVE R46, `(.L_x_490) ;  /* 0x000000002e087348 */ /* 0x000fea0003c00000 */
[----:B------:R0:W1:Y:S02]  /*b630*/  SHFL.UP P0, R47, R49, R48, R51 ;  /* 0x04000030312f7389 */ /* 0x0000640000000033 */
[----:B01----:R-:W-:Y:S05]  /*b640*/  ENDCOLLECTIVE ;  /* 0x000000000000791b */ /* 0x003fea0003800000 */
.L_x_490:
[----:B------:R-:W-:Y:S05]  /*b650*/  BRA `(.L_x_491) ;  /* 0xffffff7800507947 */ /* 0x000fea000383ffff */
.L_x_492:
        /* <DEDUP_REMOVED lines=10> */
.L_x_616:


//--------------------- .text._ZN3cub18CUB_300001_SM_10006detail10radix_sort33DeviceRadixSortExclusiveSumKernelINS1_5radix10policy_hubIfiyE10Policy1000EyEEvPT0_ --------------------------
	.section	.text._ZN3cub18CUB_300001_SM_10006detail10radix_sort33DeviceRadixSortExclusiveSumKernelINS1_5radix10policy_hubIfiyE10Policy1000EyEEvPT0_,"ax",@progbits
	.align	128
        .global         _ZN3cub18CUB_300001_SM_10006detail10radix_sort33DeviceRadixSortExclusiveSumKernelINS1_5radix10policy_hubIfiyE10Policy1000EyEEvPT0_
        .type           _ZN3cub18CUB_300001_SM_10006detail10radix_sort33DeviceRadixSortExclusiveSumKernelINS1_5radix10policy_hubIfiyE10Policy1000EyEEvPT0_,@function
        .size           _ZN3cub18CUB_300001_SM_10006detail10radix_sort33DeviceRadixSortExclusiveSumKernelINS1_5radix10policy_hubIfiyE10Policy1000EyEEvPT0_,(.L_x_617 - _ZN3cub18CUB_300001_SM_10006detail10radix_sort33DeviceRadixSortExclusiveSumKernelINS1_5radix10policy_hubIfiyE10Policy1000EyEEvPT0_)
        .other          _ZN3cub18CUB_300001_SM_10006detail10radix_sort33DeviceRadixSortExclusiveSumKernelINS1_5radix10policy_hubIfiyE10Policy1000EyEEvPT0_,@"STO_CUDA_ENTRY STV_DEFAULT"
_ZN3cub18CUB_300001_SM_10006detail10radix_sort33DeviceRadixSortExclusiveSumKernelINS1_5radix10policy_hubIfiyE10Policy1000EyEEvPT0_:
.text._ZN3cub18CUB_300001_SM_10006detail10radix_sort33DeviceRadixSortExclusiveSumKernelINS1_5radix10policy_hubIfiyE10Policy1000EyEEvPT0_:
        /* <DEDUP_REMOVED lines=63> */
.L_x_505:
        /* <DEDUP_REMOVED lines=28> */
.L_x_493:
[----:B------:R-:W-:Y:S05]  /*05b0*/  WARPSYNC.ALL ;  /* 0x0000000000007948 */ /* 0x000fea0003800000 */
[----:B------:R-:W-:Y:S06]  /*05c0*/  BAR.SYNC.DEFER_BLOCKING 0x0 ;  /* 0x0000000000007b1d */ /* 0x000fec0000010000 */
[----:B------:R-:W-:Y:S05]  /*05d0*/  @P1 EXIT ;  /* 0x000000000000194d */ /* 0x000fea0003800000 */
[----:B01----:R-:W0:Y:S04]  /*05e0*/  LDS.64 R2, [R0+0x10] ;  /* 0x0000100000027984 */ /* 0x003e280000000a00 */
[----:B0-----:R-:W-:Y:S01]  /*05f0*/  STG.E.64 desc[UR4][R16.64], R2 ;  /* 0x0000000210007986 */ /* 0x001fe2000c101b04 */
[----:B------:R-:W-:Y:S05]  /*0600*/  EXIT ;  /* 0x000000000000794d */ /* 0x000fea0003800000 */
.L_x_494:
[----:B------:R-:W-:Y:S02]  /*0610*/  IMAD.MOV.U32 R24, RZ, RZ, R20 ;  /* 0x000000ffff187224 */ /* 0x000fe400078e0014 */
[----:B------:R-:W-:Y:S02]  /*0620*/  IMAD.MOV.U32 R23, RZ, RZ, 0x1 ;  /* 0x00000001ff177424 */ /* 0x000fe400078e00ff */
[----:B------:R-:W-:Y:S02]  /*0630*/  IMAD.MOV.U32 R22, RZ, RZ, RZ ;  /* 0x000000ffff167224 */ /* 0x000fe400078e00ff */
[----:B------:R-:W-:-:S07]  /*0640*/  IMAD.MOV.U32 R21, RZ, RZ, -0x1 ;  /* 0xffffffffff157424 */ /* 0x000fce00078e00ff */
[----:B------:R-:W-:Y:S05]  /*0650*/  WARPSYNC.COLLECTIVE R21, `(.L_x_495) ;  /* 0x0000000015087348 */ /* 0x000fea0003c00000 */
[----:B------:R0:W1:Y:S02]  /*0660*/  SHFL.UP P0, R25, R24, R23, R22 ;  /* 0x0400001718197389 */ /* 0x0000640000000016 */
[----:B01----:R-:W-:Y:S05]  /*0670*/  ENDCOLLECTIVE ;  /* 0x000000000000791b */ /* 0x003fea0003800000 */
.L_x_495:
[----:B------:R-:W-:Y:S02]  /*0680*/  IMAD.MOV.U32 R24, RZ, RZ, R19 ;  /* 0x000000ffff187224 */ /* 0x000fe400078e0013 */
[----:B------:R-:W-:-:S07]  /*0690*/  IMAD.MOV.U32 R27, RZ, RZ, R25 ;  /* 0x000000ffff1b7224 */ /* 0x000fce00078e0019 */
[----:B------:R-:W-:Y:S05]  /*06a0*/  WARPSYNC.COLLECTIVE R21, `(.L_x_496) ;  /* 0x0000000015087348 */ /* 0x000fea0003c00000 */
[----:B------:R0:W1:Y:S02]  /*06b0*/  SHFL.UP P0, R25, R24, R23, R22 ;  /* 0x0400001718197389 */ /* 0x0000640000000016 */
[----:B01----:R-:W-:Y:S05]  /*06c0*/  ENDCOLLECTIVE ;  /* 0x000000000000791b */ /* 0x003fea0003800000 */
.L_x_496:
        /* <DEDUP_REMOVED lines=9> */
.L_x_497:
[----:B------:R-:W-:Y:S02]  /*0760*/  IMAD.MOV.U32 R24, RZ, RZ, R26 ;  /* 0x000000ffff187224 */ /* 0x000fe400078e001a */
[----:B------:R-:W-:-:S07]  /*0770*/  IMAD.MOV.U32 R28, RZ, RZ, R25 ;  /* 0x000000ffff1c7224 */ /* 0x000fce00078e0019 */
[----:B------:R-:W-:Y:S05]  /*0780*/  WARPSYNC.COLLECTIVE R21, `(.L_x_498) ;  /* 0x0000000015087348 */ /* 0x000fea0003c00000 */
[----:B------:R0:W1:Y:S02]  /*0790*/  SHFL.UP P0, R25, R24, R23, R22 ;  /* 0x0400001718197389 */ /* 0x0000640000000016 */
[----:B01----:R-:W-:Y:S05]  /*07a0*/  ENDCOLLECTIVE ;  /* 0x000000000000791b */ /* 0x003fea0003800000 */
.L_x_498:
        /* <DEDUP_REMOVED lines=9> */
.L_x_499:
[----:B------:R-:W-:Y:S02]  /*0840*/  IMAD.MOV.U32 R24, RZ, RZ, R29 ;  /* 0x000000ffff187224 */ /* 0x000fe400078e001d */
[----:B------:R-:W-:-:S07]  /*0850*/  IMAD.MOV.U32 R27, RZ, RZ, R25 ;  /* 0x000000ffff1b7224 */ /* 0x000fce00078e0019 */
[----:B------:R-:W-:Y:S05]  /*0860*/  WARPSYNC.COLLECTIVE R21, `(.L_x_500) ;  /* 0x0000000015087348 */ /* 0x000fea0003c00000 */
[----:B------:R0:W1:Y:S02]  /*0870*/  SHFL.UP P0, R25, R24, R23, R22 ;  /* 0x0400001718197389 */ /* 0x0000640000000016 */
[----:B01----:R-:W-:Y:S05]  /*0880*/  ENDCOLLECTIVE ;  /* 0x000000000000791b */ /* 0x003fea0003800000 */
.L_x_500:
        /* <DEDUP_REMOVED lines=9> */
.L_x_501:
[----:B------:R-:W-:Y:S02]  /*0920*/  IMAD.MOV.U32 R24, RZ, RZ, R29 ;  /* 0x000000ffff187224 */ /* 0x000fe400078e001d */
[----:B------:R-:W-:-:S07]  /*0930*/  IMAD.MOV.U32 R27, RZ, RZ, R25 ;  /* 0x000000ffff1b7224 */ /* 0x000fce00078e0019 */
[----:B------:R-:W-:Y:S05]  /*0940*/  WARPSYNC.COLLECTIVE R21, `(.L_x_502) ;  /* 0x0000000015087348 */ /* 0x000fea0003c00000 */
[----:B------:R0:W1:Y:S02]  /*0950*/  SHFL.UP P0, R25, R24, R23, R22 ;  /* 0x0400001718197389 */ /* 0x0000640000000016 */
[----:B01----:R-:W-:Y:S05]  /*0960*/  ENDCOLLECTIVE ;  /* 0x000000000000791b */ /* 0x003fea0003800000 */
.L_x_502:
        /* <DEDUP_REMOVED lines=9> */
.L_x_503:
[----:B------:R-:W-:Y:S02]  /*0a00*/  IMAD.MOV.U32 R24, RZ, RZ, R26 ;  /* 0x000000ffff187224 */ /* 0x000fe400078e001a */
[----:B------:R-:W-:-:S07]  /*0a10*/  IMAD.MOV.U32 R28, RZ, RZ, R25 ;  /* 0x000000ffff1c7224 */ /* 0x000fce00078e0019 */
[----:B------:R-:W-:Y:S05]  /*0a20*/  WARPSYNC.COLLECTIVE R21, `(.L_x_504) ;  /* 0x0000000015087348 */ /* 0x000fea0003c00000 */
[----:B------:R0:W1:Y:S02]  /*0a30*/  SHFL.UP P0, R25, R24, R23, R22 ;  /* 0x0400001718197389 */ /* 0x0000640000000016 */
[----:B01----:R-:W-:Y:S05]  /*0a40*/  ENDCOLLECTIVE ;  /* 0x000000000000791b */ /* 0x003fea0003800000 */
.L_x_504:
[----:B------:R-:W-:Y:S05]  /*0a50*/  BRA `(.L_x_505) ;  /* 0xfffffff800647947 */ /* 0x000fea000383ffff */
.L_x_506:
        /* <DEDUP_REMOVED lines=10> */
.L_x_617:


//--------------------- .text._ZN3cub18CUB_300001_SM_10006detail10radix_sort30DeviceRadixSortHistogramKernelINS1_5radix10policy_hubIfiyE10Policy1000ELNS0_9SortOrderE1EfyNS1_21identity_decomposer_tEEEvPT2_PKT1_SA_iiT3_ --------------------------
	.section	.text._ZN3cub18CUB_300001_SM_10006detail10radix_sort30DeviceRadixSortHistogramKernelINS1_5radix10policy_hubIfiyE10Policy1000ELNS0_9SortOrderE1EfyNS1_21identity_decomposer_tEEEvPT2_PKT1_SA_iiT3_,"ax",@progbits
	.align	128
        .global         _ZN3cub18CUB_300001_SM_10006detail10radix_sort30DeviceRadixSortHistogramKernelINS1_5radix10policy_hubIfiyE10Policy1000ELNS0_9SortOrderE1EfyNS1_21identity_decomposer_tEEEvPT2_PKT1_SA_iiT3_
        .type           _ZN3cub18CUB_300001_SM_10006detail10radix_sort30DeviceRadixSortHistogramKernelINS1_5radix10policy_hubIfiyE10Policy1000ELNS0_9SortOrderE1EfyNS1_21identity_decomposer_tEEEvPT2_PKT1_SA_iiT3_,@function
        .size           _ZN3cub18CUB_300001_SM_10006detail10radix_sort30DeviceRadixSortHistogramKernelINS1_5radix10policy_hubIfiyE10Policy1000ELNS0_9SortOrderE1EfyNS1_21identity_decomposer_tEEEvPT2_PKT1_SA_iiT3_,(.L_x_618 - _ZN3cub18CUB_300001_SM_10006detail10radix_sort30DeviceRadixSortHistogramKernelINS1_5radix10policy_hubIfiyE10Policy1000ELNS0_9SortOrderE1EfyNS1_21identity_decomposer_tEEEvPT2_PKT1_SA_iiT3_)
        .other          _ZN3cub18CUB_300001_SM_10006detail10radix_sort30DeviceRadixSortHistogramKernelINS1_5radix10policy_hubIfiyE10Policy1000ELNS0_9SortOrderE1EfyNS1_21identity_decomposer_tEEEvPT2_PKT1_SA_iiT3_,@"STO_CUDA_ENTRY STV_DEFAULT"
_ZN3cub18CUB_300001_SM_10006detail10radix_sort30DeviceRadixSortHistogramKernelINS1_5radix10policy_hubIfiyE10Policy1000ELNS0_9SortOrderE1EfyNS1_21identity_decomposer_tEEEvPT2_PKT1_SA_iiT3_:
.text._ZN3cub18CUB_300001_SM_10006detail10radix_sort30DeviceRadixSortHistogramKernelINS1_5radix10policy_hubIfiyE10Policy1000ELNS0_9SortOrderE1EfyNS1_21identity_decomposer_tEEEvPT2_PKT1_SA_iiT3_:
        /* <DEDUP_REMOVED lines=42> */
.L_x_590:
        /* <DEDUP_REMOVED lines=9> */
.L_x_510:
        /* <DEDUP_REMOVED lines=21> */
.L_x_509:
        /* <DEDUP_REMOVED lines=19> */
.L_x_512:
        /* <DEDUP_REMOVED lines=18> */
.L_x_511:
[----:B------:R-:W-:-:S13]  /*06d0*/  ISETP.GT.U32.AND P2, PT, R0, 0x7f, PT ;  /* 0x0000007f0000780c */ /* 0x000fda0003f44070 */
[----:B------:R-:W-:Y:S05]  /*06e0*/  @P2 BRA `(.L_x_508) ;  /* 0x0000000000e02947 */ /* 0x000fea0003800000 */
[----:B--23--:R-:W-:Y:S01]  /*06f0*/  IMAD.MOV.U32 R3, RZ, RZ, RZ ;  /* 0x000000ffff037224 */ /* 0x00cfe200078e00ff */
[----:B------:R-:W-:Y:S06]  /*0700*/  @!P1 BRA `(.L_x_513) ;  /* 0x0000000000589947 */ /* 0x000fec0003800000 */
[----:B------:R-:W-:-:S07]  /*0710*/  IMAD.MOV.U32 R3, RZ, RZ, RZ ;  /* 0x000000ffff037224 */ /* 0x000fce00078e00ff */
.L_x_514:
        /* <DEDUP_REMOVED lines=21> */
.L_x_513:
        /* <DEDUP_REMOVED lines=14> */
.L_x_515:
        /* <DEDUP_REMOVED lines=18> */
.L_x_508:
[----:B------:R-:W-:Y:S05]  /*0a70*/  BSYNC.RECONVERGENT B0 ;  /* 0x0000000000007941 */ /* 0x000fea0003800200 */
.L_x_507:
        /* <DEDUP_REMOVED lines=16> */
.L_x_521:
        /* <DEDUP_REMOVED lines=36> */
.L_x_517:
        /* <DEDUP_REMOVED lines=67> */
.L_x_518:
        /* <DEDUP_REMOVED lines=88> */
.L_x_520:
        /* <DEDUP_REMOVED lines=73> */
.L_x_519:
[----:B------:R-:W-:Y:S05]  /*1c00*/  BRA.U !UP0, `(.L_x_521) ;  /* 0xffffffed08dc7547 */ /* 0x000fea000b83ffff */
.L_x_516:
        /* <DEDUP_REMOVED lines=9> */
.L_x_541:
        /* <DEDUP_REMOVED lines=16> */
.L_x_526:
[----:B------:R-:W-:Y:S05]  /*1da0*/  BSYNC.RECONVERGENT B1 ;  /* 0x0000000000017941 */ /* 0x000fea0003800200 */
.L_x_525:
        /* <DEDUP_REMOVED lines=15> */
.L_x_528:
[----:B------:R-:W-:Y:S05]  /*1ea0*/  BSYNC.RECONVERGENT B1 ;  /* 0x0000000000017941 */ /* 0x000fea0003800200 */
.L_x_527:
[----:B------:R-:W-:Y:S04]  /*1eb0*/  BSSY.RECONVERGENT B1, `(.L_x_529) ;  /* 0x0000007000017945 */ /* 0x000fe80003800200 */
[----:B------:R-:W-:Y:S05]  /*1ec0*/  @!P0 BRA `(.L_x_530) ;  /* 0x0000000000148947 */ /* 0x000fea0003800000 */
[----:B01----:R-:W-:Y:S02]  /*1ed0*/  IMAD R17, R5, 0x100, R0 ;  /* 0x0000010005117824 */ /* 0x003fe400078e0200 */
[----:B------:R-:W-:Y:S02]  /*1ee0*/  IMAD.MOV.U32 R23, RZ, RZ, RZ ;  /* 0x000000ffff177224 */ /* 0x000fe400078e00ff */
[----:B------:R-:W-:-:S04]  /*1ef0*/  VIADD R17, R17, 0x200 ;  /* 0x0000020011117836 */ /* 0x000fc80000000000 */
[----:B------:R-:W-:-:S05]  /*1f00*/  IMAD.WIDE.U32 R16, R17, 0x8, R2 ;  /* 0x0000000811107825 */ /* 0x000fca00078e0002 */
[----:B------:R2:W-:Y:S02]  /*1f10*/  REDG.E.ADD.64.STRONG.GPU desc[UR20][R16.64], R22 ;  /* 0x000000161000798e */ /* 0x0005e4000c12e514 */
.L_x_530:
[----:B------:R-:W-:Y:S05]  /*1f20*/  BSYNC.RECONVERGENT B1 ;  /* 0x0000000000017941 */ /* 0x000fea0003800200 */
.L_x_529:
[----:B------:R-:W-:Y:S04]  /*1f30*/  BSSY.RECONVERGENT B1, `(.L_x_531) ;  /* 0x0000007000017945 */ /* 0x000fe80003800200 */
[----:B------:R-:W-:Y:S05]  /*1f40*/  @!P1 BRA `(.L_x_532) ;  /* 0x0000000000149947 */ /* 0x000fea0003800000 */
[----:B012---:R-:W-:Y:S02]  /*1f50*/  IMAD R17, R5, 0x100, R0 ;  /* 0x0000010005117824 */ /* 0x007fe400078e0200 */
[----:B------:R-:W-:Y:S02]  /*1f60*/  IMAD.MOV.U32 R15, RZ, RZ, RZ ;  /* 0x000000ffff0f7224 */ /* 0x000fe400078e00ff */
[----:B------:R-:W-:-:S04]  /*1f70*/  VIADD R17, R17, 0x300 ;  /* 0x0000030011117836 */ /* 0x000fc80000000000 */
[----:B------:R-:W-:-:S05]  /*1f80*/  IMAD.WIDE.U32 R16, R17, 0x8, R2 ;  /* 0x0000000811107825 */ /* 0x000fca00078e0002 */
[----:B------:R3:W-:Y:S02]  /*1f90*/  REDG.E.ADD.64.STRONG.GPU desc[UR20][R16.64], R14 ;  /* 0x0000000e1000798e */ /* 0x0007e4000c12e514 */
.L_x_532:
[----:B------:R-:W-:Y:S05]  /*1fa0*/  BSYNC.RECONVERGENT B1 ;  /* 0x0000000000017941 */ /* 0x000fea0003800200 */
.L_x_531:
[----:B------:R-:W-:Y:S04]  /*1fb0*/  BSSY.RECONVERGENT B1, `(.L_x_533) ;  /* 0x0000007000017945 */ /* 0x000fe80003800200 */
[----:B------:R-:W-:Y:S05]  /*1fc0*/  @!P2 BRA `(.L_x_534) ;  /* 0x000000000014a947 */ /* 0x000fea0003800000 */
[----:B---3--:R-:W-:Y:S02]  /*1fd0*/  IMAD R15, R5, 0x100, R0 ;  /* 0x00000100050f7824 */ /* 0x008fe400078e0200 */
[----:B------:R-:W-:Y:S02]  /*1fe0*/  IMAD.MOV.U32 R13, RZ, RZ, RZ ;  /* 0x000000ffff0d7224 */ /* 0x000fe400078e00ff */
[----:B------:R-:W-:-:S04]  /*1ff0*/  VIADD R15, R15, 0x400 ;  /* 0x000004000f0f7836 */ /* 0x000fc80000000000 */
[----:B------:R-:W-:-:S05]  /*2000*/  IMAD.WIDE.U32 R14, R15, 0x8, R2 ;  /* 0x000000080f0e7825 */ /* 0x000fca00078e0002 */
[----:B------:R4:W-:Y:S02]  /*2010*/  REDG.E.ADD.64.STRONG.GPU desc[UR20][R14.64], R12 ;  /* 0x0000000c0e00798e */ /* 0x0009e4000c12e514 */
.L_x_534:
[----:B------:R-:W-:Y:S05]  /*2020*/  BSYNC.RECONVERGENT B1 ;  /* 0x0000000000017941 */ /* 0x000fea0003800200 */
.L_x_533:
[----:B------:R-:W-:Y:S04]  /*2030*/  BSSY.RECONVERGENT B1, `(.L_x_535) ;  /* 0x0000007000017945 */ /* 0x000fe80003800200 */
[----:B------:R-:W-:Y:S05]  /*2040*/  @!P3 BRA `(.L_x_536) ;  /* 0x000000000014b947 */ /* 0x000fea0003800000 */
[----:B----4-:R-:W-:Y:S02]  /*2050*/  IMAD R13, R5, 0x100, R0 ;  /* 0x00000100050d7824 */ /* 0x010fe400078e0200 */
[----:B------:R-:W-:Y:S02]  /*2060*/  IMAD.MOV.U32 R7, RZ, RZ, RZ ;  /* 0x000000ffff077224 */ /* 0x000fe400078e00ff */
[----:B------:R-:W-:-:S04]  /*2070*/  VIADD R13, R13, 0x500 ;  /* 0x000005000d0d7836 */ /* 0x000fc80000000000 */
[----:B------:R-:W-:-:S05]  /*2080*/  IMAD.WIDE.U32 R12, R13, 0x8, R2 ;  /* 0x000000080d0c7825 */ /* 0x000fca00078e0002 */
[----:B------:R4:W-:Y:S02]  /*2090*/  REDG.E.ADD.64.STRONG.GPU desc[UR20][R12.64], R6 ;  /* 0x000000060c00798e */ /* 0x0009e4000c12e514 */
.L_x_536:
[----:B------:R-:W-:Y:S05]  /*20a0*/  BSYNC.RECONVERGENT B1 ;  /* 0x0000000000017941 */ /* 0x000fea0003800200 */
.L_x_535:
[----:B------:R-:W-:Y:S04]  /*20b0*/  BSSY.RECONVERGENT B1, `(.L_x_537) ;  /* 0x0000007000017945 */ /* 0x000fe80003800200 */
[----:B------:R-:W-:Y:S05]  /*20c0*/  @!P4 BRA `(.L_x_538) ;  /* 0x000000000014c947 */ /* 0x000fea0003800000 */
[----:B----4-:R-:W-:Y:S02]  /*20d0*/  IMAD R7, R5, 0x100, R0 ;  /* 0x0000010005077824 */ /* 0x010fe400078e0200 */
[----:B------:R-:W-:Y:S02]  /*20e0*/  IMAD.MOV.U32 R9, RZ, RZ, RZ ;  /* 0x000000ffff097224 */ /* 0x000fe400078e00ff */
[----:B------:R-:W-:-:S04]  /*20f0*/  VIADD R7, R7, 0x600 ;  /* 0x0000060007077836 */ /* 0x000fc80000000000 */
[----:B------:R-:W-:-:S05]  /*2100*/  IMAD.WIDE.U32 R6, R7, 0x8, R2 ;  /* 0x0000000807067825 */ /* 0x000fca00078e0002 */
[----:B------:R4:W-:Y:S02]  /*2110*/  REDG.E.ADD.64.STRONG.GPU desc[UR20][R6.64], R8 ;  /* 0x000000080600798e */ /* 0x0009e4000c12e514 */
.L_x_538:
[----:B------:R-:W-:Y:S05]  /*2120*/  BSYNC.RECONVERGENT B1 ;  /* 0x0000000000017941 */ /* 0x000fea0003800200 */
.L_x_537:
[----:B------:R-:W-:Y:S04]  /*2130*/  BSSY.RECONVERGENT B1, `(.L_x_539) ;  /* 0x0000007000017945 */ /* 0x000fe80003800200 */
[----:B------:R-:W-:Y:S05]  /*2140*/  @!P5 BRA `(.L_x_540) ;  /* 0x000000000014d947 */ /* 0x000fea0003800000 */
[----:B----4-:R-:W-:Y:S02]  /*2150*/  IMAD R7, R5, 0x100, R0 ;  /* 0x0000010005077824 */ /* 0x010fe400078e0200 */
[----:B------:R-:W-:Y:S02]  /*2160*/  IMAD.MOV.U32 R11, RZ, RZ, RZ ;  /* 0x000000ffff0b7224 */ /* 0x000fe400078e00ff */
[----:B------:R-:W-:-:S04]  /*2170*/  VIADD R7, R7, 0x700 ;  /* 0x0000070007077836 */ /* 0x000fc80000000000 */
[----:B------:R-:W-:-:S05]  /*2180*/  IMAD.WIDE.U32 R6, R7, 0x8, R2 ;  /* 0x0000000807067825 */ /* 0x000fca00078e0002 */
[----:B------:R4:W-:Y:S02]  /*2190*/  REDG.E.ADD.64.STRONG.GPU desc[UR20][R6.64], R10 ;  /* 0x0000000a0600798e */ /* 0x0009e4000c12e514 */
.L_x_540:
[----:B------:R-:W-:Y:S05]  /*21a0*/  BSYNC.RECONVERGENT B1 ;  /* 0x0000000000017941 */ /* 0x000fea0003800200 */
.L_x_539:
[----:B------:R-:W-:-:S05]  /*21b0*/  VIADD R5, R5, 0x8 ;  /* 0x0000000805057836 */ /* 0x000fca0000000000 */
[----:B------:R-:W-:-:S13]  /*21c0*/  ISETP.NE.AND P0, PT, R5, UR27, PT ;  /* 0x0000001b05007c0c */ /* 0x000fda000bf05270 */
[----:B------:R-:W-:Y:S05]  /*21d0*/  @P0 BRA `(.L_x_541) ;  /* 0xfffffff800b00947 */ /* 0x000fea000383ffff */
[----:B------:R-:W-:-:S07]  /*21e0*/  IMAD.U32 R3, RZ, RZ, UR27 ;  /* 0x0000001bff037e24 */ /* 0x000fce000f8e00ff */
.L_x_524:
        /* <DEDUP_REMOVED lines=24> */
.L_x_545:
[----:B------:R-:W-:Y:S05]  /*2370*/  BSYNC.RECONVERGENT B1 ;  /* 0x0000000000017941 */ /* 0x000fea0003800200 */
.L_x_544:
        /* <DEDUP_REMOVED lines=9> */
.L_x_547:
[----:B------:R-:W-:Y:S05]  /*2410*/  BSYNC.RECONVERGENT B1 ;  /* 0x0000000000017941 */ /* 0x000fea0003800200 */
.L_x_546:
        /* <DEDUP_REMOVED lines=8> */
.L_x_549:
[----:B------:R-:W-:Y:S05]  /*24a0*/  BSYNC.RECONVERGENT B1 ;  /* 0x0000000000017941 */ /* 0x000fea0003800200 */
.L_x_548:
        /* <DEDUP_REMOVED lines=9> */
.L_x_551:
[----:B------:R-:W-:Y:S05]  /*2540*/  BSYNC.RECONVERGENT B1 ;  /* 0x0000000000017941 */ /* 0x000fea0003800200 */
.L_x_550:
[----:B------:R-:W-:-:S07]  /*2550*/  VIADD R3, R3, 0x4 ;  /* 0x0000000403037836 */ /* 0x000fce0000000000 */
.L_x_543:
        /* <DEDUP_REMOVED lines=18> */
.L_x_555:
[----:B------:R-:W-:Y:S05]  /*2680*/  BSYNC.RECONVERGENT B2 ;  /* 0x0000000000027941 */ /* 0x000fea0003800200 */
.L_x_554:
        /* <DEDUP_REMOVED lines=9> */
.L_x_557:
[----:B------:R-:W-:Y:S05]  /*2720*/  BSYNC.RECONVERGENT B2 ;  /* 0x0000000000027941 */ /* 0x000fea0003800200 */
.L_x_556:
[----:B------:R-:W-:-:S07]  /*2730*/  VIADD R3, R3, 0x2 ;  /* 0x0000000203037836 */ /* 0x000fce0000000000 */
.L_x_553:
        /* <DEDUP_REMOVED lines=12> */
.L_x_552:
[----:B------:R-:W-:Y:S05]  /*2800*/  BSYNC.RECONVERGENT B1 ;  /* 0x0000000000017941 */ /* 0x000fea0003800200 */
.L_x_542:
[----:B------:R-:W-:-:S13]  /*2810*/  ISETP.GT.U32.AND P0, PT, R0, 0x7f, PT ;  /* 0x0000007f0000780c */ /* 0x000fda0003f04070 */
[----:B------:R-:W-:Y:S05]  /*2820*/  @P0 BRA `(.L_x_523) ;  /* 0x0000000800900947 */ /* 0x000fea0003800000 */
[----:B------:R-:W-:Y:S01]  /*2830*/  UISETP.GE.U32.AND UP0, UPT, UR22, 0x7, UPT ;  /* 0x000000071600788c */ /* 0x000fe2000bf06070 */
[----:B0-----:R-:W-:-:S08]  /*2840*/  IMAD.MOV.U32 R3, RZ, RZ, RZ ;  /* 0x000000ffff037224 */ /* 0x001fd000078e00ff */
[----:B------:R-:W-:Y:S05]  /*2850*/  BRA.U !UP0, `(.L_x_558) ;  /* 0x0000000508147547 */ /* 0x000fea000b800000 */
[----:B------:R-:W0:Y:S01]  /*2860*/  LDC.64 R2, c[0x0][0x380] ;  /* 0x0000e000ff027b82 */ /* 0x000e220000000a00 */
[----:B------:R-:W-:-:S07]  /*2870*/  IMAD.MOV.U32 R9, RZ, RZ, RZ ;  /* 0x000000ffff097224 */ /* 0x000fce00078e00ff */
.L_x_575:
        /* <DEDUP_REMOVED lines=18> */
.L_x_560:
[----:B------:R-:W-:Y:S05]  /*29a0*/  BSYNC.RECONVERGENT B1 ;  /* 0x0000000000017941 */ /* 0x000fea0003800200 */
.L_x_559:
[----:B------:R-:W-:Y:S04]  /*29b0*/  BSSY.RECONVERGENT B1, `(.L_x_561) ;  /* 0x0000005000017945 */ /* 0x000fe80003800200 */
[----:B------:R-:W-:Y:S05]  /*29c0*/  @!P1 BRA `(.L_x_562) ;  /* 0x00000000000c9947 */ /* 0x000fea0003800000 */
[----:B0-----:R-:W-:Y:S02]  /*29d0*/  IMAD.MOV.U32 R14, RZ, RZ, R13 ;  /* 0x000000ffff0e7224 */ /* 0x001fe400078e000d */
[----:B------:R-:W-:-:S05]  /*29e0*/  IMAD.MOV.U32 R15, RZ, RZ, RZ ;  /* 0x000000ffff0f7224 */ /* 0x000fca00078e00ff */
[----:B------:R1:W-:Y:S02]  /*29f0*/  REDG.E.ADD.64.STRONG.GPU desc[UR20][R6.64+0xc00], R14 ;  /* 0x000c000e0600798e */ /* 0x0003e4000c12e514 */
.L_x_562:
[----:B------:R-:W-:Y:S05]  /*2a00*/  BSYNC.RECONVERGENT B1 ;  /* 0x0000000000017941 */ /* 0x000fea0003800200 */
.L_x_561:
        /* <DEDUP_REMOVED lines=12> */
.L_x_564:
[----:B------:R-:W-:Y:S05]  /*2ad0*/  BSYNC.RECONVERGENT B1 ;  /* 0x0000000000017941 */ /* 0x000fea0003800200 */
.L_x_563:
[----:B------:R-:W-:Y:S04]  /*2ae0*/  BSSY.RECONVERGENT B1, `(.L_x_565) ;  /* 0x0000005000017945 */ /* 0x000fe80003800200 */
[----:B------:R-:W-:Y:S05]  /*2af0*/  @!P1 BRA `(.L_x_566) ;  /* 0x00000000000c9947 */ /* 0x000fea0003800000 */
[----:B012---:R-:W-:Y:S02]  /*2b00*/  IMAD.MOV.U32 R14, RZ, RZ, R18 ;  /* 0x000000ffff0e7224 */ /* 0x007fe400078e0012 */
[----:B------:R-:W-:-:S05]  /*2b10*/  IMAD.MOV.U32 R15, RZ, RZ, RZ ;  /* 0x000000ffff0f7224 */ /* 0x000fca00078e00ff */
[----:B------:R3:W-:Y:S02]  /*2b20*/  REDG.E.ADD.64.STRONG.GPU desc[UR20][R6.64+0x1c00], R14 ;  /* 0x001c000e0600798e */ /* 0x0007e4000c12e514 */
.L_x_566:
[----:B------:R-:W-:Y:S05]  /*2b30*/  BSYNC.RECONVERGENT B1 ;  /* 0x0000000000017941 */ /* 0x000fea0003800200 */
.L_x_565:
[----:B------:R-:W-:Y:S04]  /*2b40*/  BSSY.RECONVERGENT B1, `(.L_x_567) ;  /* 0x0000005000017945 */ /* 0x000fe80003800200 */
[----:B------:R-:W-:Y:S05]  /*2b50*/  @!P2 BRA `(.L_x_568) ;  /* 0x00000000000ca947 */ /* 0x000fea0003800000 */
[----:B0123--:R-:W-:Y:S02]  /*2b60*/  IMAD.MOV.U32 R14, RZ, RZ, R19 ;  /* 0x000000ffff0e7224 */ /* 0x00ffe400078e0013 */
[----:B------:R-:W-:-:S05]  /*2b70*/  IMAD.MOV.U32 R15, RZ, RZ, RZ ;  /* 0x000000ffff0f7224 */ /* 0x000fca00078e00ff */
[----:B------:R4:W-:Y:S02]  /*2b80*/  REDG.E.ADD.64.STRONG.GPU desc[UR20][R6.64+0x2400], R14 ;  /* 0x0024000e0600798e */ /* 0x0009e4000c12e514 */
.L_x_568:
[----:B------:R-:W-:Y:S05]  /*2b90*/  BSYNC.RECONVERGENT B1 ;  /* 0x0000000000017941 */ /* 0x000fea0003800200 */
.L_x_567:
[----:B------:R-:W-:Y:S04]  /*2ba0*/  BSSY.RECONVERGENT B1, `(.L_x_569) ;  /* 0x0000004000017945 */ /* 0x000fe80003800200 */
[----:B------:R-:W-:Y:S05]  /*2bb0*/  @!P3 BRA `(.L_x_570) ;  /* 0x000000000008b947 */ /* 0x000fea0003800000 */
[----:B------:R-:W-:-:S05]  /*2bc0*/  IMAD.MOV.U32 R17, RZ, RZ, RZ ;  /* 0x000000ffff117224 */ /* 0x000fca00078e00ff */
[----:B------:R0:W-:Y:S02]  /*2bd0*/  REDG.E.ADD.64.STRONG.GPU desc[UR20][R6.64+0x2c00], R16 ;  /* 0x002c00100600798e */ /* 0x0001e4000c12e514 */
.L_x_570:
[----:B------:R-:W-:Y:S05]  /*2be0*/  BSYNC.RECONVERGENT B1 ;  /* 0x0000000000017941 */ /* 0x000fea0003800200 */
.L_x_569:
[----:B------:R-:W-:Y:S04]  /*2bf0*/  BSSY.RECONVERGENT B1, `(.L_x_571) ;  /* 0x0000004000017945 */ /* 0x000fe80003800200 */
[----:B------:R-:W-:Y:S05]  /*2c00*/  @!P4 BRA `(.L_x_572) ;  /* 0x000000000008c947 */ /* 0x000fea0003800000 */
[----:B------:R-:W-:-:S05]  /*2c10*/  IMAD.MOV.U32 R13, RZ, RZ, RZ ;  /* 0x000000ffff0d7224 */ /* 0x000fca00078e00ff */
[----:B------:R0:W-:Y:S02]  /*2c20*/  REDG.E.ADD.64.STRONG.GPU desc[UR20][R6.64+0x3400], R12 ;  /* 0x0034000c0600798e */ /* 0x0001e4000c12e514 */
.L_x_572:
[----:B------:R-:W-:Y:S05]  /*2c30*/  BSYNC.RECONVERGENT B1 ;  /* 0x0000000000017941 */ /* 0x000fea0003800200 */
.L_x_571:
[----:B------:R-:W-:Y:S04]  /*2c40*/  BSSY.RECONVERGENT B1, `(.L_x_573) ;  /* 0x0000004000017945 */ /* 0x000fe80003800200 */
[----:B------:R-:W-:Y:S05]  /*2c50*/  @!P5 BRA `(.L_x_574) ;  /* 0x000000000008d947 */ /* 0x000fea0003800000 */
[----:B------:R-:W-:-:S05]  /*2c60*/  IMAD.MOV.U32 R11, RZ, RZ, RZ ;  /* 0x000000ffff0b7224 */ /* 0x000fca00078e00ff */
[----:B------:R0:W-:Y:S02]  /*2c70*/  REDG.E.ADD.64.STRONG.GPU desc[UR20][R6.64+0x3c00], R10 ;  /* 0x003c000a0600798e */ /* 0x0001e4000c12e514 */
.L_x_574:
[----:B------:R-:W-:Y:S05]  /*2c80*/  BSYNC.RECONVERGENT B1 ;  /* 0x0000000000017941 */ /* 0x000fea0003800200 */
.L_x_573:
[----:B------:R-:W-:Y:S05]  /*2c90*/  @P0 BRA `(.L_x_575) ;  /* 0xfffffff800f80947 */ /* 0x000fea000383ffff */
[----:B------:R-:W-:-:S07]  /*2ca0*/  IMAD.U32 R3, RZ, RZ, UR27 ;  /* 0x0000001bff037e24 */ /* 0x000fce000f8e00ff */
.L_x_558:
        /* <DEDUP_REMOVED lines=20> */
.L_x_578:
[----:B------:R-:W-:Y:S05]  /*2df0*/  BSYNC.RECONVERGENT B1 ;  /* 0x0000000000017941 */ /* 0x000fea0003800200 */
.L_x_577:
        /* <DEDUP_REMOVED lines=9> */
.L_x_580:
[----:B------:R-:W-:Y:S05]  /*2e90*/  BSYNC.RECONVERGENT B1 ;  /* 0x0000000000017941 */ /* 0x000fea0003800200 */
.L_x_579:
        /* <DEDUP_REMOVED lines=8> */
.L_x_582:
[----:B------:R-:W-:Y:S05]  /*2f20*/  BSYNC.RECONVERGENT B1 ;  /* 0x0000000000017941 */ /* 0x000fea0003800200 */
.L_x_581:
        /* <DEDUP_REMOVED lines=9> */
.L_x_584:
[----:B------:R-:W-:Y:S05]  /*2fc0*/  BSYNC.RECONVERGENT B1 ;  /* 0x0000000000017941 */ /* 0x000fea0003800200 */
.L_x_583:
[----:B------:R-:W-:-:S07]  /*2fd0*/  VIADD R3, R3, 0x4 ;  /* 0x0000000403037836 */ /* 0x000fce0000000000 */
.L_x_576:
        /* <DEDUP_REMOVED lines=17> */
.L_x_587:
[----:B------:R-:W-:Y:S05]  /*30f0*/  BSYNC.RECONVERGENT B1 ;  /* 0x0000000000017941 */ /* 0x000fea0003800200 */
.L_x_586:
        /* <DEDUP_REMOVED lines=9> */
.L_x_589:
[----:B------:R-:W-:Y:S05]  /*3190*/  BSYNC.RECONVERGENT B1 ;  /* 0x0000000000017941 */ /* 0x000fea0003800200 */
.L_x_588:
[----:B------:R-:W-:-:S07]  /*31a0*/  VIADD R3, R3, 0x2 ;  /* 0x0000000203037836 */ /* 0x000fce0000000000 */
.L_x_585:
        /* <DEDUP_REMOVED lines=12> */
.L_x_523:
[----:B------:R-:W-:Y:S05]  /*3270*/  BSYNC.RECONVERGENT B0 ;  /* 0x0000000000007941 */ /* 0x000fea0003800200 */
.L_x_522:
[----:B------:R-:W-:Y:S01]  /*3280*/  BAR.SYNC.DEFER_BLOCKING 0x0 ;  /* 0x0000000000007b1d */ /* 0x000fe20000010000 */
[----:B------:R-:W-:-:S04]  /*3290*/  UIADD3 UR6, UP0, UPT, UR6, 0x1, URZ ;  /* 0x0000000106067890 */ /* 0x000fc8000ff1e0ff */
[----:B------:R-:W-:Y:S02]  /*32a0*/  UIADD3.X UR7, UPT, UPT, URZ, UR7, URZ, UP0, !UPT ;  /* 0x00000007ff077290 */ /* 0x000fe400087fe4ff */
[----:B------:R-:W-:-:S04]  /*32b0*/  UISETP.NE.U32.AND UP0, UPT, UR6, UR11, UPT ;  /* 0x0000000b0600728c */ /* 0x000fc8000bf05070 */
[----:B------:R-:W-:-:S09]  /*32c0*/  UISETP.NE.AND.EX UP0, UPT, UR7, UR12, UPT, UP0 ;  /* 0x0000000c0700728c */ /* 0x000fd2000bf05300 */
[----:B------:R-:W-:Y:S05]  /*32d0*/  BRA.U UP0, `(.L_x_590) ;  /* 0xffffffcd00f07547 */ /* 0x000fea000b83ffff */
[----:B------:R-:W-:Y:S05]  /*32e0*/  EXIT ;  /* 0x000000000000794d */ /* 0x000fea0003800000 */
.L_x_591:
        /* <DEDUP_REMOVED lines=9> */
.L_x_618:


//--------------------- .text._ZN3cub18CUB_300001_SM_10006detail10radix_sort31DeviceRadixSortSingleTileKernelINS1_5radix10policy_hubIfiyE10Policy1000ELNS0_9SortOrderE1EfiyNS1_21identity_decomposer_tEEEvPKT1_PSA_PKT2_PSE_T3_iiT4_ --------------------------
	.section	.text._ZN3cub18CUB_300001_SM_10006detail10radix_sort31DeviceRadixSortSingleTileKernelINS1_5radix10policy_hubIfiyE10Policy1000ELNS0_9SortOrderE1EfiyNS1_21identity_decomposer_tEEEvPKT1_PSA_PKT2_PSE_T3_iiT4_,"ax",@progbits
	.align	128
        .global         _ZN3cub18CUB_300001_SM_10006detail10radix_sort31DeviceRadixSortSingleTileKernelINS1_5radix10policy_hubIfiyE10Policy1000ELNS0_9SortOrderE1EfiyNS1_21identity_decomposer_tEEEvPKT1_PSA_PKT2_PSE_T3_iiT4_
        .type           _ZN3cub18CUB_300001_SM_10006detail10radix_sort31DeviceRadixSortSingleTileKernelINS1_5radix10policy_hubIfiyE10Policy1000ELNS0_9SortOrderE1EfiyNS1_21identity_decomposer_tEEEvPKT1_PSA_PKT2_PSE_T3_iiT4_,@function
        .size           _ZN3cub18CUB_300001_SM_10006detail10radix_sort31DeviceRadixSortSingleTileKernelINS1_5radix10policy_hubIfiyE10Policy1000ELNS0_9SortOrderE1EfiyNS1_21identity_decomposer_tEEEvPKT1_PSA_PKT2_PSE_T3_iiT4_,(.L_x_619 - _ZN3cub18CUB_300001_SM_10006detail10radix_sort31DeviceRadixSortSingleTileKernelINS1_5radix10policy_hubIfiyE10Policy1000ELNS0_9SortOrderE1EfiyNS1_21identity_decomposer_tEEEvPKT1_PSA_PKT2_PSE_T3_iiT4_)
        .other          _ZN3cub18CUB_300001_SM_10006detail10radix_sort31DeviceRadixSortSingleTileKernelINS1_5radix10policy_hubIfiyE10Policy1000ELNS0_9SortOrderE1EfiyNS1_21identity_decomposer_tEEEvPKT1_PSA_PKT2_PSE_T3_iiT4_,@"STO_CUDA_ENTRY STV_DEFAULT"
_ZN3cub18CUB_300001_SM_10006detail10radix_sort31DeviceRadixSortSingleTileKernelINS1_5radix10policy_hubIfiyE10Policy1000ELNS0_9SortOrderE1EfiyNS1_21identity_decomposer_tEEEvPKT1_PSA_PKT2_PSE_T3_iiT4_:
.text._ZN3cub18CUB_300001_SM_10006detail10radix_sort31DeviceRadixSortSingleTileKernelINS1_5radix10policy_hubIfiyE10Policy1000ELNS0_9SortOrderE1EfiyNS1_21identity_decomposer_tEEEvPKT1_PSA_PKT2_PSE_T3_iiT4_:
        /* <DEDUP_REMOVED lines=222> */
.L_x_593:
        /* <DEDUP_REMOVED lines=593> */
.L_x_592:
        /* <DEDUP_REMOVED lines=288> */
.L_x_594:
        /* <DEDUP_REMOVED lines=9> */
.L_x_619:


//--------------------- .text._ZN3cub18CUB_300001_SM_10006detail8for_each13static_kernelINS2_12policy_hub_t12policy_500_tElN6thrust24THRUST_300001_SM_1000_NS8cuda_cub10__tabulate7functorINS7_10device_ptrIiEENS7_6system6detail7generic6detail22compute_sequence_valueIivEElEEEEvT0_T1_ --------------------------
	.section	.text._ZN3cub18CUB_300001_SM_10006detail8for_each13static_kernelINS2_12policy_hub_t12policy_500_tElN6thrust24THRUST_300001_SM_1000_NS8cuda_cub10__tabulate7functorINS7_10device_ptrIiEENS7_6system6detail7generic6detail22compute_sequence_valueIivEElEEEEvT0_T1_,"ax",@progbits
	.align	128
        .global         _ZN3cub18CUB_300001_SM_10006detail8for_each13static_kernelINS2_12policy_hub_t12policy_500_tElN6thrust24THRUST_300001_SM_1000_NS8cuda_cub10__tabulate7functorINS7_10device_ptrIiEENS7_6system6detail7generic6detail22compute_sequence_valueIivEElEEEEvT0_T1_
        .type           _ZN3cub18CUB_300001_SM_10006detail8for_each13static_kernelINS2_12policy_hub_t12policy_500_tElN6thrust24THRUST_300001_SM_1000_NS8cuda_cub10__tabulate7functorINS7_10device_ptrIiEENS7_6system6detail7generic6detail22compute_sequence_valueIivEElEEEEvT0_T1_,@function
        .size           _ZN3cub18CUB_300001_SM_10006detail8for_each13static_kernelINS2_12policy_hub_t12policy_500_tElN6thrust24THRUST_300001_SM_1000_NS8cuda_cub10__tabulate7functorINS7_10device_ptrIiEENS7_6system6detail7generic6detail22compute_sequence_valueIivEElEEEEvT0_T1_,(.L_x_620 - _ZN3cub18CUB_300001_SM_10006detail8for_each13static_kernelINS2_12policy_hub_t12policy_500_tElN6thrust24THRUST_300001_SM_1000_NS8cuda_cub10__tabulate7functorINS7_10device_ptrIiEENS7_6system6detail7generic6detail22compute_sequence_valueIivEElEEEEvT0_T1_)
        .other          _ZN3cub18CUB_300001_SM_10006detail8for_each13static_kernelINS2_12policy_hub_t12policy_500_tElN6thrust24THRUST_300001_SM_1000_NS8cuda_cub10__tabulate7functorINS7_10device_ptrIiEENS7_6system6detail7generic6detail22compute_sequence_valueIivEElEEEEvT0_T1_,@"STO_CUDA_ENTRY STV_DEFAULT"
_ZN3cub18CUB_300001_SM_10006detail8for_each13static_kernelINS2_12policy_hub_t12policy_500_tElN6thrust24THRUST_300001_SM_1000_NS8cuda_cub10__tabulate7functorINS7_10device_ptrIiEENS7_6system6detail7generic6detail22compute_sequence_valueIivEElEEEEvT0_T1_:
.text._ZN3cub18CUB_300001_SM_10006detail8for_each13static_kernelINS2_12policy_hub_t12policy_500_tElN6thrust24THRUST_300001_SM_1000_NS8cuda_cub10__tabulate7functorINS7_10device_ptrIiEENS7_6system6detail7generic6detail22compute_sequence_valueIivEElEEEEvT0_T1_:
[----:B------:R-:W-:Y:S08]  /*0000*/  LDC R1, c[0x0][0x37c] ;  /* 0x0000df00ff017b82 */ /* 0x000ff00000000800 */
[----:B------:R-:W0:Y:S01]  /*0010*/  S2UR UR4, SR_CTAID.X ;  /* 0x00000000000479c3 */ /* 0x000e220000002500 */
[----:B------:R-:W1:Y:S01]  /*0020*/  LDCU.64 UR6, c[0x0][0x380] ;  /* 0x00007000ff0677ac */ /* 0x000e620008000a00 */
[----:B------:R-:W2:Y:S01]  /*0030*/  LDCU.64 UR8, c[0x0][0x358] ;  /* 0x00006b00ff0877ac */ /* 0x000ea20008000a00 */
[----:B0-----:R-:W-:-:S04]  /*0040*/  UIMAD.WIDE.U32 UR4, UR4, 0x200, URZ ;  /* 0x00000200040478a5 */ /* 0x001fc8000f8e00ff */
[----:B-1----:R-:W-:-:S04]  /*0050*/  UIADD3 UR6, UP0, UPT, -UR4, UR6, URZ ;  /* 0x0000000604067290 */ /* 0x002fc8000ff1e1ff */
[----:B------:R-:W-:Y:S02]  /*0060*/  UIADD3.X UR7, UPT, UPT, ~UR5, UR7, URZ, UP0, !UPT ;  /* 0x0000000705077290 */ /* 0x000fe400087fe5ff */
[----:B------:R-:W-:-:S04]  /*0070*/  UISETP.GE.U32.AND UP0, UPT, UR6, 0x200, UPT ;  /* 0x000002000600788c */ /* 0x000fc8000bf06070 */
[----:B------:R-:W-:-:S09]  /*0080*/  UISETP.GE.AND.EX UP0, UPT, UR7, URZ, UPT, UP0 ;  /* 0x000000ff0700728c */ /* 0x000fd2000bf06300 */
[----:B--2---:R-:W-:Y:S05]  /*0090*/  BRA.U !UP0, `(.L_x_595) ;  /* 0x0000000108347547 */ /* 0x004fea000b800000 */
[----:B------:R-:W0:Y:S01]  /*00a0*/  S2R R0, SR_TID.X ;  /* 0x0000000000007919 */ /* 0x000e220000002100 */
[----:B------:R-:W1:Y:S01]  /*00b0*/  LDC.64 R6, c[0x0][0x390] ;  /* 0x0000e400ff067b82 */ /* 0x000e620000000a00 */
[----:B------:R-:W2:Y:S01]  /*00c0*/  LDCU.64 UR10, c[0x0][0x388] ;  /* 0x00007100ff0a77ac */ /* 0x000ea20008000a00 */
[----:B0-----:R-:W-:-:S05]  /*00d0*/  IADD3 R5, P0, PT, R0, UR4, RZ ;  /* 0x0000000400057c10 */ /* 0x001fca000ff1e0ff */
[----:B------:R-:W-:Y:S01]  /*00e0*/  IMAD.X R4, RZ, RZ, UR5, P0 ;  /* 0x00000005ff047e24 */ /* 0x000fe200080e06ff */
[C---:B--2---:R-:W-:Y:S01]  /*00f0*/  LEA R2, P0, R5.reuse, UR10, 0x2 ;  /* 0x0000000a05027c11 */ /* 0x044fe2000f8010ff */
[----:B------:R-:W-:-:S03]  /*0100*/  VIADD R0, R5, 0x100 ;  /* 0x0000010005007836 */ /* 0x000fc60000000000 */
[C---:B------:R-:W-:Y:S01]  /*0110*/  LEA.HI.X R3, R5.reuse, UR11, R4, 0x2, P0 ;  /* 0x0000000b05037c11 */ /* 0x040fe200080f1404 */
[-CC-:B-1----:R-:W-:Y:S02]  /*0120*/  IMAD R5, R5, R7.reuse, R6.reuse ;  /* 0x0000000705057224 */ /* 0x182fe400078e0206 */
[----:B------:R-:W-:-:S03]  /*0130*/  IMAD R7, R0, R7, R6 ;  /* 0x0000000700077224 */ /* 0x000fc600078e0206 */
[----:B------:R-:W-:Y:S04]  /*0140*/  STG.E desc[UR8][R2.64], R5 ;  /* 0x0000000502007986 */ /* 0x000fe8000c101908 */
[----:B------:R-:W-:Y:S01]  /*0150*/  STG.E desc[UR8][R2.64+0x400], R7 ;  /* 0x0004000702007986 */ /* 0x000fe2000c101908 */
[----:B------:R-:W-:Y:S05]  /*0160*/  EXIT ;  /* 0x000000000000794d */ /* 0x000fea0003800000 */
.L_x_595:
[----:B------:R-:W0:Y:S01]  /*0170*/  S2R R2, SR_TID.X ;  /* 0x0000000000027919 */ /* 0x000e220000002100 */
[----:B------:R-:W-:Y:S01]  /*0180*/  USHF.R.S32.HI UR7, URZ, 0x1f, UR6 ;  /* 0x0000001fff077899 */ /* 0x000fe20008011406 */
[----:B------:R-:W-:Y:S05]  /*0190*/  BSSY.RECONVERGENT B0, `(.L_x_596) ;  /* 0x0000011000007945 */ /* 0x000fea0003800200 */
[----:B------:R-:W-:Y:S02]  /*01a0*/  IMAD.U32 R3, RZ, RZ, UR7 ;  /* 0x00000007ff037e24 */ /* 0x000fe4000f8e00ff */
[----:B------:R-:W-:Y:S01]  /*01b0*/  IMAD.U32 R4, RZ, RZ, UR7 ;  /* 0x00000007ff047e24 */ /* 0x000fe2000f8e00ff */
[C---:B0-----:R-:W-:Y:S01]  /*01c0*/  ISETP.LT.U32.AND P0, PT, R2.reuse, UR6, PT ;  /* 0x0000000602007c0c */ /* 0x041fe2000bf01070 */
[----:B------:R-:W-:-:S03]  /*01d0*/  VIADD R0, R2, 0x100 ;  /* 0x0000010002007836 */ /* 0x000fc60000000000 */
[----:B------:R-:W-:Y:S02]  /*01e0*/  ISETP.GT.AND.EX P0, PT, R3, RZ, PT, P0 ;  /* 0x000000ff0300720c */ /* 0x000fe40003f04300 */
[----:B------:R-:W-:-:S04]  /*01f0*/  ISETP.LT.U32.AND P1, PT, R0, UR6, PT ;  /* 0x0000000600007c0c */ /* 0x000fc8000bf21070 */
[----:B------:R-:W-:-:S07]  /*0200*/  ISETP.GT.AND.EX P1, PT, R4, RZ, PT, P1 ;  /* 0x000000ff0400720c */ /* 0x000fce0003f24310 */
[----:B------:R-:W-:Y:S06]  /*0210*/  @!P0 BRA `(.L_x_597) ;  /* 0x0000000000208947 */ /* 0x000fec0003800000 */
[----:B------:R-:W0:Y:S01]  /*0220*/  LDC.64 R6, c[0x0][0x390] ;  /* 0x0000e400ff067b82 */ /* 0x000e220000000a00 */
[----:B------:R-:W1:Y:S01]  /*0230*/  LDCU.64 UR10, c[0x0][0x388] ;  /* 0x00007100ff0a77ac */ /* 0x000e620008000a00 */
[----:B------:R-:W-:-:S05]  /*0240*/  IADD3 R4, P0, PT, R2, UR4, RZ ;  /* 0x0000000402047c10 */ /* 0x000fca000ff1e0ff */
[----:B------:R-:W-:Y:S01]  /*0250*/  IMAD.X R3, RZ, RZ, UR5, P0 ;  /* 0x00000005ff037e24 */ /* 0x000fe200080e06ff */
[----:B-1----:R-:W-:-:S04]  /*0260*/  LEA R2, P0, R4, UR10, 0x2 ;  /* 0x0000000a04027c11 */ /* 0x002fc8000f8010ff */
[C---:B------:R-:W-:Y:S01]  /*0270*/  LEA.HI.X R3, R4.reuse, UR11, R3, 0x2, P0 ;  /* 0x0000000b04037c11 */ /* 0x040fe200080f1403 */
[----:B0-----:R-:W-:-:S05]  /*0280*/  IMAD R7, R4, R7, R6 ;  /* 0x0000000704077224 */ /* 0x001fca00078e0206 */
[----:B------:R0:W-:Y:S03]  /*0290*/  STG.E desc[UR8][R2.64], R7 ;  /* 0x0000000702007986 */ /* 0x0001e6000c101908 */
.L_x_597:
[----:B------:R-:W-:Y:S05]  /*02a0*/  BSYNC.RECONVERGENT B0 ;  /* 0x0000000000007941 */ /* 0x000fea0003800200 */
.L_x_596:
[----:B------:R-:W-:Y:S05]  /*02b0*/  @!P1 EXIT ;  /* 0x000000000000994d */ /* 0x000fea0003800000 */
[----:B------:R-:W1:Y:S01]  /*02c0*/  LDC.64 R4, c[0x0][0x390] ;  /* 0x0000e400ff047b82 */ /* 0x000e620000000a00 */
[----:B------:R-:W2:Y:S01]  /*02d0*/  LDCU.64 UR6, c[0x0][0x388] ;  /* 0x00007100ff0677ac */ /* 0x000ea20008000a00 */
[----:B------:R-:W-:-:S05]  /*02e0*/  IADD3 R0, P0, PT, R0, UR4, RZ ;  /* 0x0000000400007c10 */ /* 0x000fca000ff1e0ff */
[----:B0-----:R-:W-:Y:S01]  /*02f0*/  IMAD.X R3, RZ, RZ, UR5, P0 ;  /* 0x00000005ff037e24 */ /* 0x001fe200080e06ff */
[----:B--2---:R-:W-:-:S04]  /*0300*/  LEA R2, P0, R0, UR6, 0x2 ;  /* 0x0000000600027c11 */ /* 0x004fc8000f8010ff */
[C---:B------:R-:W-:Y:S01]  /*0310*/  LEA.HI.X R3, R0.reuse, UR7, R3, 0x2, P0 ;  /* 0x0000000700037c11 */ /* 0x040fe200080f1403 */
[----:B-1----:R-:W-:-:S05]  /*0320*/  IMAD R5, R0, R5, R4 ;  /* 0x0000000500057224 */ /* 0x002fca00078e0204 */
[----:B------:R-:W-:Y:S01]  /*0330*/  STG.E desc[UR8][R2.64], R5 ;  /* 0x0000000502007986 */ /* 0x000fe2000c101908 */
[----:B------:R-:W-:Y:S05]  /*0340*/  EXIT ;  /* 0x000000000000794d */ /* 0x000fea0003800000 */
.L_x_598:
        /* <DEDUP_REMOVED lines=11> */
.L_x_620:


//--------------------- .text._ZN3cub18CUB_300001_SM_10006detail11EmptyKernelIvEEvv --------------------------
	.section	.text._ZN3cub18CUB_300001_SM_10006detail11EmptyKernelIvEEvv,"ax",@progbits
	.align	128
        .global         _ZN3cub18CUB_300001_SM_10006detail11EmptyKernelIvEEvv
        .type           _ZN3cub18CUB_300001_SM_10006detail11EmptyKernelIvEEvv,@function
        .size           _ZN3cub18CUB_300001_SM_10006detail11EmptyKernelIvEEvv,(.L_x_621 - _ZN3cub18CUB_300001_SM_10006detail11EmptyKernelIvEEvv)
        .other          _ZN3cub18CUB_300001_SM_10006detail11EmptyKernelIvEEvv,@"STO_CUDA_ENTRY STV_DEFAULT"
_ZN3cub18CUB_300001_SM_10006detail11EmptyKernelIvEEvv:
.text._ZN3cub18CUB_300001_SM_10006detail11EmptyKernelIvEEvv:
[----:B------:R-:W-:Y:S01]  /*0000*/  LDC R1, c[0x0][0x37c] ;  /* 0x0000df00ff017b82 */ /* 0x000fe20000000800 */
[----:B------:R-:W-:Y:S05]  /*0010*/  EXIT ;  /* 0x000000000000794d */ /* 0x000fea0003800000 */
.L_x_599:
        /* <DEDUP_REMOVED lines=14> */
.L_x_621:


//--------------------- .nv.global.init           --------------------------
	.section	.nv.global.init,"aw",@progbits
	.align	4
.nv.global.init:
	.type		mrg32k3aM1SubSeq,@object
	.size		mrg32k3aM1SubSeq,(mrg32k3aM2SubSeq - mrg32k3aM1SubSeq)
mrg32k3aM1SubSeq:
        /*0000*/ 	.byte	0x0b, 0xcc, 0xee, 0x04, 0x73, 0x29, 0x8b, 0x6f, 0xf6, 0x53, 0x03, 0xf6, 0x23, 0xf6, 0xea, 0xda
        /* <DEDUP_REMOVED lines=125> */
	.type		mrg32k3aM2SubSeq,@object
	.size		mrg32k3aM2SubSeq,(mrg32k3aM1 - mrg32k3aM2SubSeq)
mrg32k3aM2SubSeq:
        /* <DEDUP_REMOVED lines=126> */
	.type		mrg32k3aM1,@object
	.size		mrg32k3aM1,(mrg32k3aM1Seq - mrg32k3aM1)
mrg32k3aM1:
        /* <DEDUP_REMOVED lines=144> */
	.type		mrg32k3aM1Seq,@object
	.size		mrg32k3aM1Seq,(mrg32k3aM2 - mrg32k3aM1Seq)
mrg32k3aM1Seq:
        /* <DEDUP_REMOVED lines=144> */
	.type		mrg32k3aM2,@object
	.size		mrg32k3aM2,(mrg32k3aM2Seq - mrg32k3aM2)
mrg32k3aM2:
        /* <DEDUP_REMOVED lines=144> */
	.type		mrg32k3aM2Seq,@object
	.size		mrg32k3aM2Seq,(precalc_xorwow_matrix - mrg32k3aM2Seq)
mrg32k3aM2Seq:
        /* <DEDUP_REMOVED lines=144> */
	.type		precalc_xorwow_matrix,@object
	.size		precalc_xorwow_matrix,(precalc_xorwow_offset_matrix - precalc_xorwow_matrix)
precalc_xorwow_matrix:
        /* <DEDUP_REMOVED lines=6400> */
	.type		precalc_xorwow_offset_matrix,@object
	.size		precalc_xorwow_offset_matrix,(.L_1 - precalc_xorwow_offset_matrix)
precalc_xorwow_offset_matrix:
        /* <DEDUP_REMOVED lines=6400> */
.L_1:


//--------------------- .nv.shared._ZN7cuda_nn17layer_norm_kernelEPfPKfS2_iiS0_ --------------------------
	.section	.nv.shared._ZN7cuda_nn17layer_norm_kernelEPfPKfS2_iiS0_,"aw",@nobits
	.sectionflags	@""
	.align	16
	.zero		1024


//--------------------- .nv.shared.reserved.0     --------------------------
	.section	.nv.shared.reserved.0,"aw",@nobits
	.weak		__nv_reservedSMEM_offset_0_alias
	.size		__nv_reservedSMEM_offset_0_alias, 0, 64
	.other		__nv_reservedSMEM_offset_0_alias,@"STO_CUDA_RESERVED_SHARED STV_DEFAULT"
__nv_reservedSMEM_offset_0_alias:
	.zero		0
	.zero		64


//--------------------- .nv.global                --------------------------
	.section	.nv.global,"aw",@nobits
.nv.global:
	.type		_ZN34_INTERNAL_863bafe5_4_k_cu_88c843a06thrust24THRUST_300001_SM_1000_NS12placeholders2_8E,@object
	.size		_ZN34_INTERNAL_863bafe5_4_k_cu_88c843a06thrust24THRUST_300001_SM_1000_NS12placeholders2_8E,(_ZN34_INTERNAL_863bafe5_4_k_cu_88c843a04cuda3std3__436_GLOBAL__N__863bafe5_4_k_cu_88c843a06ignoreE - _ZN34_INTERNAL_863bafe5_4_k_cu_88c843a06thrust24THRUST_300001_SM_1000_NS12placeholders2_8E)
_ZN34_INTERNAL_863bafe5_4_k_cu_88c843a06thrust24THRUST_300001_SM_1000_NS12placeholders2_8E:
	.zero		1
	.type		_ZN34_INTERNAL_863bafe5_4_k_cu_88c843a04cuda3std3__436_GLOBAL__N__863bafe5_4_k_cu_88c843a06ignoreE,@object
	.size		_ZN34_INTERNAL_863bafe5_4_k_cu_88c843a04cuda3std3__436_GLOBAL__N__863bafe5_4_k_cu_88c843a06ignoreE,(_ZN34_INTERNAL_863bafe5_4_k_cu_88c843a04cuda3std6ranges3__45__cpo4dataE - _ZN34_INTERNAL_863bafe5_4_k_cu_88c843a04cuda3std3__436_GLOBAL__N__863bafe5_4_k_cu_88c843a06ignoreE)
_ZN34_INTERNAL_863bafe5_4_k_cu_88c843a04cuda3std3__436_GLOBAL__N__863bafe5_4_k_cu_88c843a06ignoreE:
	.zero		1
	.type		_ZN34_INTERNAL_863bafe5_4_k_cu_88c843a04cuda3std6ranges3__45__cpo4dataE,@object
	.size		_ZN34_INTERNAL_863bafe5_4_k_cu_88c843a04cuda3std6ranges3__45__cpo4dataE,(_ZN34_INTERNAL_863bafe5_4_k_cu_88c843a06thrust24THRUST_300001_SM_1000_NS6system3cpp3parE - _ZN34_INTERNAL_863bafe5_4_k_cu_88c843a04cuda3std6ranges3__45__cpo4dataE)
_ZN34_INTERNAL_863bafe5_4_k_cu_88c843a04cuda3std6ranges3__45__cpo4dataE:
	.zero		1
	.type		_ZN34_INTERNAL_863bafe5_4_k_cu_88c843a06thrust24THRUST_300001_SM_1000_NS6system3cpp3parE,@object
	.size		_ZN34_INTERNAL_863bafe5_4_k_cu_88c843a06thrust24THRUST_300001_SM_1000_NS6system3cpp3parE,(_ZN34_INTERNAL_863bafe5_4_k_cu_88c843a04cuda3std3__45__cpo5beginE - _ZN34_INTERNAL_863bafe5_4_k_cu_88c843a06thrust24THRUST_300001_SM_1000_NS6system3cpp3parE)
_ZN34_INTERNAL_863bafe5_4_k_cu_88c843a06thrust24THRUST_300001_SM_1000_NS6system3cpp3parE:
	.zero		1
	.type		_ZN34_INTERNAL_863bafe5_4_k_cu_88c843a04cuda3std3__45__cpo5beginE,@object
	.size		_ZN34_INTERNAL_863bafe5_4_k_cu_88c843a04cuda3std3__45__cpo5beginE,(_ZN34_INTERNAL_863bafe5_4_k_cu_88c843a04cuda3std6ranges3__45__cpo5beginE - _ZN34_INTERNAL_863bafe5_4_k_cu_88c843a04cuda3std3__45__cpo5beginE)
_ZN34_INTERNAL_863bafe5_4_k_cu_88c843a04cuda3std3__45__cpo5beginE:
	.zero		1
	.type		_ZN34_INTERNAL_863bafe5_4_k_cu_88c843a04cuda3std6ranges3__45__cpo5beginE,@object
	.size		_ZN34_INTERNAL_863bafe5_4_k_cu_88c843a04cuda3std6ranges3__45__cpo5beginE,(_ZN34_INTERNAL_863bafe5_4_k_cu_88c843a06thrust24THRUST_300001_SM_1000_NS6deviceE - _ZN34_INTERNAL_863bafe5_4_k_cu_88c843a04cuda3std6ranges3__45__cpo5beginE)
_ZN34_INTERNAL_863bafe5_4_k_cu_88c843a04cuda3std6ranges3__45__cpo5beginE:
	.zero		1
	.type		_ZN34_INTERNAL_863bafe5_4_k_cu_88c843a06thrust24THRUST_300001_SM_1000_NS6deviceE,@object
	.size		_ZN34_INTERNAL_863bafe5_4_k_cu_88c843a06thrust24THRUST_300001_SM_1000_NS6deviceE,(_ZN34_INTERNAL_863bafe5_4_k_cu_88c843a04cuda3std3__47nulloptE - _ZN34_INTERNAL_863bafe5_4_k_cu_88c843a06thrust24THRUST_300001_SM_1000_NS6deviceE)
_ZN34_INTERNAL_863bafe5_4_k_cu_88c843a06thrust24THRUST_300001_SM_1000_NS6deviceE:
	.zero		1
	.type		_ZN34_INTERNAL_863bafe5_4_k_cu_88c843a04cuda3std3__47nulloptE,@object
	.size		_ZN34_INTERNAL_863bafe5_4_k_cu_88c843a04cuda3std3__47nulloptE,(_ZN34_INTERNAL_863bafe5_4_k_cu_88c843a04cuda3std6ranges3__45__cpo8distanceE - _ZN34_INTERNAL_863bafe5_4_k_cu_88c843a04cuda3std3__47nulloptE)
_ZN34_INTERNAL_863bafe5_4_k_cu_88c843a04cuda3std3__47nulloptE:
	.zero		1
	.type		_ZN34_INTERNAL_863bafe5_4_k_cu_88c843a04cuda3std6ranges3__45__cpo8distanceE,@object
	.size		_ZN34_INTERNAL_863bafe5_4_k_cu_88c843a04cuda3std6ranges3__45__cpo8distanceE,(_ZN34_INTERNAL_863bafe5_4_k_cu_88c843a06thrust24THRUST_300001_SM_1000_NS12placeholders2_4E - _ZN34_INTERNAL_863bafe5_4_k_cu_88c843a04cuda3std6ranges3__45__cpo8distanceE)
_ZN34_INTERNAL_863bafe5_4_k_cu_88c843a04cuda3std6ranges3__45__cpo8distanceE:
	.zero		1
	.type		_ZN34_INTERNAL_863bafe5_4_k_cu_88c843a06thrust24THRUST_300001_SM_1000_NS12placeholders2_4E,@object
	.size		_ZN34_INTERNAL_863bafe5_4_k_cu_88c843a06thrust24THRUST_300001_SM_1000_NS12placeholders2_4E,(_ZN34_INTERNAL_863bafe5_4_k_cu_88c843a04cuda3std3__45__cpo6rbeginE - _ZN34_INTERNAL_863bafe5_4_k_cu_88c843a06thrust24THRUST_300001_SM_1000_NS12placeholders2_4E)
_ZN34_INTERNAL_863bafe5_4_k_cu_88c843a06thrust24THRUST_300001_SM_1000_NS12placeholders2_4E:
	.zero		1
	.type		_ZN34_INTERNAL_863bafe5_4_k_cu_88c843a04cuda3std3__45__cpo6rbeginE,@object
	.size		_ZN34_INTERNAL_863bafe5_4_k_cu_88c843a04cuda3std3__45__cpo6rbeginE,(_ZN34_INTERNAL_863bafe5_4_k_cu_88c843a04cuda3std6ranges3__45__cpo7advanceE - _ZN34_INTERNAL_863bafe5_4_k_cu_88c843a04cuda3std3__45__cpo6rbeginE)
_ZN34_INTERNAL_863bafe5_4_k_cu_88c843a04cuda3std3__45__cpo6rbeginE:
	.zero		1
	.type		_ZN34_INTERNAL_863bafe5_4_k_cu_88c843a04cuda3std6ranges3__45__cpo7advanceE,@object
	.size		_ZN34_INTERNAL_863bafe5_4_k_cu_88c843a04cuda3std6ranges3__45__cpo7advanceE,(_ZN34_INTERNAL_863bafe5_4_k_cu_88c843a06thrust24THRUST_300001_SM_1000_NS12placeholders3_10E - _ZN34_INTERNAL_863bafe5_4_k_cu_88c843a04cuda3std6ranges3__45__cpo7advanceE)
_ZN34_INTERNAL_863bafe5_4_k_cu_88c843a04cuda3std6ranges3__45__cpo7advanceE:
	.zero		1
	.type		_ZN34_INTERNAL_863bafe5_4_k_cu_88c843a06thrust24THRUST_300001_SM_1000_NS12placeholders3_10E,@object
	.size		_ZN34_INTERNAL_863bafe5_4_k_cu_88c843a06thrust24THRUST_300001_SM_1000_NS12placeholders3_10E,(_ZN34_INTERNAL_863bafe5_4_k_cu_88c843a04cuda3std3__48in_placeE - _ZN34_INTERNAL_863bafe5_4_k_cu_88c843a06thrust24THRUST_300001_SM_1000_NS12placeholders3_10E)
_ZN34_INTERNAL_863bafe5_4_k_cu_88c843a06thrust24THRUST_300001_SM_1000_NS12placeholders3_10E:
	.zero		1
	.type		_ZN34_INTERNAL_863bafe5_4_k_cu_88c843a04cuda3std3__48in_placeE,@object
	.size		_ZN34_INTERNAL_863bafe5_4_k_cu_88c843a04cuda3std3__48in_placeE,(_ZN34_INTERNAL_863bafe5_4_k_cu_88c843a04cuda3std6ranges3__45__cpo4sizeE - _ZN34_INTERNAL_863bafe5_4_k_cu_88c843a04cuda3std3__48in_placeE)
_ZN34_INTERNAL_863bafe5_4_k_cu_88c843a04cuda3std3__48in_placeE:
	.zero		1
	.type		_ZN34_INTERNAL_863bafe5_4_k_cu_88c843a04cuda3std6ranges3__45__cpo4sizeE,@object
	.size		_ZN34_INTERNAL_863bafe5_4_k_cu_88c843a04cuda3std6ranges3__45__cpo4sizeE,(_ZN34_INTERNAL_863bafe5_4_k_cu_88c843a06thrust24THRUST_300001_SM_1000_NS12placeholders2_2E - _ZN34_INTERNAL_863bafe5_4_k_cu_88c843a04cuda3std6ranges3__45__cpo4sizeE)
_ZN34_INTERNAL_863bafe5_4_k_cu_88c843a04cuda3std6ranges3__45__cpo4sizeE:
	.zero		1
	.type		_ZN34_INTERNAL_863bafe5_4_k_cu_88c843a06thrust24THRUST_300001_SM_1000_NS12placeholders2_2E,@object
	.size		_ZN34_INTERNAL_863bafe5_4_k_cu_88c843a06thrust24THRUST_300001_SM_1000_NS12placeholders2_2E,(_ZN34_INTERNAL_863bafe5_4_k_cu_88c843a04cuda3std3__45__cpo6cbeginE - _ZN34_INTERNAL_863bafe5_4_k_cu_88c843a06thrust24THRUST_300001_SM_1000_NS12placeholders2_2E)
_ZN34_INTERNAL_863bafe5_4_k_cu_88c843a06thrust24THRUST_300001_SM_1000_NS12placeholders2_2E:
	.zero		1
	.type		_ZN34_INTERNAL_863bafe5_4_k_cu_88c843a04cuda3std3__45__cpo6cbeginE,@object
	.size		_ZN34_INTERNAL_863bafe5_4_k_cu_88c843a04cuda3std3__45__cpo6cbeginE,(_ZN34_INTERNAL_863bafe5_4_k_cu_88c843a04cuda3std6ranges3__45__cpo6cbeginE - _ZN34_INTERNAL_863bafe5_4_k_cu_88c843a04cuda3std3__45__cpo6cbeginE)
_ZN34_INTERNAL_863bafe5_4_k_cu_88c843a04cuda3std3__45__cpo6cbeginE:
	.zero		1
	.type		_ZN34_INTERNAL_863bafe5_4_k_cu_88c843a04cuda3std6ranges3__45__cpo6cbeginE,@object
	.size		_ZN34_INTERNAL_863bafe5_4_k_cu_88c843a04cuda3std6ranges3__45__cpo6cbeginE,(_ZN34_INTERNAL_863bafe5_4_k_cu_88c843a06thrust24THRUST_300001_SM_1000_NS12placeholders2_6E - _ZN34_INTERNAL_863bafe5_4_k_cu_88c843a04cuda3std6ranges3__45__cpo6cbeginE)
_ZN34_INTERNAL_863bafe5_4_k_cu_88c843a04cuda3std6ranges3__45__cpo6cbeginE:
	.zero		1
	.type		_ZN34_INTERNAL_863bafe5_4_k_cu_88c843a06thrust24THRUST_300001_SM_1000_NS12placeholders2_6E,@object
	.size		_ZN34_INTERNAL_863bafe5_4_k_cu_88c843a06thrust24THRUST_300001_SM_1000_NS12placeholders2_6E,(_ZN34_INTERNAL_863bafe5_4_k_cu_88c843a04cuda3std3__45__cpo7crbeginE - _ZN34_INTERNAL_863bafe5_4_k_cu_88c843a06thrust24THRUST_300001_SM_1000_NS12placeholders2_6E)
_ZN34_INTERNAL_863bafe5_4_k_cu_88c843a06thrust24THRUST_300001_SM_1000_NS12placeholders2_6E:
	.zero		1
	.type		_ZN34_INTERNAL_863bafe5_4_k_cu_88c843a04cuda3std3__45__cpo7crbeginE,@object
	.size		_ZN34_INTERNAL_863bafe5_4_k_cu_88c843a04cuda3std3__45__cpo7crbeginE,(_ZN34_INTERNAL_863bafe5_4_k_cu_88c843a04cuda3std6ranges3__45__cpo4nextE - _ZN34_INTERNAL_863bafe5_4_k_cu_88c843a04cuda3std3__45__cpo7crbeginE)
_ZN34_INTERNAL_863bafe5_4_k_cu_88c843a04cuda3std3__45__cpo7crbeginE:
	.zero		1
	.type		_ZN34_INTERNAL_863bafe5_4_k_cu_88c843a04cuda3std6ranges3__45__cpo4nextE,@object
	.size		_ZN34_INTERNAL_863bafe5_4_k_cu_88c843a04cuda3std6ranges3__45__cpo4nextE,(_ZN34_INTERNAL_863bafe5_4_k_cu_88c843a04cuda3std6ranges3__45__cpo4swapE - _ZN34_INTERNAL_863bafe5_4_k_cu_88c843a04cuda3std6ranges3__45__cpo4nextE)
_ZN34_INTERNAL_863bafe5_4_k_cu_88c843a04cuda3std6ranges3__45__cpo4nextE:
	.zero		1
	.type		_ZN34_INTERNAL_863bafe5_4_k_cu_88c843a04cuda3std6ranges3__45__cpo4swapE,@object
	.size		_ZN34_INTERNAL_863bafe5_4_k_cu_88c843a04cuda3std6ranges3__45__cpo4swapE,(_ZN34_INTERNAL_863bafe5_4_k_cu_88c843a06thrust24THRUST_300001_SM_1000_NS8cuda_cub10par_nosyncE - _ZN34_INTERNAL_863bafe5_4_k_cu_88c843a04cuda3std6ranges3__45__cpo4swapE)
_ZN34_INTERNAL_863bafe5_4_k_cu_88c843a04cuda3std6ranges3__45__cpo4swapE:
	.zero		1
	.type		_ZN34_INTERNAL_863bafe5_4_k_cu_88c843a06thrust24THRUST_300001_SM_1000_NS8cuda_cub10par_nosyncE,@object
	.size		_ZN34_INTERNAL_863bafe5_4_k_cu_88c843a06thrust24THRUST_300001_SM_1000_NS8cuda_cub10par_nosyncE,(_ZN34_INTERNAL_863bafe5_4_k_cu_88c843a06thrust24THRUST_300001_SM_1000_NS3seqE - _ZN34_INTERNAL_863bafe5_4_k_cu_88c843a06thrust24THRUST_300001_SM_1000_NS8cuda_cub10par_nosyncE)
_ZN34_INTERNAL_863bafe5_4_k_cu_88c843a06thrust24THRUST_300001_SM_1000_NS8cuda_cub10par_nosyncE:
	.zero		1
	.type		_ZN34_INTERNAL_863bafe5_4_k_cu_88c843a06thrust24THRUST_300001_SM_1000_NS3seqE,@object
	.size		_ZN34_INTERNAL_863bafe5_4_k_cu_88c843a06thrust24THRUST_300001_SM_1000_NS3seqE,(_ZN34_INTERNAL_863bafe5_4_k_cu_88c843a04cuda3std3__420unreachable_sentinelE - _ZN34_INTERNAL_863bafe5_4_k_cu_88c843a06thrust24THRUST_300001_SM_1000_NS3seqE)
_ZN34_INTERNAL_863bafe5_4_k_cu_88c843a06thrust24THRUST_300001_SM_1000_NS3seqE:
	.zero		1
	.type		_ZN34_INTERNAL_863bafe5_4_k_cu_88c843a04cuda3std3__420unreachable_sentinelE,@object
	.size		_ZN34_INTERNAL_863bafe5_4_k_cu_88c843a04cuda3std3__420unreachable_sentinelE,(_ZN34_INTERNAL_863bafe5_4_k_cu_88c843a04cuda3std6ranges3__45__cpo5ssizeE - _ZN34_INTERNAL_863bafe5_4_k_cu_88c843a04cuda3std3__420unreachable_sentinelE)
_ZN34_INTERNAL_863bafe5_4_k_cu_88c843a04cuda3std3__420unreachable_sentinelE:
	.zero		1
	.type		_ZN34_INTERNAL_863bafe5_4_k_cu_88c843a04cuda3std6ranges3__45__cpo5ssizeE,@object
	.size		_ZN34_INTERNAL_863bafe5_4_k_cu_88c843a04cuda3std6ranges3__45__cpo5ssizeE,(_ZN34_INTERNAL_863bafe5_4_k_cu_88c843a06thrust24THRUST_300001_SM_1000_NS12placeholders2_3E - _ZN34_INTERNAL_863bafe5_4_k_cu_88c843a04cuda3std6ranges3__45__cpo5ssizeE)
_ZN34_INTERNAL_863bafe5_4_k_cu_88c843a04cuda3std6ranges3__45__cpo5ssizeE:
	.zero		1
	.type		_ZN34_INTERNAL_863bafe5_4_k_cu_88c843a06thrust24THRUST_300001_SM_1000_NS12placeholders2_3E,@object
	.size		_ZN34_INTERNAL_863bafe5_4_k_cu_88c843a06thrust24THRUST_300001_SM_1000_NS12placeholders2_3E,(_ZN34_INTERNAL_863bafe5_4_k_cu_88c843a04cuda3std3__45__cpo4cendE - _ZN34_INTERNAL_863bafe5_4_k_cu_88c843a06thrust24THRUST_300001_SM_1000_NS12placeholders2_3E)
_ZN34_INTERNAL_863bafe5_4_k_cu_88c843a06thrust24THRUST_300001_SM_1000_NS12placeholders2_3E:
	.zero		1
	.type		_ZN34_INTERNAL_863bafe5_4_k_cu_88c843a04cuda3std3__45__cpo4cendE,@object
	.size		_ZN34_INTERNAL_863bafe5_4_k_cu_88c843a04cuda3std3__45__cpo4cendE,(_ZN34_INTERNAL_863bafe5_4_k_cu_88c843a04cuda3std6ranges3__45__cpo4cendE - _ZN34_INTERNAL_863bafe5_4_k_cu_88c843a04cuda3std3__45__cpo4cendE)
_ZN34_INTERNAL_863bafe5_4_k_cu_88c843a04cuda3std3__45__cpo4cendE:
	.zero		1
	.type		_ZN34_INTERNAL_863bafe5_4_k_cu_88c843a04cuda3std6ranges3__45__cpo4cendE,@object
	.size		_ZN34_INTERNAL_863bafe5_4_k_cu_88c843a04cuda3std6ranges3__45__cpo4cendE,(_ZN34_INTERNAL_863bafe5_4_k_cu_88c843a06thrust24THRUST_300001_SM_1000_NS12placeholders2_7E - _ZN34_INTERNAL_863bafe5_4_k_cu_88c843a04cuda3std6ranges3__45__cpo4cendE)
_ZN34_INTERNAL_863bafe5_4_k_cu_88c843a04cuda3std6ranges3__45__cpo4cendE:
	.zero		1
	.type		_ZN34_INTERNAL_863bafe5_4_k_cu_88c843a06thrust24THRUST_300001_SM_1000_NS12placeholders2_7E,@object
	.size		_ZN34_INTERNAL_863bafe5_4_k_cu_88c843a06thrust24THRUST_300001_SM_1000_NS12placeholders2_7E,(_ZN34_INTERNAL_863bafe5_4_k_cu_88c843a04cuda3std3__45__cpo5crendE - _ZN34_INTERNAL_863bafe5_4_k_cu_88c843a06thrust24THRUST_300001_SM_1000_NS12placeholders2_7E)
_ZN34_INTERNAL_863bafe5_4_k_cu_88c843a06thrust24THRUST_300001_SM_1000_NS12placeholders2_7E:
	.zero		1
	.type		_ZN34_INTERNAL_863bafe5_4_k_cu_88c843a04cuda3std3__45__cpo5crendE,@object
	.size		_ZN34_INTERNAL_863bafe5_4_k_cu_88c843a04cuda3std3__45__cpo5crendE,(_ZN34_INTERNAL_863bafe5_4_k_cu_88c843a04cuda3std6ranges3__45__cpo4prevE - _ZN34_INTERNAL_863bafe5_4_k_cu_88c843a04cuda3std3__45__cpo5crendE)
_ZN34_INTERNAL_863bafe5_4_k_cu_88c843a04cuda3std3__45__cpo5crendE:
	.zero		1
	.type		_ZN34_INTERNAL_863bafe5_4_k_cu_88c843a04cuda3std6ranges3__45__cpo4prevE,@object
	.size		_ZN34_INTERNAL_863bafe5_4_k_cu_88c843a04cuda3std6ranges3__45__cpo4prevE,(_ZN34_INTERNAL_863bafe5_4_k_cu_88c843a04cuda3std6ranges3__45__cpo9iter_moveE - _ZN34_INTERNAL_863bafe5_4_k_cu_88c843a04cuda3std6ranges3__45__cpo4prevE)
_ZN34_INTERNAL_863bafe5_4_k_cu_88c843a04cuda3std6ranges3__45__cpo4prevE:
	.zero		1
	.type		_ZN34_INTERNAL_863bafe5_4_k_cu_88c843a04cuda3std6ranges3__45__cpo9iter_moveE,@object
	.size		_ZN34_INTERNAL_863bafe5_4_k_cu_88c843a04cuda3std6ranges3__45__cpo9iter_moveE,(_ZN34_INTERNAL_863bafe5_4_k_cu_88c843a06thrust24THRUST_300001_SM_1000_NS6system6detail10sequential3seqE - _ZN34_INTERNAL_863bafe5_4_k_cu_88c843a04cuda3std6ranges3__45__cpo9iter_moveE)
_ZN34_INTERNAL_863bafe5_4_k_cu_88c843a04cuda3std6ranges3__45__cpo9iter_moveE:
	.zero		1
	.type		_ZN34_INTERNAL_863bafe5_4_k_cu_88c843a06thrust24THRUST_300001_SM_1000_NS6system6detail10sequential3seqE,@object
	.size		_ZN34_INTERNAL_863bafe5_4_k_cu_88c843a06thrust24THRUST_300001_SM_1000_NS6system6detail10sequential3seqE,(_ZN34_INTERNAL_863bafe5_4_k_cu_88c843a06thrust24THRUST_300001_SM_1000_NS12placeholders2_9E - _ZN34_INTERNAL_863bafe5_4_k_cu_88c843a06thrust24THRUST_300001_SM_1000_NS6system6detail10sequential3seqE)
_ZN34_INTERNAL_863bafe5_4_k_cu_88c843a06thrust24THRUST_300001_SM_1000_NS6system6detail10sequential3seqE:
	.zero		1
	.type		_ZN34_INTERNAL_863bafe5_4_k_cu_88c843a06thrust24THRUST_300001_SM_1000_NS12placeholders2_9E,@object
	.size		_ZN34_INTERNAL_863bafe5_4_k_cu_88c843a06thrust24THRUST_300001_SM_1000_NS12placeholders2_9E,(_ZN34_INTERNAL_863bafe5_4_k_cu_88c843a04cuda3std3__419piecewise_constructE - _ZN34_INTERNAL_863bafe5_4_k_cu_88c843a06thrust24THRUST_300001_SM_1000_NS12placeholders2_9E)
_ZN34_INTERNAL_863bafe5_4_k_cu_88c843a06thrust24THRUST_300001_SM_1000_NS12placeholders2_9E:
	.zero		1
	.type		_ZN34_INTERNAL_863bafe5_4_k_cu_88c843a04cuda3std3__419piecewise_constructE,@object
	.size		_ZN34_INTERNAL_863bafe5_4_k_cu_88c843a04cuda3std3__419piecewise_constructE,(_ZN34_INTERNAL_863bafe5_4_k_cu_88c843a04cuda3std6ranges3__45__cpo5cdataE - _ZN34_INTERNAL_863bafe5_4_k_cu_88c843a04cuda3std3__419piecewise_constructE)
_ZN34_INTERNAL_863bafe5_4_k_cu_88c843a04cuda3std3__419piecewise_constructE:
	.zero		1
	.type		_ZN34_INTERNAL_863bafe5_4_k_cu_88c843a04cuda3std6ranges3__45__cpo5cdataE,@object
	.size		_ZN34_INTERNAL_863bafe5_4_k_cu_88c843a04cuda3std6ranges3__45__cpo5cdataE,(_ZN34_INTERNAL_863bafe5_4_k_cu_88c843a06thrust24THRUST_300001_SM_1000_NS12placeholders2_1E - _ZN34_INTERNAL_863bafe5_4_k_cu_88c843a04cuda3std6ranges3__45__cpo5cdataE)
_ZN34_INTERNAL_863bafe5_4_k_cu_88c843a04cuda3std6ranges3__45__cpo5cdataE:
	.zero		1
	.type		_ZN34_INTERNAL_863bafe5_4_k_cu_88c843a06thrust24THRUST_300001_SM_1000_NS12placeholders2_1E,@object
	.size		_ZN34_INTERNAL_863bafe5_4_k_cu_88c843a06thrust24THRUST_300001_SM_1000_NS12placeholders2_1E,(_ZN34_INTERNAL_863bafe5_4_k_cu_88c843a04cuda3std3__45__cpo3endE - _ZN34_INTERNAL_863bafe5_4_k_cu_88c843a06thrust24THRUST_300001_SM_1000_NS12placeholders2_1E)
_ZN34_INTERNAL_863bafe5_4_k_cu_88c843a06thrust24THRUST_300001_SM_1000_NS12placeholders2_1E:
	.zero		1
	.type		_ZN34_INTERNAL_863bafe5_4_k_cu_88c843a04cuda3std3__45__cpo3endE,@object
	.size		_ZN34_INTERNAL_863bafe5_4_k_cu_88c843a04cuda3std3__45__cpo3endE,(_ZN34_INTERNAL_863bafe5_4_k_cu_88c843a04cuda3std6ranges3__45__cpo3endE - _ZN34_INTERNAL_863bafe5_4_k_cu_88c843a04cuda3std3__45__cpo3endE)
_ZN34_INTERNAL_863bafe5_4_k_cu_88c843a04cuda3std3__45__cpo3endE:
	.zero		1
	.type		_ZN34_INTERNAL_863bafe5_4_k_cu_88c843a04cuda3std6ranges3__45__cpo3endE,@object
	.size		_ZN34_INTERNAL_863bafe5_4_k_cu_88c843a04cuda3std6ranges3__45__cpo3endE,(_ZN34_INTERNAL_863bafe5_4_k_cu_88c843a06thrust24THRUST_300001_SM_1000_NS12placeholders2_5E - _ZN34_INTERNAL_863bafe5_4_k_cu_88c843a04cuda3std6ranges3__45__cpo3endE)
_ZN34_INTERNAL_863bafe5_4_k_cu_88c843a04cuda3std6ranges3__45__cpo3endE:
	.zero		1
	.type		_ZN34_INTERNAL_863bafe5_4_k_cu_88c843a06thrust24THRUST_300001_SM_1000_NS12placeholders2_5E,@object
	.size		_ZN34_INTERNAL_863bafe5_4_k_cu_88c843a06thrust24THRUST_300001_SM_1000_NS12placeholders2_5E,(_ZN34_INTERNAL_863bafe5_4_k_cu_88c843a04cuda3std3__45__cpo4rendE - _ZN34_INTERNAL_863bafe5_4_k_cu_88c843a06thrust24THRUST_300001_SM_1000_NS12placeholders2_5E)
_ZN34_INTERNAL_863bafe5_4_k_cu_88c843a06thrust24THRUST_300001_SM_1000_NS12placeholders2_5E:
	.zero		1
	.type		_ZN34_INTERNAL_863bafe5_4_k_cu_88c843a04cuda3std3__45__cpo4rendE,@object
	.size		_ZN34_INTERNAL_863bafe5_4_k_cu_88c843a04cuda3std3__45__cpo4rendE,(_ZN34_INTERNAL_863bafe5_4_k_cu_88c843a04cuda3std6ranges3__45__cpo9iter_swapE - _ZN34_INTERNAL_863bafe5_4_k_cu_88c843a04cuda3std3__45__cpo4rendE)
_ZN34_INTERNAL_863bafe5_4_k_cu_88c843a04cuda3std3__45__cpo4rendE:
	.zero		1
	.type		_ZN34_INTERNAL_863bafe5_4_k_cu_88c843a04cuda3std6ranges3__45__cpo9iter_swapE,@object
	.size		_ZN34_INTERNAL_863bafe5_4_k_cu_88c843a04cuda3std6ranges3__45__cpo9iter_swapE,(_ZN34_INTERNAL_863bafe5_4_k_cu_88c843a04cuda3std3__48unexpectE - _ZN34_INTERNAL_863bafe5_4_k_cu_88c843a04cuda3std6ranges3__45__cpo9iter_swapE)
_ZN34_INTERNAL_863bafe5_4_k_cu_88c843a04cuda3std6ranges3__45__cpo9iter_swapE:
	.zero		1
	.type		_ZN34_INTERNAL_863bafe5_4_k_cu_88c843a04cuda3std3__48unexpectE,@object
	.size		_ZN34_INTERNAL_863bafe5_4_k_cu_88c843a04cuda3std3__48unexpectE,(_ZN34_INTERNAL_863bafe5_4_k_cu_88c843a06thrust24THRUST_300001_SM_1000_NS8cuda_cub3parE - _ZN34_INTERNAL_863bafe5_4_k_cu_88c843a04cuda3std3__48unexpectE)
_ZN34_INTERNAL_863bafe5_4_k_cu_88c843a04cuda3std3__48unexpectE:
	.zero		1
	.type		_ZN34_INTERNAL_863bafe5_4_k_cu_88c843a06thrust24THRUST_300001_SM_1000_NS8cuda_cub3parE,@object
	.size		_ZN34_INTERNAL_863bafe5_4_k_cu_88c843a06thrust24THRUST_300001_SM_1000_NS8cuda_cub3parE,(.L_38 - _ZN34_INTERNAL_863bafe5_4_k_cu_88c843a06thrust24THRUST_300001_SM_1000_NS8cuda_cub3parE)
_ZN34_INTERNAL_863bafe5_4_k_cu_88c843a06thrust24THRUST_300001_SM_1000_NS8cuda_cub3parE:
	.zero		1
.L_38:


//--------------------- .nv.shared._ZN7cuda_nn11gelu_kernelEPfi --------------------------
	.section	.nv.shared._ZN7cuda_nn11gelu_kernelEPfi,"aw",@nobits
	.sectionflags	@""
	.align	16
	.zero		1024


//--------------------- .nv.shared._ZN7cuda_nn15elementwise_addEPKfS1_iPf --------------------------
	.section	.nv.shared._ZN7cuda_nn15elementwise_addEPKfS1_iPf,"aw",@nobits
	.sectionflags	@""
	.align	16
	.zero		1024


//--------------------- .nv.shared._ZN7cuda_nn14softmax_kernelEPfPKbiiii --------------------------
	.section	.nv.shared._ZN7cuda_nn14softmax_kernelEPfPKbiiii,"aw",@nobits
	.sectionflags	@""
	.align	16
	.zero		1024


//--------------------- .nv.shared._ZN7cuda_nn8add_biasEPfPKfii --------------------------
	.section	.nv.shared._ZN7cuda_nn8add_biasEPfPKfii,"aw",@nobits
	.sectionflags	@""
	.align	16
	.zero		1024


//--------------------- .nv.shared._ZN7cuda_nn24embedding_forward_kernelEPKiiiiPKfPf --------------------------
	.section	.nv.shared._ZN7cuda_nn24embedding_forward_kernelEPKiiiiPKfPf,"aw",@nobits
	.sectionflags	@""
	.align	16
	.zero		1024


//--------------------- .nv.shared._ZN10cuda_utils13sample_kernelEPfPiS0_iiiS1_y --------------------------
	.section	.nv.shared._ZN10cuda_utils13sample_kernelEPfPiS0_iiiS1_y,"aw",@nobits
	.sectionflags	@""
	.align	16
	.zero		1024


//--------------------- .nv.shared._ZN10cuda_utils24index_causal_mask_kernelEPKiiiPb --------------------------
	.section	.nv.shared._ZN10cuda_utils24index_causal_mask_kernelEPKiiiPb,"aw",@nobits
	.sectionflags	@""
	.align	16
	.zero		1024


//--------------------- .nv.shared._ZN10cuda_utils25create_causal_mask_kernelEiPb --------------------------
	.section	.nv.shared._ZN10cuda_utils25create_causal_mask_kernelEiPb,"aw",@nobits
	.sectionflags	@""
	.align	16
	.zero		1024


//--------------------- .nv.shared._ZN3cub18CUB_300001_SM_10006detail10radix_sort29DeviceRadixSortOnesweepKernelINS1_5radix10policy_hubIffyE10Policy1000ELNS0_9SortOrderE1EffyiiNS1_21identity_decomposer_tEEEvPT5_SB_PT3_PKSC_PT1_PKSG_PT2_PKSK_T4_iiT6_ --------------------------
	.section	.nv.shared._ZN3cub18CUB_300001_SM_10006detail10radix_sort29DeviceRadixSortOnesweepKernelINS1_5radix10policy_hubIffyE10Policy1000ELNS0_9SortOrderE1EffyiiNS1_21identity_decomposer_tEEEvPT5_SB_PT3_PKSC_PT1_PKSG_PT2_PKSK_T4_iiT6_,"aw",@nobits
	.sectionflags	@""
	.align	16
.nv.shared._ZN3cub18CUB_300001_SM_10006detail10radix_sort29DeviceRadixSortOnesweepKernelINS1_5radix10policy_hubIffyE10Policy1000ELNS0_9SortOrderE1EffyiiNS1_21identity_decomposer_tEEEvPT5_SB_PT3_PKSC_PT1_PKSG_PT2_PKSK_T4_iiT6_:
	.zero		29184


//--------------------- .nv.shared._ZN3cub18CUB_300001_SM_10006detail10radix_sort33DeviceRadixSortExclusiveSumKernelINS1_5radix10policy_hubIffyE10Policy1000EyEEvPT0_ --------------------------
	.section	.nv.shared._ZN3cub18CUB_300001_SM_10006detail10radix_sort33DeviceRadixSortExclusiveSumKernelINS1_5radix10policy_hubIffyE10Policy1000EyEEvPT0_,"aw",@nobits
	.sectionflags	@""
	.align	16
.nv.shared._ZN3cub18CUB_300001_SM_10006detail10radix_sort33DeviceRadixSortExclusiveSumKernelINS1_5radix10policy_hubIffyE10Policy1000EyEEvPT0_:
	.zero		3360


//--------------------- .nv.shared._ZN3cub18CUB_300001_SM_10006detail10radix_sort30DeviceRadixSortHistogramKernelINS1_5radix10policy_hubIffyE10Policy1000ELNS0_9SortOrderE1EfyNS1_21identity_decomposer_tEEEvPT2_PKT1_SA_iiT3_ --------------------------
	.section	.nv.shared._ZN3cub18CUB_300001_SM_10006detail10radix_sort30DeviceRadixSortHistogramKernelINS1_5radix10policy_hubIffyE10Policy1000ELNS0_9SortOrderE1EfyNS1_21identity_decomposer_tEEEvPT2_PKT1_SA_iiT3_,"aw",@nobits
	.sectionflags	@""
	.align	16
.nv.shared._ZN3cub18CUB_300001_SM_10006detail10radix_sort30DeviceRadixSortHistogramKernelINS1_5radix10policy_hubIffyE10Policy1000ELNS0_9SortOrderE1EfyNS1_21identity_decomposer_tEEEvPT2_PKT1_SA_iiT3_:
	.zero		5120


//--------------------- .nv.shared._ZN3cub18CUB_300001_SM_10006detail10radix_sort31DeviceRadixSortSingleTileKernelINS1_5radix10policy_hubIffyE10Policy1000ELNS0_9SortOrderE1EffyNS1_21identity_decomposer_tEEEvPKT1_PSA_PKT2_PSE_T3_iiT4_ --------------------------
	.section	.nv.shared._ZN3cub18CUB_300001_SM_10006detail10radix_sort31DeviceRadixSortSingleTileKernelINS1_5radix10policy_hubIffyE10Policy1000ELNS0_9SortOrderE1EffyNS1_21identity_decomposer_tEEEvPKT1_PSA_PKT2_PSE_T3_iiT4_,"aw",@nobits
	.sectionflags	@""
	.align	16
.nv.shared._ZN3cub18CUB_300001_SM_10006detail10radix_sort31DeviceRadixSortSingleTileKernelINS1_5radix10policy_hubIffyE10Policy1000ELNS0_9SortOrderE1EffyNS1_21identity_decomposer_tEEEvPKT1_PSA_PKT2_PSE_T3_iiT4_:
	.zero		34880


//--------------------- .nv.shared._ZN3cub18CUB_300001_SM_10006detail10radix_sort29DeviceRadixSortOnesweepKernelINS1_5radix10policy_hubIfiyE10Policy1000ELNS0_9SortOrderE1EfiyiiNS1_21identity_decomposer_tEEEvPT5_SB_PT3_PKSC_PT1_PKSG_PT2_PKSK_T4_iiT6_ --------------------------
	.section	.nv.shared._ZN3cub18CUB_300001_SM_10006detail10radix_sort29DeviceRadixSortOnesweepKernelINS1_5radix10policy_hubIfiyE10Policy1000ELNS0_9SortOrderE1EfiyiiNS1_21identity_decomposer_tEEEvPT5_SB_PT3_PKSC_PT1_PKSG_PT2_PKSK_T4_iiT6_,"aw",@nobits
	.sectionflags	@""
	.align	16
.nv.shared._ZN3cub18CUB_300001_SM_10006detail10radix_sort29DeviceRadixSortOnesweepKernelINS1_5radix10policy_hubIfiyE10Policy1000ELNS0_9SortOrderE1EfiyiiNS1_21identity_decomposer_tEEEvPT5_SB_PT3_PKSC_PT1_PKSG_PT2_PKSK_T4_iiT6_:
	.zero		29184


//--------------------- .nv.shared._ZN3cub18CUB_300001_SM_10006detail10radix_sort33DeviceRadixSortExclusiveSumKernelINS1_5radix10policy_hubIfiyE10Policy1000EyEEvPT0_ --------------------------
	.section	.nv.shared._ZN3cub18CUB_300001_SM_10006detail10radix_sort33DeviceRadixSortExclusiveSumKernelINS1_5radix10policy_hubIfiyE10Policy1000EyEEvPT0_,"aw",@nobits
	.sectionflags	@""
	.align	16
.nv.shared._ZN3cub18CUB_300001_SM_10006detail10radix_sort33DeviceRadixSortExclusiveSumKernelINS1_5radix10policy_hubIfiyE10Policy1000EyEEvPT0_:
	.zero		3360


//--------------------- .nv.shared._ZN3cub18CUB_300001_SM_10006detail10radix_sort30DeviceRadixSortHistogramKernelINS1_5radix10policy_hubIfiyE10Policy1000ELNS0_9SortOrderE1EfyNS1_21identity_decomposer_tEEEvPT2_PKT1_SA_iiT3_ --------------------------
	.section	.nv.shared._ZN3cub18CUB_300001_SM_10006detail10radix_sort30DeviceRadixSortHistogramKernelINS1_5radix10policy_hubIfiyE10Policy1000ELNS0_9SortOrderE1EfyNS1_21identity_decomposer_tEEEvPT2_PKT1_SA_iiT3_,"aw",@nobits
	.sectionflags	@""
	.align	16
.nv.shared._ZN3cub18CUB_300001_SM_10006detail10radix_sort30DeviceRadixSortHistogramKernelINS1_5radix10policy_hubIfiyE10Policy1000ELNS0_9SortOrderE1EfyNS1_21identity_decomposer_tEEEvPT2_PKT1_SA_iiT3_:
	.zero		5120


//--------------------- .nv.shared._ZN3cub18CUB_300001_SM_10006detail10radix_sort31DeviceRadixSortSingleTileKernelINS1_5radix10policy_hubIfiyE10Policy1000ELNS0_9SortOrderE1EfiyNS1_21identity_decomposer_tEEEvPKT1_PSA_PKT2_PSE_T3_iiT4_ --------------------------
	.section	.nv.shared._ZN3cub18CUB_300001_SM_10006detail10radix_sort31DeviceRadixSortSingleTileKernelINS1_5radix10policy_hubIfiyE10Policy1000ELNS0_9SortOrderE1EfiyNS1_21identity_decomposer_tEEEvPKT1_PSA_PKT2_PSE_T3_iiT4_,"aw",@nobits
	.sectionflags	@""
	.align	16
.nv.shared._ZN3cub18CUB_300001_SM_10006detail10radix_sort31DeviceRadixSortSingleTileKernelINS1_5radix10policy_hubIfiyE10Policy1000ELNS0_9SortOrderE1EfiyNS1_21identity_decomposer_tEEEvPKT1_PSA_PKT2_PSE_T3_iiT4_:
	.zero		34880


//--------------------- .nv.shared._ZN3cub18CUB_300001_SM_10006detail8for_each13static_kernelINS2_12policy_hub_t12policy_500_tElN6thrust24THRUST_300001_SM_1000_NS8cuda_cub10__tabulate7functorINS7_10device_ptrIiEENS7_6system6detail7generic6detail22compute_sequence_valueIivEElEEEEvT0_T1_ --------------------------
	.section	.nv.shared._ZN3cub18CUB_300001_SM_10006detail8for_each13static_kernelINS2_12policy_hub_t12policy_500_tElN6thrust24THRUST_300001_SM_1000_NS8cuda_cub10__tabulate7functorINS7_10device_ptrIiEENS7_6system6detail7generic6detail22compute_sequence_valueIivEElEEEEvT0_T1_,"aw",@nobits
	.sectionflags	@""
	.align	16
	.zero		1024


//--------------------- .nv.shared._ZN3cub18CUB_300001_SM_10006detail11EmptyKernelIvEEvv --------------------------
	.section	.nv.shared._ZN3cub18CUB_300001_SM_10006detail11EmptyKernelIvEEvv,"aw",@nobits
	.sectionflags	@""
	.align	16
	.zero		1024


//--------------------- .nv.constant0._ZN7cuda_nn17layer_norm_kernelEPfPKfS2_iiS0_ --------------------------
	.section	.nv.constant0._ZN7cuda_nn17layer_norm_kernelEPfPKfS2_iiS0_,"a",@progbits
	.sectionflags	@""
	.align	4
.nv.constant0._ZN7cuda_nn17layer_norm_kernelEPfPKfS2_iiS0_:
	.zero		936


//--------------------- .nv.constant0._ZN7cuda_nn11gelu_kernelEPfi --------------------------
	.section	.nv.constant0._ZN7cuda_nn11gelu_kernelEPfi,"a",@progbits
	.sectionflags	@""
	.align	4
.nv.constant0._ZN7cuda_nn11gelu_kernelEPfi:
	.zero		908


//--------------------- .nv.constant0._ZN7cuda_nn15elementwise_addEPKfS1_iPf --------------------------
	.section	.nv.constant0._ZN7cuda_nn15elementwise_addEPKfS1_iPf,"a",@progbits
	.sectionflags	@""
	.align	4
.nv.constant0._ZN7cuda_nn15elementwise_addEPKfS1_iPf:
	.zero		928


//--------------------- .nv.constant0._ZN7cuda_nn14softmax_kernelEPfPKbiiii --------------------------
	.section	.nv.constant0._ZN7cuda_nn14softmax_kernelEPfPKbiiii,"a",@progbits
	.sectionflags	@""
	.align	4
.nv.constant0._ZN7cuda_nn14softmax_kernelEPfPKbiiii:
	.zero		928


//--------------------- .nv.constant0._ZN7cuda_nn8add_biasEPfPKfii --------------------------
	.section	.nv.constant0._ZN7cuda_nn8add_biasEPfPKfii,"a",@progbits
	.sectionflags	@""
	.align	4
.nv.constant0._ZN7cuda_nn8add_biasEPfPKfii:
	.zero		920


//--------------------- .nv.constant0._ZN7cuda_nn24embedding_forward_kernelEPKiiiiPKfPf --------------------------
	.section	.nv.constant0._ZN7cuda_nn24embedding_forward_kernelEPKiiiiPKfPf,"a",@progbits
	.sectionflags	@""
	.align	4
.nv.constant0._ZN7cuda_nn24embedding_forward_kernelEPKiiiiPKfPf:
	.zero		936


//--------------------- .nv.constant0._ZN10cuda_utils13sample_kernelEPfPiS0_iiiS1_y --------------------------
	.section	.nv.constant0._ZN10cuda_utils13sample_kernelEPfPiS0_iiiS1_y,"a",@progbits
	.sectionflags	@""
	.align	4
.nv.constant0._ZN10cuda_utils13sample_kernelEPfPiS0_iiiS1_y:
	.zero		952


//--------------------- .nv.constant0._ZN10cuda_utils24index_causal_mask_kernelEPKiiiPb --------------------------
	.section	.nv.constant0._ZN10cuda_utils24index_causal_mask_kernelEPKiiiPb,"a",@progbits
	.sectionflags	@""
	.align	4
.nv.constant0._ZN10cuda_utils24index_causal_mask_kernelEPKiiiPb:
	.zero		920


//--------------------- .nv.constant0._ZN10cuda_utils25create_causal_mask_kernelEiPb --------------------------
	.section	.nv.constant0._ZN10cuda_utils25create_causal_mask_kernelEiPb,"a",@progbits
	.sectionflags	@""
	.align	4
.nv.constant0._ZN10cuda_utils25create_causal_mask_kernelEiPb:
	.zero		912


//--------------------- .nv.constant0._ZN3cub18CUB_300001_SM_10006detail10radix_sort29DeviceRadixSortOnesweepKernelINS1_5radix10policy_hubIffyE10Policy1000ELNS0_9SortOrderE1EffyiiNS1_21identity_decomposer_tEEEvPT5_SB_PT3_PKSC_PT1_PKSG_PT2_PKSK_T4_iiT6_ --------------------------
	.section	.nv.constant0._ZN3cub18CUB_300001_SM_10006detail10radix_sort29DeviceRadixSortOnesweepKernelINS1_5radix10policy_hubIffyE10Policy1000ELNS0_9SortOrderE1EffyiiNS1_21identity_decomposer_tEEEvPT5_SB_PT3_PKSC_PT1_PKSG_PT2_PKSK_T4_iiT6_,"a",@progbits
	.sectionflags	@""
	.align	4
.nv.constant0._ZN3cub18CUB_300001_SM_10006detail10radix_sort29DeviceRadixSortOnesweepKernelINS1_5radix10policy_hubIffyE10Policy1000ELNS0_9SortOrderE1EffyiiNS1_21identity_decomposer_tEEEvPT5_SB_PT3_PKSC_PT1_PKSG_PT2_PKSK_T4_iiT6_:
	.zero		973


//--------------------- .nv.constant0._ZN3cub18CUB_300001_SM_10006detail10radix_sort33DeviceRadixSortExclusiveSumKernelINS1_5radix10policy_hubIffyE10Policy1000EyEEvPT0_ --------------------------
	.section	.nv.constant0._ZN3cub18CUB_300001_SM_10006detail10radix_sort33DeviceRadixSortExclusiveSumKernelINS1_5radix10policy_hubIffyE10Policy1000EyEEvPT0_,"a",@progbits
	.sectionflags	@""
	.align	4
.nv.constant0._ZN3cub18CUB_300001_SM_10006detail10radix_sort33DeviceRadixSortExclusiveSumKernelINS1_5radix10policy_hubIffyE10Policy1000EyEEvPT0_:
	.zero		904


//--------------------- .nv.constant0._ZN3cub18CUB_300001_SM_10006detail10radix_sort30DeviceRadixSortHistogramKernelINS1_5radix10policy_hubIffyE10Policy1000ELNS0_9SortOrderE1EfyNS1_21identity_decomposer_tEEEvPT2_PKT1_SA_iiT3_ --------------------------
	.section	.nv.constant0._ZN3cub18CUB_300001_SM_10006detail10radix_sort30DeviceRadixSortHistogramKernelINS1_5radix10policy_hubIffyE10Policy1000ELNS0_9SortOrderE1EfyNS1_21identity_decomposer_tEEEvPT2_PKT1_SA_iiT3_,"a",@progbits
	.sectionflags	@""
	.align	4
.nv.constant0._ZN3cub18CUB_300001_SM_10006detail10radix_sort30DeviceRadixSortHistogramKernelINS1_5radix10policy_hubIffyE10Policy1000ELNS0_9SortOrderE1EfyNS1_21identity_decomposer_tEEEvPT2_PKT1_SA_iiT3_:
	.zero		929


//--------------------- .nv.constant0._ZN3cub18CUB_300001_SM_10006detail10radix_sort31DeviceRadixSortSingleTileKernelINS1_5radix10policy_hubIffyE10Policy1000ELNS0_9SortOrderE1EffyNS1_21identity_decomposer_tEEEvPKT1_PSA_PKT2_PSE_T3_iiT4_ --------------------------
	.section	.nv.constant0._ZN3cub18CUB_300001_SM_10006detail10radix_sort31DeviceRadixSortSingleTileKernelINS1_5radix10policy_hubIffyE10Policy1000ELNS0_9SortOrderE1EffyNS1_21identity_decomposer_tEEEvPKT1_PSA_PKT2_PSE_T3_iiT4_,"a",@progbits
	.sectionflags	@""
	.align	4
.nv.constant0._ZN3cub18CUB_300001_SM_10006detail10radix_sort31DeviceRadixSortSingleTileKernelINS1_5radix10policy_hubIffyE10Policy1000ELNS0_9SortOrderE1EffyNS1_21identity_decomposer_tEEEvPKT1_PSA_PKT2_PSE_T3_iiT4_:
	.zero		945


//--------------------- .nv.constant0._ZN3cub18CUB_300001_SM_10006detail10radix_sort29DeviceRadixSortOnesweepKernelINS1_5radix10policy_hubIfiyE10Policy1000ELNS0_9SortOrderE1EfiyiiNS1_21identity_decomposer_tEEEvPT5_SB_PT3_PKSC_PT1_PKSG_PT2_PKSK_T4_iiT6_ --------------------------
	.section	.nv.constant0._ZN3cub18CUB_300001_SM_10006detail10radix_sort29DeviceRadixSortOnesweepKernelINS1_5radix10policy_hubIfiyE10Policy1000ELNS0_9SortOrderE1EfiyiiNS1_21identity_decomposer_tEEEvPT5_SB_PT3_PKSC_PT1_PKSG_PT2_PKSK_T4_iiT6_,"a",@progbits
	.sectionflags	@""
	.align	4
.nv.constant0._ZN3cub18CUB_300001_SM_10006detail10radix_sort29DeviceRadixSortOnesweepKernelINS1_5radix10policy_hubIfiyE10Policy1000ELNS0_9SortOrderE1EfiyiiNS1_21identity_decomposer_tEEEvPT5_SB_PT3_PKSC_PT1_PKSG_PT2_PKSK_T4_iiT6_:
	.zero		973


//--------------------- .nv.constant0._ZN3cub18CUB_300001_SM_10006detail10radix_sort33DeviceRadixSortExclusiveSumKernelINS1_5radix10policy_hubIfiyE10Policy1000EyEEvPT0_ --------------------------
	.section	.nv.constant0._ZN3cub18CUB_300001_SM_10006detail10radix_sort33DeviceRadixSortExclusiveSumKernelINS1_5radix10policy_hubIfiyE10Policy1000EyEEvPT0_,"a",@progbits
	.sectionflags	@""
	.align	4
.nv.constant0._ZN3cub18CUB_300001_SM_10006detail10radix_sort33DeviceRadixSortExclusiveSumKernelINS1_5radix10policy_hubIfiyE10Policy1000EyEEvPT0_:
	.zero		904


//--------------------- .nv.constant0._ZN3cub18CUB_300001_SM_10006detail10radix_sort30DeviceRadixSortHistogramKernelINS1_5radix10policy_hubIfiyE10Policy1000ELNS0_9SortOrderE1EfyNS1_21identity_decomposer_tEEEvPT2_PKT1_SA_iiT3_ --------------------------
	.section	.nv.constant0._ZN3cub18CUB_300001_SM_10006detail10radix_sort30DeviceRadixSortHistogramKernelINS1_5radix10policy_hubIfiyE10Policy1000ELNS0_9SortOrderE1EfyNS1_21identity_decomposer_tEEEvPT2_PKT1_SA_iiT3_,"a",@progbits
	.sectionflags	@""
	.align	4
.nv.constant0._ZN3cub18CUB_300001_SM_10006detail10radix_sort30DeviceRadixSortHistogramKernelINS1_5radix10policy_hubIfiyE10Policy1000ELNS0_9SortOrderE1EfyNS1_21identity_decomposer_tEEEvPT2_PKT1_SA_iiT3_:
	.zero		929


//--------------------- .nv.constant0._ZN3cub18CUB_300001_SM_10006detail10radix_sort31DeviceRadixSortSingleTileKernelINS1_5radix10policy_hubIfiyE10Policy1000ELNS0_9SortOrderE1EfiyNS1_21identity_decomposer_tEEEvPKT1_PSA_PKT2_PSE_T3_iiT4_ --------------------------
	.section	.nv.constant0._ZN3cub18CUB_300001_SM_10006detail10radix_sort31DeviceRadixSortSingleTileKernelINS1_5radix10policy_hubIfiyE10Policy1000ELNS0_9SortOrderE1EfiyNS1_21identity_decomposer_tEEEvPKT1_PSA_PKT2_PSE_T3_iiT4_,"a",@progbits
	.sectionflags	@""
	.align	4
.nv.constant0._ZN3cub18CUB_300001_SM_10006detail10radix_sort31DeviceRadixSortSingleTileKernelINS1_5radix10policy_hubIfiyE10Policy1000ELNS0_9SortOrderE1EfiyNS1_21identity_decomposer_tEEEvPKT1_PSA_PKT2_PSE_T3_iiT4_:
	.zero		945


//--------------------- .nv.constant0._ZN3cub18CUB_300001_SM_10006detail8for_each13static_kernelINS2_12policy_hub_t12policy_500_tElN6thrust24THRUST_300001_SM_1000_NS8cuda_cub10__tabulate7functorINS7_10device_ptrIiEENS7_6system6detail7generic6detail22compute_sequence_valueIivEElEEEEvT0_T1_ --------------------------
	.section	.nv.constant0._ZN3cub18CUB_300001_SM_10006detail8for_each13static_kernelINS2_12policy_hub_t12policy_500_tElN6thrust24THRUST_300001_SM_1000_NS8cuda_cub10__tabulate7functorINS7_10device_ptrIiEENS7_6system6detail7generic6detail22compute_sequence_valueIivEElEEEEvT0_T1_,"a",@progbits
	.sectionflags	@""
	.align	4
.nv.constant0._ZN3cub18CUB_300001_SM_10006detail8for_each13static_kernelINS2_12policy_hub_t12policy_500_tElN6thrust24THRUST_300001_SM_1000_NS8cuda_cub10__tabulate7functorINS7_10device_ptrIiEENS7_6system6detail7generic6detail22compute_sequence_valueIivEElEEEEvT0_T1_:
	.zero		920


//--------------------- .nv.constant0._ZN3cub18CUB_300001_SM_10006detail11EmptyKernelIvEEvv --------------------------
	.section	.nv.constant0._ZN3cub18CUB_300001_SM_10006detail11EmptyKernelIvEEvv,"a",@progbits
	.sectionflags	@""
	.align	4
.nv.constant0._ZN3cub18CUB_300001_SM_10006detail11EmptyKernelIvEEvv:
	.zero		896


//--------------------- SYMBOLS --------------------------

	.type		.nv.reservedSmem.offset0,@object
	.size		.nv.reservedSmem.offset0,0x4
	.type		.nv.reservedSmem.cap,@object
	.size		.nv.reservedSmem.cap,0x4
